//
// Generated by NVIDIA NVVM Compiler
//
// Compiler Build ID: CL-36424714
// Cuda compilation tools, release 13.0, V13.0.88
// Based on NVVM 20.0.0
//

.version 9.0
.target sm_100
.address_size 64

	// .globl	_Z23normalizeAndRoundtoInt8PiPafi
// _ZZN3cub18CUB_300001_SM_10006detail6reduce28DeviceReduceSingleTileKernelINS2_10policy_hubIijN4cuda3__47maximumIiEEE10Policy1000EN6thrust24THRUST_300001_SM_1000_NS10device_ptrIiEEPfjS8_fi8AbsValueEEvT0_T1_T2_T3_T4_T6_E12temp_storage has been demoted
// _ZZN3cub18CUB_300001_SM_10006detail6reduce18DeviceReduceKernelINS2_10policy_hubIijN4cuda3__47maximumIiEEE10Policy1000EN6thrust24THRUST_300001_SM_1000_NS10device_ptrIiEEjS8_i8AbsValueEEvT0_PT3_T1_NS0_13GridEvenShareISJ_EET2_T4_E12temp_storage has been demoted
// _ZZN3cub18CUB_300001_SM_10006detail6reduce28DeviceReduceSingleTileKernelINS2_10policy_hubIijN4cuda3__47maximumIiEEE10Policy1000EPiPfiS8_fiNS5_3std3__410__identityEEEvT0_T1_T2_T3_T4_T6_E12temp_storage has been demoted
// _ZZN3cub18CUB_300001_SM_10006detail6reduce28DeviceReduceSingleTileKernelINS2_10policy_hubIiyN4cuda3__47maximumIiEEE10Policy1000EN6thrust24THRUST_300001_SM_1000_NS10device_ptrIiEEPfyS8_fi8AbsValueEEvT0_T1_T2_T3_T4_T6_E12temp_storage has been demoted
// _ZZN3cub18CUB_300001_SM_10006detail6reduce18DeviceReduceKernelINS2_10policy_hubIiyN4cuda3__47maximumIiEEE10Policy1000EN6thrust24THRUST_300001_SM_1000_NS10device_ptrIiEEyS8_i8AbsValueEEvT0_PT3_T1_NS0_13GridEvenShareISJ_EET2_T4_E12temp_storage has been demoted
// _ZZN3cub18CUB_300001_SM_10006detail6reduce28DeviceReduceSingleTileKernelINS2_10policy_hubIiyN4cuda3__47maximumIiEEE10Policy1000EPiPfiS8_fiNS5_3std3__410__identityEEEvT0_T1_T2_T3_T4_T6_E12temp_storage has been demoted
.global .align 1 .b8 _ZN34_INTERNAL_29a2355a_4_k_cu_0ff5c5f64cuda3std3__45__cpo5beginE[1];
.global .align 1 .b8 _ZN34_INTERNAL_29a2355a_4_k_cu_0ff5c5f64cuda3std3__45__cpo3endE[1];
.global .align 1 .b8 _ZN34_INTERNAL_29a2355a_4_k_cu_0ff5c5f64cuda3std3__45__cpo6cbeginE[1];
.global .align 1 .b8 _ZN34_INTERNAL_29a2355a_4_k_cu_0ff5c5f64cuda3std3__45__cpo4cendE[1];
.global .align 1 .b8 _ZN34_INTERNAL_29a2355a_4_k_cu_0ff5c5f64cuda3std3__45__cpo6rbeginE[1];
.global .align 1 .b8 _ZN34_INTERNAL_29a2355a_4_k_cu_0ff5c5f64cuda3std3__45__cpo4rendE[1];
.global .align 1 .b8 _ZN34_INTERNAL_29a2355a_4_k_cu_0ff5c5f64cuda3std3__45__cpo7crbeginE[1];
.global .align 1 .b8 _ZN34_INTERNAL_29a2355a_4_k_cu_0ff5c5f64cuda3std3__45__cpo5crendE[1];
.global .align 1 .b8 _ZN34_INTERNAL_29a2355a_4_k_cu_0ff5c5f64cuda3std3__436_GLOBAL__N__29a2355a_4_k_cu_0ff5c5f66ignoreE[1];
.global .align 1 .b8 _ZN34_INTERNAL_29a2355a_4_k_cu_0ff5c5f64cuda3std3__419piecewise_constructE[1];
.global .align 1 .b8 _ZN34_INTERNAL_29a2355a_4_k_cu_0ff5c5f64cuda3std3__48in_placeE[1];
.global .align 1 .b8 _ZN34_INTERNAL_29a2355a_4_k_cu_0ff5c5f64cuda3std3__420unreachable_sentinelE[1];
.global .align 1 .b8 _ZN34_INTERNAL_29a2355a_4_k_cu_0ff5c5f64cuda3std3__47nulloptE[1];
.global .align 1 .b8 _ZN34_INTERNAL_29a2355a_4_k_cu_0ff5c5f64cuda3std3__48unexpectE[1];
.global .align 1 .b8 _ZN34_INTERNAL_29a2355a_4_k_cu_0ff5c5f64cuda3std6ranges3__45__cpo4swapE[1];
.global .align 1 .b8 _ZN34_INTERNAL_29a2355a_4_k_cu_0ff5c5f64cuda3std6ranges3__45__cpo9iter_moveE[1];
.global .align 1 .b8 _ZN34_INTERNAL_29a2355a_4_k_cu_0ff5c5f64cuda3std6ranges3__45__cpo5beginE[1];
.global .align 1 .b8 _ZN34_INTERNAL_29a2355a_4_k_cu_0ff5c5f64cuda3std6ranges3__45__cpo3endE[1];
.global .align 1 .b8 _ZN34_INTERNAL_29a2355a_4_k_cu_0ff5c5f64cuda3std6ranges3__45__cpo6cbeginE[1];
.global .align 1 .b8 _ZN34_INTERNAL_29a2355a_4_k_cu_0ff5c5f64cuda3std6ranges3__45__cpo4cendE[1];
.global .align 1 .b8 _ZN34_INTERNAL_29a2355a_4_k_cu_0ff5c5f64cuda3std6ranges3__45__cpo7advanceE[1];
.global .align 1 .b8 _ZN34_INTERNAL_29a2355a_4_k_cu_0ff5c5f64cuda3std6ranges3__45__cpo9iter_swapE[1];
.global .align 1 .b8 _ZN34_INTERNAL_29a2355a_4_k_cu_0ff5c5f64cuda3std6ranges3__45__cpo4nextE[1];
.global .align 1 .b8 _ZN34_INTERNAL_29a2355a_4_k_cu_0ff5c5f64cuda3std6ranges3__45__cpo4prevE[1];
.global .align 1 .b8 _ZN34_INTERNAL_29a2355a_4_k_cu_0ff5c5f64cuda3std6ranges3__45__cpo4dataE[1];
.global .align 1 .b8 _ZN34_INTERNAL_29a2355a_4_k_cu_0ff5c5f64cuda3std6ranges3__45__cpo5cdataE[1];
.global .align 1 .b8 _ZN34_INTERNAL_29a2355a_4_k_cu_0ff5c5f64cuda3std6ranges3__45__cpo4sizeE[1];
.global .align 1 .b8 _ZN34_INTERNAL_29a2355a_4_k_cu_0ff5c5f64cuda3std6ranges3__45__cpo5ssizeE[1];
.global .align 1 .b8 _ZN34_INTERNAL_29a2355a_4_k_cu_0ff5c5f64cuda3std6ranges3__45__cpo8distanceE[1];
.global .align 1 .b8 _ZN34_INTERNAL_29a2355a_4_k_cu_0ff5c5f66thrust24THRUST_300001_SM_1000_NS8cuda_cub3parE[1];
.global .align 1 .b8 _ZN34_INTERNAL_29a2355a_4_k_cu_0ff5c5f66thrust24THRUST_300001_SM_1000_NS8cuda_cub10par_nosyncE[1];
.global .align 1 .b8 _ZN34_INTERNAL_29a2355a_4_k_cu_0ff5c5f66thrust24THRUST_300001_SM_1000_NS6system6detail10sequential3seqE[1];
.global .align 1 .b8 _ZN34_INTERNAL_29a2355a_4_k_cu_0ff5c5f66thrust24THRUST_300001_SM_1000_NS12placeholders2_1E[1];
.global .align 1 .b8 _ZN34_INTERNAL_29a2355a_4_k_cu_0ff5c5f66thrust24THRUST_300001_SM_1000_NS12placeholders2_2E[1];
.global .align 1 .b8 _ZN34_INTERNAL_29a2355a_4_k_cu_0ff5c5f66thrust24THRUST_300001_SM_1000_NS12placeholders2_3E[1];
.global .align 1 .b8 _ZN34_INTERNAL_29a2355a_4_k_cu_0ff5c5f66thrust24THRUST_300001_SM_1000_NS12placeholders2_4E[1];
.global .align 1 .b8 _ZN34_INTERNAL_29a2355a_4_k_cu_0ff5c5f66thrust24THRUST_300001_SM_1000_NS12placeholders2_5E[1];
.global .align 1 .b8 _ZN34_INTERNAL_29a2355a_4_k_cu_0ff5c5f66thrust24THRUST_300001_SM_1000_NS12placeholders2_6E[1];
.global .align 1 .b8 _ZN34_INTERNAL_29a2355a_4_k_cu_0ff5c5f66thrust24THRUST_300001_SM_1000_NS12placeholders2_7E[1];
.global .align 1 .b8 _ZN34_INTERNAL_29a2355a_4_k_cu_0ff5c5f66thrust24THRUST_300001_SM_1000_NS12placeholders2_8E[1];
.global .align 1 .b8 _ZN34_INTERNAL_29a2355a_4_k_cu_0ff5c5f66thrust24THRUST_300001_SM_1000_NS12placeholders2_9E[1];
.global .align 1 .b8 _ZN34_INTERNAL_29a2355a_4_k_cu_0ff5c5f66thrust24THRUST_300001_SM_1000_NS12placeholders3_10E[1];
.global .align 1 .b8 _ZN34_INTERNAL_29a2355a_4_k_cu_0ff5c5f66thrust24THRUST_300001_SM_1000_NS3seqE[1];

.visible .entry _Z23normalizeAndRoundtoInt8PiPafi(
	.param .u64 .ptr .align 1 _Z23normalizeAndRoundtoInt8PiPafi_param_0,
	.param .u64 .ptr .align 1 _Z23normalizeAndRoundtoInt8PiPafi_param_1,
	.param .f32 _Z23normalizeAndRoundtoInt8PiPafi_param_2,
	.param .u32 _Z23normalizeAndRoundtoInt8PiPafi_param_3
)
{
	.reg .pred 	%p<2>;
	.reg .b32 	%r<8>;
	.reg .b32 	%f<4>;
	.reg .b64 	%rd<9>;

	ld.param.u64 	%rd1, [_Z23normalizeAndRoundtoInt8PiPafi_param_0];
	ld.param.u64 	%rd2, [_Z23normalizeAndRoundtoInt8PiPafi_param_1];
	ld.param.f32 	%f1, [_Z23normalizeAndRoundtoInt8PiPafi_param_2];
	ld.param.u32 	%r2, [_Z23normalizeAndRoundtoInt8PiPafi_param_3];
	mov.u32 	%r3, %ctaid.x;
	mov.u32 	%r4, %ntid.x;
	mov.u32 	%r5, %tid.x;
	mad.lo.s32 	%r1, %r3, %r4, %r5;
	setp.ge.s32 	%p1, %r1, %r2;
	@%p1 bra 	$L__BB0_2;
	cvta.to.global.u64 	%rd3, %rd1;
	cvta.to.global.u64 	%rd4, %rd2;
	cvt.s64.s32 	%rd5, %r1;
	mul.wide.s32 	%rd6, %r1, 4;
	add.s64 	%rd7, %rd3, %rd6;
	ld.global.u32 	%r6, [%rd7];
	cvt.rn.f32.s32 	%f2, %r6;
	div.rn.f32 	%f3, %f2, %f1;
	cvt.rni.s32.f32 	%r7, %f3;
	add.s64 	%rd8, %rd4, %rd5;
	st.global.u8 	[%rd8], %r7;
$L__BB0_2:
	ret;

}
	// .globl	_ZN3cub18CUB_300001_SM_10006detail11EmptyKernelIvEEvv
.visible .entry _ZN3cub18CUB_300001_SM_10006detail11EmptyKernelIvEEvv()
{


	ret;

}
	// .globl	_ZN3cub18CUB_300001_SM_10006detail6reduce28DeviceReduceSingleTileKernelINS2_10policy_hubIijN4cuda3__47maximumIiEEE10Policy1000EN6thrust24THRUST_300001_SM_1000_NS10device_ptrIiEEPfjS8_fi8AbsValueEEvT0_T1_T2_T3_T4_T6_
.visible .entry _ZN3cub18CUB_300001_SM_10006detail6reduce28DeviceReduceSingleTileKernelINS2_10policy_hubIijN4cuda3__47maximumIiEEE10Policy1000EN6thrust24THRUST_300001_SM_1000_NS10device_ptrIiEEPfjS8_fi8AbsValueEEvT0_T1_T2_T3_T4_T6_(
	.param .align 8 .b8 _ZN3cub18CUB_300001_SM_10006detail6reduce28DeviceReduceSingleTileKernelINS2_10policy_hubIijN4cuda3__47maximumIiEEE10Policy1000EN6thrust24THRUST_300001_SM_1000_NS10device_ptrIiEEPfjS8_fi8AbsValueEEvT0_T1_T2_T3_T4_T6__param_0[8],
	.param .u64 .ptr .align 1 _ZN3cub18CUB_300001_SM_10006detail6reduce28DeviceReduceSingleTileKernelINS2_10policy_hubIijN4cuda3__47maximumIiEEE10Policy1000EN6thrust24THRUST_300001_SM_1000_NS10device_ptrIiEEPfjS8_fi8AbsValueEEvT0_T1_T2_T3_T4_T6__param_1,
	.param .u32 _ZN3cub18CUB_300001_SM_10006detail6reduce28DeviceReduceSingleTileKernelINS2_10policy_hubIijN4cuda3__47maximumIiEEE10Policy1000EN6thrust24THRUST_300001_SM_1000_NS10device_ptrIiEEPfjS8_fi8AbsValueEEvT0_T1_T2_T3_T4_T6__param_2,
	.param .align 1 .b8 _ZN3cub18CUB_300001_SM_10006detail6reduce28DeviceReduceSingleTileKernelINS2_10policy_hubIijN4cuda3__47maximumIiEEE10Policy1000EN6thrust24THRUST_300001_SM_1000_NS10device_ptrIiEEPfjS8_fi8AbsValueEEvT0_T1_T2_T3_T4_T6__param_3[1],
	.param .f32 _ZN3cub18CUB_300001_SM_10006detail6reduce28DeviceReduceSingleTileKernelINS2_10policy_hubIijN4cuda3__47maximumIiEEE10Policy1000EN6thrust24THRUST_300001_SM_1000_NS10device_ptrIiEEPfjS8_fi8AbsValueEEvT0_T1_T2_T3_T4_T6__param_4,
	.param .align 1 .b8 _ZN3cub18CUB_300001_SM_10006detail6reduce28DeviceReduceSingleTileKernelINS2_10policy_hubIijN4cuda3__47maximumIiEEE10Policy1000EN6thrust24THRUST_300001_SM_1000_NS10device_ptrIiEEPfjS8_fi8AbsValueEEvT0_T1_T2_T3_T4_T6__param_5[1]
)
.maxntid 256
.minnctapersm 1
{
	.reg .pred 	%p<59>;
	.reg .b32 	%r<693>;
	.reg .b32 	%f<94>;
	.reg .b64 	%rd<84>;
	// demoted variable
	.shared .align 4 .b8 _ZZN3cub18CUB_300001_SM_10006detail6reduce28DeviceReduceSingleTileKernelINS2_10policy_hubIijN4cuda3__47maximumIiEEE10Policy1000EN6thrust24THRUST_300001_SM_1000_NS10device_ptrIiEEPfjS8_fi8AbsValueEEvT0_T1_T2_T3_T4_T6_E12temp_storage[44];
	ld.param.u64 	%rd9, [_ZN3cub18CUB_300001_SM_10006detail6reduce28DeviceReduceSingleTileKernelINS2_10policy_hubIijN4cuda3__47maximumIiEEE10Policy1000EN6thrust24THRUST_300001_SM_1000_NS10device_ptrIiEEPfjS8_fi8AbsValueEEvT0_T1_T2_T3_T4_T6__param_0];
	ld.param.u64 	%rd10, [_ZN3cub18CUB_300001_SM_10006detail6reduce28DeviceReduceSingleTileKernelINS2_10policy_hubIijN4cuda3__47maximumIiEEE10Policy1000EN6thrust24THRUST_300001_SM_1000_NS10device_ptrIiEEPfjS8_fi8AbsValueEEvT0_T1_T2_T3_T4_T6__param_1];
	ld.param.u32 	%r92, [_ZN3cub18CUB_300001_SM_10006detail6reduce28DeviceReduceSingleTileKernelINS2_10policy_hubIijN4cuda3__47maximumIiEEE10Policy1000EN6thrust24THRUST_300001_SM_1000_NS10device_ptrIiEEPfjS8_fi8AbsValueEEvT0_T1_T2_T3_T4_T6__param_2];
	ld.param.f32 	%f1, [_ZN3cub18CUB_300001_SM_10006detail6reduce28DeviceReduceSingleTileKernelINS2_10policy_hubIijN4cuda3__47maximumIiEEE10Policy1000EN6thrust24THRUST_300001_SM_1000_NS10device_ptrIiEEPfjS8_fi8AbsValueEEvT0_T1_T2_T3_T4_T6__param_4];
	cvta.to.global.u64 	%rd1, %rd10;
	setp.ne.s32 	%p1, %r92, 0;
	@%p1 bra 	$L__BB2_3;
	mov.u32 	%r653, %tid.x;
	setp.ne.s32 	%p58, %r653, 0;
	@%p58 bra 	$L__BB2_52;
	st.global.f32 	[%rd1], %f1;
	bra.uni 	$L__BB2_52;
$L__BB2_3:
	cvta.to.global.u64 	%rd2, %rd9;
	setp.gt.u32 	%p2, %r92, 4095;
	@%p2 bra 	$L__BB2_28;
	mov.u32 	%r1, %tid.x;
	setp.ge.u32 	%p24, %r1, %r92;
	mov.b32 	%r670, 0;
	mov.u32 	%r660, %r1;
	@%p24 bra 	$L__BB2_6;
	mul.wide.u32 	%rd73, %r1, 4;
	add.s64 	%rd74, %rd2, %rd73;
	ld.global.u32 	%r419, [%rd74];
	abs.s32 	%r420, %r419;
	cvt.rn.f32.s32 	%f63, %r420;
	cvt.rzi.s32.f32 	%r670, %f63;
	add.s32 	%r660, %r1, 256;
$L__BB2_6:
	setp.ge.u32 	%p25, %r660, %r92;
	@%p25 bra 	$L__BB2_19;
	not.b32 	%r422, %r660;
	add.s32 	%r423, %r92, %r422;
	shr.u32 	%r424, %r423, 8;
	add.s32 	%r6, %r424, 1;
	and.b32  	%r7, %r6, 15;
	setp.lt.u32 	%p26, %r423, 3840;
	@%p26 bra 	$L__BB2_10;
	and.b32  	%r425, %r6, 33554416;
	neg.s32 	%r656, %r425;
	mul.wide.u32 	%rd75, %r660, 4;
	add.s64 	%rd76, %rd75, %rd2;
	add.s64 	%rd82, %rd76, 8192;
$L__BB2_9:
	.pragma "nounroll";
	ld.global.u32 	%r426, [%rd82+-8192];
	abs.s32 	%r427, %r426;
	cvt.rn.f32.s32 	%f64, %r427;
	cvt.rzi.s32.f32 	%r428, %f64;
	max.s32 	%r429, %r670, %r428;
	ld.global.u32 	%r430, [%rd82+-7168];
	abs.s32 	%r431, %r430;
	cvt.rn.f32.s32 	%f65, %r431;
	cvt.rzi.s32.f32 	%r432, %f65;
	max.s32 	%r433, %r429, %r432;
	ld.global.u32 	%r434, [%rd82+-6144];
	abs.s32 	%r435, %r434;
	cvt.rn.f32.s32 	%f66, %r435;
	cvt.rzi.s32.f32 	%r436, %f66;
	max.s32 	%r437, %r433, %r436;
	ld.global.u32 	%r438, [%rd82+-5120];
	abs.s32 	%r439, %r438;
	cvt.rn.f32.s32 	%f67, %r439;
	cvt.rzi.s32.f32 	%r440, %f67;
	max.s32 	%r441, %r437, %r440;
	ld.global.u32 	%r442, [%rd82+-4096];
	abs.s32 	%r443, %r442;
	cvt.rn.f32.s32 	%f68, %r443;
	cvt.rzi.s32.f32 	%r444, %f68;
	max.s32 	%r445, %r441, %r444;
	ld.global.u32 	%r446, [%rd82+-3072];
	abs.s32 	%r447, %r446;
	cvt.rn.f32.s32 	%f69, %r447;
	cvt.rzi.s32.f32 	%r448, %f69;
	max.s32 	%r449, %r445, %r448;
	ld.global.u32 	%r450, [%rd82+-2048];
	abs.s32 	%r451, %r450;
	cvt.rn.f32.s32 	%f70, %r451;
	cvt.rzi.s32.f32 	%r452, %f70;
	max.s32 	%r453, %r449, %r452;
	ld.global.u32 	%r454, [%rd82+-1024];
	abs.s32 	%r455, %r454;
	cvt.rn.f32.s32 	%f71, %r455;
	cvt.rzi.s32.f32 	%r456, %f71;
	max.s32 	%r457, %r453, %r456;
	ld.global.u32 	%r458, [%rd82];
	abs.s32 	%r459, %r458;
	cvt.rn.f32.s32 	%f72, %r459;
	cvt.rzi.s32.f32 	%r460, %f72;
	max.s32 	%r461, %r457, %r460;
	ld.global.u32 	%r462, [%rd82+1024];
	abs.s32 	%r463, %r462;
	cvt.rn.f32.s32 	%f73, %r463;
	cvt.rzi.s32.f32 	%r464, %f73;
	max.s32 	%r465, %r461, %r464;
	ld.global.u32 	%r466, [%rd82+2048];
	abs.s32 	%r467, %r466;
	cvt.rn.f32.s32 	%f74, %r467;
	cvt.rzi.s32.f32 	%r468, %f74;
	max.s32 	%r469, %r465, %r468;
	ld.global.u32 	%r470, [%rd82+3072];
	abs.s32 	%r471, %r470;
	cvt.rn.f32.s32 	%f75, %r471;
	cvt.rzi.s32.f32 	%r472, %f75;
	max.s32 	%r473, %r469, %r472;
	ld.global.u32 	%r474, [%rd82+4096];
	abs.s32 	%r475, %r474;
	cvt.rn.f32.s32 	%f76, %r475;
	cvt.rzi.s32.f32 	%r476, %f76;
	max.s32 	%r477, %r473, %r476;
	ld.global.u32 	%r478, [%rd82+5120];
	abs.s32 	%r479, %r478;
	cvt.rn.f32.s32 	%f77, %r479;
	cvt.rzi.s32.f32 	%r480, %f77;
	max.s32 	%r481, %r477, %r480;
	ld.global.u32 	%r482, [%rd82+6144];
	abs.s32 	%r483, %r482;
	cvt.rn.f32.s32 	%f78, %r483;
	cvt.rzi.s32.f32 	%r484, %f78;
	max.s32 	%r485, %r481, %r484;
	ld.global.u32 	%r486, [%rd82+7168];
	abs.s32 	%r487, %r486;
	cvt.rn.f32.s32 	%f79, %r487;
	cvt.rzi.s32.f32 	%r488, %f79;
	max.s32 	%r670, %r485, %r488;
	add.s32 	%r660, %r660, 4096;
	add.s32 	%r656, %r656, 16;
	add.s64 	%rd82, %rd82, 16384;
	setp.ne.s32 	%p27, %r656, 0;
	@%p27 bra 	$L__BB2_9;
$L__BB2_10:
	setp.eq.s32 	%p28, %r7, 0;
	@%p28 bra 	$L__BB2_19;
	and.b32  	%r18, %r6, 7;
	setp.lt.u32 	%p29, %r7, 8;
	@%p29 bra 	$L__BB2_13;
	mul.wide.u32 	%rd77, %r660, 4;
	add.s64 	%rd78, %rd2, %rd77;
	ld.global.u32 	%r490, [%rd78];
	abs.s32 	%r491, %r490;
	cvt.rn.f32.s32 	%f80, %r491;
	cvt.rzi.s32.f32 	%r492, %f80;
	max.s32 	%r493, %r670, %r492;
	ld.global.u32 	%r494, [%rd78+1024];
	abs.s32 	%r495, %r494;
	cvt.rn.f32.s32 	%f81, %r495;
	cvt.rzi.s32.f32 	%r496, %f81;
	max.s32 	%r497, %r493, %r496;
	ld.global.u32 	%r498, [%rd78+2048];
	abs.s32 	%r499, %r498;
	cvt.rn.f32.s32 	%f82, %r499;
	cvt.rzi.s32.f32 	%r500, %f82;
	max.s32 	%r501, %r497, %r500;
	ld.global.u32 	%r502, [%rd78+3072];
	abs.s32 	%r503, %r502;
	cvt.rn.f32.s32 	%f83, %r503;
	cvt.rzi.s32.f32 	%r504, %f83;
	max.s32 	%r505, %r501, %r504;
	ld.global.u32 	%r506, [%rd78+4096];
	abs.s32 	%r507, %r506;
	cvt.rn.f32.s32 	%f84, %r507;
	cvt.rzi.s32.f32 	%r508, %f84;
	max.s32 	%r509, %r505, %r508;
	ld.global.u32 	%r510, [%rd78+5120];
	abs.s32 	%r511, %r510;
	cvt.rn.f32.s32 	%f85, %r511;
	cvt.rzi.s32.f32 	%r512, %f85;
	max.s32 	%r513, %r509, %r512;
	ld.global.u32 	%r514, [%rd78+6144];
	abs.s32 	%r515, %r514;
	cvt.rn.f32.s32 	%f86, %r515;
	cvt.rzi.s32.f32 	%r516, %f86;
	max.s32 	%r517, %r513, %r516;
	ld.global.u32 	%r518, [%rd78+7168];
	abs.s32 	%r519, %r518;
	cvt.rn.f32.s32 	%f87, %r519;
	cvt.rzi.s32.f32 	%r520, %f87;
	max.s32 	%r670, %r517, %r520;
	add.s32 	%r660, %r660, 2048;
$L__BB2_13:
	setp.eq.s32 	%p30, %r18, 0;
	@%p30 bra 	$L__BB2_19;
	and.b32  	%r24, %r6, 3;
	setp.lt.u32 	%p31, %r18, 4;
	@%p31 bra 	$L__BB2_16;
	mul.wide.u32 	%rd79, %r660, 4;
	add.s64 	%rd80, %rd2, %rd79;
	ld.global.u32 	%r522, [%rd80];
	abs.s32 	%r523, %r522;
	cvt.rn.f32.s32 	%f88, %r523;
	cvt.rzi.s32.f32 	%r524, %f88;
	max.s32 	%r525, %r670, %r524;
	ld.global.u32 	%r526, [%rd80+1024];
	abs.s32 	%r527, %r526;
	cvt.rn.f32.s32 	%f89, %r527;
	cvt.rzi.s32.f32 	%r528, %f89;
	max.s32 	%r529, %r525, %r528;
	ld.global.u32 	%r530, [%rd80+2048];
	abs.s32 	%r531, %r530;
	cvt.rn.f32.s32 	%f90, %r531;
	cvt.rzi.s32.f32 	%r532, %f90;
	max.s32 	%r533, %r529, %r532;
	ld.global.u32 	%r534, [%rd80+3072];
	abs.s32 	%r535, %r534;
	cvt.rn.f32.s32 	%f91, %r535;
	cvt.rzi.s32.f32 	%r536, %f91;
	max.s32 	%r670, %r533, %r536;
	add.s32 	%r660, %r660, 1024;
$L__BB2_16:
	setp.eq.s32 	%p32, %r24, 0;
	@%p32 bra 	$L__BB2_19;
	mul.wide.u32 	%rd81, %r660, 4;
	add.s64 	%rd83, %rd2, %rd81;
	neg.s32 	%r668, %r24;
$L__BB2_18:
	.pragma "nounroll";
	ld.global.u32 	%r537, [%rd83];
	abs.s32 	%r538, %r537;
	cvt.rn.f32.s32 	%f92, %r538;
	cvt.rzi.s32.f32 	%r539, %f92;
	max.s32 	%r670, %r670, %r539;
	add.s64 	%rd83, %rd83, 1024;
	add.s32 	%r668, %r668, 1;
	setp.ne.s32 	%p33, %r668, 0;
	@%p33 bra 	$L__BB2_18;
$L__BB2_19:
	setp.lt.u32 	%p34, %r92, 256;
	@%p34 bra 	$L__BB2_24;
	// begin inline asm
	mov.u32 %r603, %laneid;
	// end inline asm
	mov.b32 	%r606, 1;
	mov.b32 	%r627, 31;
	mov.b32 	%r628, -1;
	// begin inline asm
	shfl.sync.down.b32 %r604, %r670, %r606, %r627, %r628;
	// end inline asm
	setp.gt.s32 	%p50, %r603, 30;
	max.s32 	%r629, %r670, %r604;
	selp.b32 	%r610, %r670, %r629, %p50;
	mov.b32 	%r611, 2;
	// begin inline asm
	shfl.sync.down.b32 %r609, %r610, %r611, %r627, %r628;
	// end inline asm
	setp.gt.s32 	%p51, %r603, 29;
	max.s32 	%r630, %r610, %r609;
	selp.b32 	%r615, %r610, %r630, %p51;
	mov.b32 	%r616, 4;
	// begin inline asm
	shfl.sync.down.b32 %r614, %r615, %r616, %r627, %r628;
	// end inline asm
	setp.gt.s32 	%p52, %r603, 27;
	max.s32 	%r631, %r615, %r614;
	selp.b32 	%r620, %r615, %r631, %p52;
	mov.b32 	%r621, 8;
	// begin inline asm
	shfl.sync.down.b32 %r619, %r620, %r621, %r627, %r628;
	// end inline asm
	setp.gt.s32 	%p53, %r603, 23;
	max.s32 	%r632, %r620, %r619;
	selp.b32 	%r625, %r620, %r632, %p53;
	mov.b32 	%r626, 16;
	// begin inline asm
	shfl.sync.down.b32 %r624, %r625, %r626, %r627, %r628;
	// end inline asm
	setp.gt.s32 	%p54, %r603, 15;
	max.s32 	%r36, %r625, %r624;
	selp.b32 	%r692, %r625, %r36, %p54;
	setp.ne.s32 	%p55, %r603, 0;
	@%p55 bra 	$L__BB2_22;
	shr.u32 	%r633, %r1, 3;
	and.b32  	%r634, %r633, 124;
	mov.u32 	%r635, _ZZN3cub18CUB_300001_SM_10006detail6reduce28DeviceReduceSingleTileKernelINS2_10policy_hubIijN4cuda3__47maximumIiEEE10Policy1000EN6thrust24THRUST_300001_SM_1000_NS10device_ptrIiEEPfjS8_fi8AbsValueEEvT0_T1_T2_T3_T4_T6_E12temp_storage;
	add.s32 	%r636, %r635, %r634;
	st.shared.u32 	[%r636+8], %r36;
$L__BB2_22:
	bar.sync 	0;
	setp.ne.s32 	%p56, %r1, 0;
	@%p56 bra 	$L__BB2_50;
	ld.shared.u32 	%r637, [_ZZN3cub18CUB_300001_SM_10006detail6reduce28DeviceReduceSingleTileKernelINS2_10policy_hubIijN4cuda3__47maximumIiEEE10Policy1000EN6thrust24THRUST_300001_SM_1000_NS10device_ptrIiEEPfjS8_fi8AbsValueEEvT0_T1_T2_T3_T4_T6_E12temp_storage+12];
	max.s32 	%r638, %r692, %r637;
	ld.shared.u32 	%r639, [_ZZN3cub18CUB_300001_SM_10006detail6reduce28DeviceReduceSingleTileKernelINS2_10policy_hubIijN4cuda3__47maximumIiEEE10Policy1000EN6thrust24THRUST_300001_SM_1000_NS10device_ptrIiEEPfjS8_fi8AbsValueEEvT0_T1_T2_T3_T4_T6_E12temp_storage+16];
	max.s32 	%r640, %r638, %r639;
	ld.shared.u32 	%r641, [_ZZN3cub18CUB_300001_SM_10006detail6reduce28DeviceReduceSingleTileKernelINS2_10policy_hubIijN4cuda3__47maximumIiEEE10Policy1000EN6thrust24THRUST_300001_SM_1000_NS10device_ptrIiEEPfjS8_fi8AbsValueEEvT0_T1_T2_T3_T4_T6_E12temp_storage+20];
	max.s32 	%r642, %r640, %r641;
	ld.shared.u32 	%r643, [_ZZN3cub18CUB_300001_SM_10006detail6reduce28DeviceReduceSingleTileKernelINS2_10policy_hubIijN4cuda3__47maximumIiEEE10Policy1000EN6thrust24THRUST_300001_SM_1000_NS10device_ptrIiEEPfjS8_fi8AbsValueEEvT0_T1_T2_T3_T4_T6_E12temp_storage+24];
	max.s32 	%r644, %r642, %r643;
	ld.shared.u32 	%r645, [_ZZN3cub18CUB_300001_SM_10006detail6reduce28DeviceReduceSingleTileKernelINS2_10policy_hubIijN4cuda3__47maximumIiEEE10Policy1000EN6thrust24THRUST_300001_SM_1000_NS10device_ptrIiEEPfjS8_fi8AbsValueEEvT0_T1_T2_T3_T4_T6_E12temp_storage+28];
	max.s32 	%r646, %r644, %r645;
	ld.shared.u32 	%r647, [_ZZN3cub18CUB_300001_SM_10006detail6reduce28DeviceReduceSingleTileKernelINS2_10policy_hubIijN4cuda3__47maximumIiEEE10Policy1000EN6thrust24THRUST_300001_SM_1000_NS10device_ptrIiEEPfjS8_fi8AbsValueEEvT0_T1_T2_T3_T4_T6_E12temp_storage+32];
	max.s32 	%r648, %r646, %r647;
	ld.shared.u32 	%r649, [_ZZN3cub18CUB_300001_SM_10006detail6reduce28DeviceReduceSingleTileKernelINS2_10policy_hubIijN4cuda3__47maximumIiEEE10Policy1000EN6thrust24THRUST_300001_SM_1000_NS10device_ptrIiEEPfjS8_fi8AbsValueEEvT0_T1_T2_T3_T4_T6_E12temp_storage+36];
	max.s32 	%r692, %r648, %r649;
	bra.uni 	$L__BB2_50;
$L__BB2_24:
	// begin inline asm
	mov.u32 %r540, %laneid;
	// end inline asm
	and.b32  	%r566, %r1, 992;
	add.s32 	%r567, %r566, 32;
	setp.gt.u32 	%p35, %r567, %r92;
	not.b32 	%r568, %r566;
	add.s32 	%r569, %r92, %r568;
	selp.b32 	%r564, %r569, 31, %p35;
	mov.b32 	%r543, 1;
	mov.b32 	%r565, -1;
	// begin inline asm
	shfl.sync.down.b32 %r541, %r670, %r543, %r564, %r565;
	// end inline asm
	setp.lt.s32 	%p36, %r540, %r564;
	max.s32 	%r570, %r670, %r541;
	selp.b32 	%r547, %r570, %r670, %p36;
	mov.b32 	%r548, 2;
	// begin inline asm
	shfl.sync.down.b32 %r546, %r547, %r548, %r564, %r565;
	// end inline asm
	add.s32 	%r571, %r540, 2;
	setp.gt.s32 	%p37, %r571, %r564;
	max.s32 	%r572, %r547, %r546;
	selp.b32 	%r552, %r547, %r572, %p37;
	mov.b32 	%r553, 4;
	// begin inline asm
	shfl.sync.down.b32 %r551, %r552, %r553, %r564, %r565;
	// end inline asm
	add.s32 	%r573, %r540, 4;
	setp.gt.s32 	%p38, %r573, %r564;
	max.s32 	%r574, %r552, %r551;
	selp.b32 	%r557, %r552, %r574, %p38;
	mov.b32 	%r558, 8;
	// begin inline asm
	shfl.sync.down.b32 %r556, %r557, %r558, %r564, %r565;
	// end inline asm
	add.s32 	%r575, %r540, 8;
	setp.gt.s32 	%p39, %r575, %r564;
	max.s32 	%r576, %r557, %r556;
	selp.b32 	%r562, %r557, %r576, %p39;
	mov.b32 	%r563, 16;
	// begin inline asm
	shfl.sync.down.b32 %r561, %r562, %r563, %r564, %r565;
	// end inline asm
	add.s32 	%r577, %r540, 16;
	setp.gt.s32 	%p40, %r577, %r564;
	max.s32 	%r578, %r562, %r561;
	selp.b32 	%r692, %r562, %r578, %p40;
	setp.ne.s32 	%p41, %r540, 0;
	@%p41 bra 	$L__BB2_26;
	shr.u32 	%r579, %r1, 3;
	and.b32  	%r580, %r579, 124;
	mov.u32 	%r581, _ZZN3cub18CUB_300001_SM_10006detail6reduce28DeviceReduceSingleTileKernelINS2_10policy_hubIijN4cuda3__47maximumIiEEE10Policy1000EN6thrust24THRUST_300001_SM_1000_NS10device_ptrIiEEPfjS8_fi8AbsValueEEvT0_T1_T2_T3_T4_T6_E12temp_storage;
	add.s32 	%r582, %r581, %r580;
	st.shared.u32 	[%r582+8], %r692;
$L__BB2_26:
	bar.sync 	0;
	setp.ne.s32 	%p42, %r1, 0;
	@%p42 bra 	$L__BB2_50;
	setp.gt.u32 	%p43, %r92, 32;
	ld.shared.u32 	%r583, [_ZZN3cub18CUB_300001_SM_10006detail6reduce28DeviceReduceSingleTileKernelINS2_10policy_hubIijN4cuda3__47maximumIiEEE10Policy1000EN6thrust24THRUST_300001_SM_1000_NS10device_ptrIiEEPfjS8_fi8AbsValueEEvT0_T1_T2_T3_T4_T6_E12temp_storage+12];
	max.s32 	%r584, %r692, %r583;
	selp.b32 	%r585, %r584, %r692, %p43;
	setp.gt.u32 	%p44, %r92, 64;
	ld.shared.u32 	%r586, [_ZZN3cub18CUB_300001_SM_10006detail6reduce28DeviceReduceSingleTileKernelINS2_10policy_hubIijN4cuda3__47maximumIiEEE10Policy1000EN6thrust24THRUST_300001_SM_1000_NS10device_ptrIiEEPfjS8_fi8AbsValueEEvT0_T1_T2_T3_T4_T6_E12temp_storage+16];
	max.s32 	%r587, %r585, %r586;
	selp.b32 	%r588, %r587, %r585, %p44;
	setp.gt.u32 	%p45, %r92, 96;
	ld.shared.u32 	%r589, [_ZZN3cub18CUB_300001_SM_10006detail6reduce28DeviceReduceSingleTileKernelINS2_10policy_hubIijN4cuda3__47maximumIiEEE10Policy1000EN6thrust24THRUST_300001_SM_1000_NS10device_ptrIiEEPfjS8_fi8AbsValueEEvT0_T1_T2_T3_T4_T6_E12temp_storage+20];
	max.s32 	%r590, %r588, %r589;
	selp.b32 	%r591, %r590, %r588, %p45;
	setp.gt.u32 	%p46, %r92, 128;
	ld.shared.u32 	%r592, [_ZZN3cub18CUB_300001_SM_10006detail6reduce28DeviceReduceSingleTileKernelINS2_10policy_hubIijN4cuda3__47maximumIiEEE10Policy1000EN6thrust24THRUST_300001_SM_1000_NS10device_ptrIiEEPfjS8_fi8AbsValueEEvT0_T1_T2_T3_T4_T6_E12temp_storage+24];
	max.s32 	%r593, %r591, %r592;
	selp.b32 	%r594, %r593, %r591, %p46;
	setp.gt.u32 	%p47, %r92, 160;
	ld.shared.u32 	%r595, [_ZZN3cub18CUB_300001_SM_10006detail6reduce28DeviceReduceSingleTileKernelINS2_10policy_hubIijN4cuda3__47maximumIiEEE10Policy1000EN6thrust24THRUST_300001_SM_1000_NS10device_ptrIiEEPfjS8_fi8AbsValueEEvT0_T1_T2_T3_T4_T6_E12temp_storage+28];
	max.s32 	%r596, %r594, %r595;
	selp.b32 	%r597, %r596, %r594, %p47;
	setp.gt.u32 	%p48, %r92, 192;
	ld.shared.u32 	%r598, [_ZZN3cub18CUB_300001_SM_10006detail6reduce28DeviceReduceSingleTileKernelINS2_10policy_hubIijN4cuda3__47maximumIiEEE10Policy1000EN6thrust24THRUST_300001_SM_1000_NS10device_ptrIiEEPfjS8_fi8AbsValueEEvT0_T1_T2_T3_T4_T6_E12temp_storage+32];
	max.s32 	%r599, %r597, %r598;
	selp.b32 	%r600, %r599, %r597, %p48;
	setp.gt.u32 	%p49, %r92, 224;
	ld.shared.u32 	%r601, [_ZZN3cub18CUB_300001_SM_10006detail6reduce28DeviceReduceSingleTileKernelINS2_10policy_hubIijN4cuda3__47maximumIiEEE10Policy1000EN6thrust24THRUST_300001_SM_1000_NS10device_ptrIiEEPfjS8_fi8AbsValueEEvT0_T1_T2_T3_T4_T6_E12temp_storage+36];
	max.s32 	%r602, %r600, %r601;
	selp.b32 	%r692, %r602, %r600, %p49;
	bra.uni 	$L__BB2_50;
$L__BB2_28:
	mov.u32 	%r41, %tid.x;
	mul.wide.u32 	%rd11, %r41, 4;
	add.s64 	%rd12, %rd2, %rd11;
	ld.global.u32 	%r94, [%rd12];
	abs.s32 	%r95, %r94;
	cvt.rn.f32.s32 	%f2, %r95;
	cvt.rzi.s32.f32 	%r96, %f2;
	ld.global.u32 	%r97, [%rd12+1024];
	abs.s32 	%r98, %r97;
	cvt.rn.f32.s32 	%f3, %r98;
	cvt.rzi.s32.f32 	%r99, %f3;
	ld.global.u32 	%r100, [%rd12+2048];
	abs.s32 	%r101, %r100;
	cvt.rn.f32.s32 	%f4, %r101;
	cvt.rzi.s32.f32 	%r102, %f4;
	ld.global.u32 	%r103, [%rd12+3072];
	abs.s32 	%r104, %r103;
	cvt.rn.f32.s32 	%f5, %r104;
	cvt.rzi.s32.f32 	%r105, %f5;
	ld.global.u32 	%r106, [%rd12+4096];
	abs.s32 	%r107, %r106;
	cvt.rn.f32.s32 	%f6, %r107;
	cvt.rzi.s32.f32 	%r108, %f6;
	ld.global.u32 	%r109, [%rd12+5120];
	abs.s32 	%r110, %r109;
	cvt.rn.f32.s32 	%f7, %r110;
	cvt.rzi.s32.f32 	%r111, %f7;
	ld.global.u32 	%r112, [%rd12+6144];
	abs.s32 	%r113, %r112;
	cvt.rn.f32.s32 	%f8, %r113;
	cvt.rzi.s32.f32 	%r114, %f8;
	ld.global.u32 	%r115, [%rd12+7168];
	abs.s32 	%r116, %r115;
	cvt.rn.f32.s32 	%f9, %r116;
	cvt.rzi.s32.f32 	%r117, %f9;
	ld.global.u32 	%r118, [%rd12+8192];
	abs.s32 	%r119, %r118;
	cvt.rn.f32.s32 	%f10, %r119;
	cvt.rzi.s32.f32 	%r120, %f10;
	ld.global.u32 	%r121, [%rd12+9216];
	abs.s32 	%r122, %r121;
	cvt.rn.f32.s32 	%f11, %r122;
	cvt.rzi.s32.f32 	%r123, %f11;
	ld.global.u32 	%r124, [%rd12+10240];
	abs.s32 	%r125, %r124;
	cvt.rn.f32.s32 	%f12, %r125;
	cvt.rzi.s32.f32 	%r126, %f12;
	ld.global.u32 	%r127, [%rd12+11264];
	abs.s32 	%r128, %r127;
	cvt.rn.f32.s32 	%f13, %r128;
	cvt.rzi.s32.f32 	%r129, %f13;
	ld.global.u32 	%r130, [%rd12+12288];
	abs.s32 	%r131, %r130;
	cvt.rn.f32.s32 	%f14, %r131;
	cvt.rzi.s32.f32 	%r132, %f14;
	ld.global.u32 	%r133, [%rd12+13312];
	abs.s32 	%r134, %r133;
	cvt.rn.f32.s32 	%f15, %r134;
	cvt.rzi.s32.f32 	%r135, %f15;
	ld.global.u32 	%r136, [%rd12+14336];
	abs.s32 	%r137, %r136;
	cvt.rn.f32.s32 	%f16, %r137;
	cvt.rzi.s32.f32 	%r138, %f16;
	ld.global.u32 	%r139, [%rd12+15360];
	abs.s32 	%r140, %r139;
	cvt.rn.f32.s32 	%f17, %r140;
	cvt.rzi.s32.f32 	%r141, %f17;
	max.s32 	%r142, %r96, %r99;
	max.s32 	%r143, %r142, %r102;
	max.s32 	%r144, %r105, %r108;
	max.s32 	%r145, %r144, %r111;
	max.s32 	%r146, %r114, %r117;
	max.s32 	%r147, %r146, %r120;
	max.s32 	%r148, %r123, %r126;
	max.s32 	%r149, %r148, %r129;
	max.s32 	%r150, %r132, %r135;
	max.s32 	%r151, %r150, %r138;
	max.s32 	%r152, %r143, %r145;
	max.s32 	%r153, %r152, %r147;
	max.s32 	%r154, %r149, %r151;
	max.s32 	%r155, %r154, %r141;
	max.s32 	%r691, %r153, %r155;
	add.s32 	%r43, %r92, -4096;
	setp.lt.u32 	%p3, %r43, 4096;
	mov.b32 	%r674, 4096;
	@%p3 bra 	$L__BB2_32;
	mov.b32 	%r674, 4096;
$L__BB2_30:
	add.s32 	%r157, %r41, %r674;
	mul.wide.u32 	%rd13, %r157, 4;
	add.s64 	%rd14, %rd2, %rd13;
	ld.global.u32 	%r158, [%rd14];
	abs.s32 	%r159, %r158;
	cvt.rn.f32.s32 	%f18, %r159;
	cvt.rzi.s32.f32 	%r160, %f18;
	ld.global.u32 	%r161, [%rd14+1024];
	abs.s32 	%r162, %r161;
	cvt.rn.f32.s32 	%f19, %r162;
	cvt.rzi.s32.f32 	%r163, %f19;
	ld.global.u32 	%r164, [%rd14+2048];
	abs.s32 	%r165, %r164;
	cvt.rn.f32.s32 	%f20, %r165;
	cvt.rzi.s32.f32 	%r166, %f20;
	ld.global.u32 	%r167, [%rd14+3072];
	abs.s32 	%r168, %r167;
	cvt.rn.f32.s32 	%f21, %r168;
	cvt.rzi.s32.f32 	%r169, %f21;
	ld.global.u32 	%r170, [%rd14+4096];
	abs.s32 	%r171, %r170;
	cvt.rn.f32.s32 	%f22, %r171;
	cvt.rzi.s32.f32 	%r172, %f22;
	ld.global.u32 	%r173, [%rd14+5120];
	abs.s32 	%r174, %r173;
	cvt.rn.f32.s32 	%f23, %r174;
	cvt.rzi.s32.f32 	%r175, %f23;
	ld.global.u32 	%r176, [%rd14+6144];
	abs.s32 	%r177, %r176;
	cvt.rn.f32.s32 	%f24, %r177;
	cvt.rzi.s32.f32 	%r178, %f24;
	ld.global.u32 	%r179, [%rd14+7168];
	abs.s32 	%r180, %r179;
	cvt.rn.f32.s32 	%f25, %r180;
	cvt.rzi.s32.f32 	%r181, %f25;
	ld.global.u32 	%r182, [%rd14+8192];
	abs.s32 	%r183, %r182;
	cvt.rn.f32.s32 	%f26, %r183;
	cvt.rzi.s32.f32 	%r184, %f26;
	ld.global.u32 	%r185, [%rd14+9216];
	abs.s32 	%r186, %r185;
	cvt.rn.f32.s32 	%f27, %r186;
	cvt.rzi.s32.f32 	%r187, %f27;
	ld.global.u32 	%r188, [%rd14+10240];
	abs.s32 	%r189, %r188;
	cvt.rn.f32.s32 	%f28, %r189;
	cvt.rzi.s32.f32 	%r190, %f28;
	ld.global.u32 	%r191, [%rd14+11264];
	abs.s32 	%r192, %r191;
	cvt.rn.f32.s32 	%f29, %r192;
	cvt.rzi.s32.f32 	%r193, %f29;
	ld.global.u32 	%r194, [%rd14+12288];
	abs.s32 	%r195, %r194;
	cvt.rn.f32.s32 	%f30, %r195;
	cvt.rzi.s32.f32 	%r196, %f30;
	ld.global.u32 	%r197, [%rd14+13312];
	abs.s32 	%r198, %r197;
	cvt.rn.f32.s32 	%f31, %r198;
	cvt.rzi.s32.f32 	%r199, %f31;
	ld.global.u32 	%r200, [%rd14+14336];
	abs.s32 	%r201, %r200;
	cvt.rn.f32.s32 	%f32, %r201;
	cvt.rzi.s32.f32 	%r202, %f32;
	ld.global.u32 	%r203, [%rd14+15360];
	abs.s32 	%r204, %r203;
	cvt.rn.f32.s32 	%f33, %r204;
	cvt.rzi.s32.f32 	%r205, %f33;
	max.s32 	%r206, %r691, %r160;
	max.s32 	%r207, %r206, %r163;
	max.s32 	%r208, %r166, %r169;
	max.s32 	%r209, %r208, %r172;
	max.s32 	%r210, %r175, %r178;
	max.s32 	%r211, %r210, %r181;
	max.s32 	%r212, %r184, %r187;
	max.s32 	%r213, %r212, %r190;
	max.s32 	%r214, %r193, %r196;
	max.s32 	%r215, %r214, %r199;
	max.s32 	%r216, %r202, %r205;
	max.s32 	%r217, %r207, %r209;
	max.s32 	%r218, %r217, %r211;
	max.s32 	%r219, %r213, %r215;
	max.s32 	%r220, %r219, %r216;
	max.s32 	%r691, %r218, %r220;
	sub.s32 	%r221, %r92, %r674;
	setp.lt.u32 	%p4, %r221, 4096;
	@%p4 bra 	$L__BB2_46;
	add.s32 	%r674, %r674, 4096;
	setp.le.u32 	%p5, %r674, %r43;
	@%p5 bra 	$L__BB2_30;
$L__BB2_32:
	setp.le.u32 	%p6, %r92, %r674;
	sub.s32 	%r222, %r92, %r674;
	setp.ge.s32 	%p7, %r41, %r222;
	or.pred  	%p8, %p6, %p7;
	@%p8 bra 	$L__BB2_46;
	not.b32 	%r225, %r41;
	add.s32 	%r226, %r92, %r225;
	sub.s32 	%r227, %r226, %r674;
	shr.u32 	%r228, %r227, 8;
	add.s32 	%r50, %r228, 1;
	and.b32  	%r51, %r50, 15;
	setp.lt.u32 	%p9, %r227, 3840;
	mov.u32 	%r683, %r41;
	@%p9 bra 	$L__BB2_37;
	or.b32  	%r677, %r41, 2048;
	add.s32 	%r676, %r41, %r674;
	and.b32  	%r229, %r50, 33554416;
	neg.s32 	%r675, %r229;
$L__BB2_35:
	.pragma "nounroll";
	mul.wide.u32 	%rd15, %r676, 4;
	add.s64 	%rd16, %rd2, %rd15;
	ld.global.u32 	%r230, [%rd16];
	abs.s32 	%r231, %r230;
	cvt.rn.f32.s32 	%f34, %r231;
	cvt.rzi.s32.f32 	%r232, %f34;
	max.s32 	%r233, %r691, %r232;
	add.s32 	%r234, %r676, 256;
	mul.wide.u32 	%rd17, %r234, 4;
	add.s64 	%rd18, %rd2, %rd17;
	ld.global.u32 	%r235, [%rd18];
	abs.s32 	%r236, %r235;
	cvt.rn.f32.s32 	%f35, %r236;
	cvt.rzi.s32.f32 	%r237, %f35;
	max.s32 	%r238, %r233, %r237;
	add.s32 	%r239, %r676, 512;
	mul.wide.u32 	%rd19, %r239, 4;
	add.s64 	%rd20, %rd2, %rd19;
	ld.global.u32 	%r240, [%rd20];
	abs.s32 	%r241, %r240;
	cvt.rn.f32.s32 	%f36, %r241;
	cvt.rzi.s32.f32 	%r242, %f36;
	max.s32 	%r243, %r238, %r242;
	add.s32 	%r244, %r676, 768;
	mul.wide.u32 	%rd21, %r244, 4;
	add.s64 	%rd22, %rd2, %rd21;
	ld.global.u32 	%r245, [%rd22];
	abs.s32 	%r246, %r245;
	cvt.rn.f32.s32 	%f37, %r246;
	cvt.rzi.s32.f32 	%r247, %f37;
	max.s32 	%r248, %r243, %r247;
	add.s32 	%r249, %r676, 1024;
	mul.wide.u32 	%rd23, %r249, 4;
	add.s64 	%rd24, %rd2, %rd23;
	ld.global.u32 	%r250, [%rd24];
	abs.s32 	%r251, %r250;
	cvt.rn.f32.s32 	%f38, %r251;
	cvt.rzi.s32.f32 	%r252, %f38;
	max.s32 	%r253, %r248, %r252;
	add.s32 	%r254, %r676, 1280;
	mul.wide.u32 	%rd25, %r254, 4;
	add.s64 	%rd26, %rd2, %rd25;
	ld.global.u32 	%r255, [%rd26];
	abs.s32 	%r256, %r255;
	cvt.rn.f32.s32 	%f39, %r256;
	cvt.rzi.s32.f32 	%r257, %f39;
	max.s32 	%r258, %r253, %r257;
	add.s32 	%r259, %r676, 1536;
	mul.wide.u32 	%rd27, %r259, 4;
	add.s64 	%rd28, %rd2, %rd27;
	ld.global.u32 	%r260, [%rd28];
	abs.s32 	%r261, %r260;
	cvt.rn.f32.s32 	%f40, %r261;
	cvt.rzi.s32.f32 	%r262, %f40;
	max.s32 	%r263, %r258, %r262;
	add.s32 	%r264, %r676, 1792;
	mul.wide.u32 	%rd29, %r264, 4;
	add.s64 	%rd30, %rd2, %rd29;
	ld.global.u32 	%r265, [%rd30];
	abs.s32 	%r266, %r265;
	cvt.rn.f32.s32 	%f41, %r266;
	cvt.rzi.s32.f32 	%r267, %f41;
	max.s32 	%r268, %r263, %r267;
	add.s32 	%r269, %r676, 2048;
	mul.wide.u32 	%rd31, %r269, 4;
	add.s64 	%rd32, %rd2, %rd31;
	ld.global.u32 	%r270, [%rd32];
	abs.s32 	%r271, %r270;
	cvt.rn.f32.s32 	%f42, %r271;
	cvt.rzi.s32.f32 	%r272, %f42;
	max.s32 	%r273, %r268, %r272;
	add.s32 	%r274, %r676, 2304;
	mul.wide.u32 	%rd33, %r274, 4;
	add.s64 	%rd34, %rd2, %rd33;
	ld.global.u32 	%r275, [%rd34];
	abs.s32 	%r276, %r275;
	cvt.rn.f32.s32 	%f43, %r276;
	cvt.rzi.s32.f32 	%r277, %f43;
	max.s32 	%r278, %r273, %r277;
	add.s32 	%r279, %r676, 2560;
	mul.wide.u32 	%rd35, %r279, 4;
	add.s64 	%rd36, %rd2, %rd35;
	ld.global.u32 	%r280, [%rd36];
	abs.s32 	%r281, %r280;
	cvt.rn.f32.s32 	%f44, %r281;
	cvt.rzi.s32.f32 	%r282, %f44;
	max.s32 	%r283, %r278, %r282;
	add.s32 	%r284, %r676, 2816;
	mul.wide.u32 	%rd37, %r284, 4;
	add.s64 	%rd38, %rd2, %rd37;
	ld.global.u32 	%r285, [%rd38];
	abs.s32 	%r286, %r285;
	cvt.rn.f32.s32 	%f45, %r286;
	cvt.rzi.s32.f32 	%r287, %f45;
	max.s32 	%r288, %r283, %r287;
	add.s32 	%r289, %r676, 3072;
	mul.wide.u32 	%rd39, %r289, 4;
	add.s64 	%rd40, %rd2, %rd39;
	ld.global.u32 	%r290, [%rd40];
	abs.s32 	%r291, %r290;
	cvt.rn.f32.s32 	%f46, %r291;
	cvt.rzi.s32.f32 	%r292, %f46;
	max.s32 	%r293, %r288, %r292;
	add.s32 	%r294, %r676, 3328;
	mul.wide.u32 	%rd41, %r294, 4;
	add.s64 	%rd42, %rd2, %rd41;
	ld.global.u32 	%r295, [%rd42];
	abs.s32 	%r296, %r295;
	cvt.rn.f32.s32 	%f47, %r296;
	cvt.rzi.s32.f32 	%r297, %f47;
	max.s32 	%r298, %r293, %r297;
	add.s32 	%r299, %r676, 3584;
	mul.wide.u32 	%rd43, %r299, 4;
	add.s64 	%rd44, %rd2, %rd43;
	ld.global.u32 	%r300, [%rd44];
	abs.s32 	%r301, %r300;
	cvt.rn.f32.s32 	%f48, %r301;
	cvt.rzi.s32.f32 	%r302, %f48;
	max.s32 	%r303, %r298, %r302;
	add.s32 	%r304, %r676, 3840;
	mul.wide.u32 	%rd45, %r304, 4;
	add.s64 	%rd46, %rd2, %rd45;
	ld.global.u32 	%r305, [%rd46];
	abs.s32 	%r306, %r305;
	cvt.rn.f32.s32 	%f49, %r306;
	cvt.rzi.s32.f32 	%r307, %f49;
	max.s32 	%r691, %r303, %r307;
	add.s32 	%r677, %r677, 4096;
	add.s32 	%r676, %r676, 4096;
	add.s32 	%r675, %r675, 16;
	setp.ne.s32 	%p10, %r675, 0;
	@%p10 bra 	$L__BB2_35;
	add.s32 	%r683, %r677, -2048;
$L__BB2_37:
	setp.eq.s32 	%p11, %r51, 0;
	@%p11 bra 	$L__BB2_46;
	and.b32  	%r67, %r50, 7;
	setp.lt.u32 	%p12, %r51, 8;
	@%p12 bra 	$L__BB2_40;
	add.s32 	%r309, %r683, %r674;
	mul.wide.u32 	%rd47, %r309, 4;
	add.s64 	%rd48, %rd2, %rd47;
	ld.global.u32 	%r310, [%rd48];
	abs.s32 	%r311, %r310;
	cvt.rn.f32.s32 	%f50, %r311;
	cvt.rzi.s32.f32 	%r312, %f50;
	max.s32 	%r313, %r691, %r312;
	add.s32 	%r314, %r309, 256;
	mul.wide.u32 	%rd49, %r314, 4;
	add.s64 	%rd50, %rd2, %rd49;
	ld.global.u32 	%r315, [%rd50];
	abs.s32 	%r316, %r315;
	cvt.rn.f32.s32 	%f51, %r316;
	cvt.rzi.s32.f32 	%r317, %f51;
	max.s32 	%r318, %r313, %r317;
	add.s32 	%r319, %r309, 512;
	mul.wide.u32 	%rd51, %r319, 4;
	add.s64 	%rd52, %rd2, %rd51;
	ld.global.u32 	%r320, [%rd52];
	abs.s32 	%r321, %r320;
	cvt.rn.f32.s32 	%f52, %r321;
	cvt.rzi.s32.f32 	%r322, %f52;
	max.s32 	%r323, %r318, %r322;
	add.s32 	%r324, %r309, 768;
	mul.wide.u32 	%rd53, %r324, 4;
	add.s64 	%rd54, %rd2, %rd53;
	ld.global.u32 	%r325, [%rd54];
	abs.s32 	%r326, %r325;
	cvt.rn.f32.s32 	%f53, %r326;
	cvt.rzi.s32.f32 	%r327, %f53;
	max.s32 	%r328, %r323, %r327;
	add.s32 	%r329, %r309, 1024;
	mul.wide.u32 	%rd55, %r329, 4;
	add.s64 	%rd56, %rd2, %rd55;
	ld.global.u32 	%r330, [%rd56];
	abs.s32 	%r331, %r330;
	cvt.rn.f32.s32 	%f54, %r331;
	cvt.rzi.s32.f32 	%r332, %f54;
	max.s32 	%r333, %r328, %r332;
	add.s32 	%r334, %r309, 1280;
	mul.wide.u32 	%rd57, %r334, 4;
	add.s64 	%rd58, %rd2, %rd57;
	ld.global.u32 	%r335, [%rd58];
	abs.s32 	%r336, %r335;
	cvt.rn.f32.s32 	%f55, %r336;
	cvt.rzi.s32.f32 	%r337, %f55;
	max.s32 	%r338, %r333, %r337;
	add.s32 	%r339, %r309, 1536;
	mul.wide.u32 	%rd59, %r339, 4;
	add.s64 	%rd60, %rd2, %rd59;
	ld.global.u32 	%r340, [%rd60];
	abs.s32 	%r341, %r340;
	cvt.rn.f32.s32 	%f56, %r341;
	cvt.rzi.s32.f32 	%r342, %f56;
	max.s32 	%r343, %r338, %r342;
	add.s32 	%r344, %r309, 1792;
	mul.wide.u32 	%rd61, %r344, 4;
	add.s64 	%rd62, %rd2, %rd61;
	ld.global.u32 	%r345, [%rd62];
	abs.s32 	%r346, %r345;
	cvt.rn.f32.s32 	%f57, %r346;
	cvt.rzi.s32.f32 	%r347, %f57;
	max.s32 	%r691, %r343, %r347;
	add.s32 	%r683, %r683, 2048;
$L__BB2_40:
	setp.eq.s32 	%p13, %r67, 0;
	@%p13 bra 	$L__BB2_46;
	and.b32  	%r73, %r50, 3;
	setp.lt.u32 	%p14, %r67, 4;
	@%p14 bra 	$L__BB2_43;
	add.s32 	%r349, %r683, %r674;
	mul.wide.u32 	%rd63, %r349, 4;
	add.s64 	%rd64, %rd2, %rd63;
	ld.global.u32 	%r350, [%rd64];
	abs.s32 	%r351, %r350;
	cvt.rn.f32.s32 	%f58, %r351;
	cvt.rzi.s32.f32 	%r352, %f58;
	max.s32 	%r353, %r691, %r352;
	add.s32 	%r354, %r349, 256;
	mul.wide.u32 	%rd65, %r354, 4;
	add.s64 	%rd66, %rd2, %rd65;
	ld.global.u32 	%r355, [%rd66];
	abs.s32 	%r356, %r355;
	cvt.rn.f32.s32 	%f59, %r356;
	cvt.rzi.s32.f32 	%r357, %f59;
	max.s32 	%r358, %r353, %r357;
	add.s32 	%r359, %r349, 512;
	mul.wide.u32 	%rd67, %r359, 4;
	add.s64 	%rd68, %rd2, %rd67;
	ld.global.u32 	%r360, [%rd68];
	abs.s32 	%r361, %r360;
	cvt.rn.f32.s32 	%f60, %r361;
	cvt.rzi.s32.f32 	%r362, %f60;
	max.s32 	%r363, %r358, %r362;
	add.s32 	%r364, %r349, 768;
	mul.wide.u32 	%rd69, %r364, 4;
	add.s64 	%rd70, %rd2, %rd69;
	ld.global.u32 	%r365, [%rd70];
	abs.s32 	%r366, %r365;
	cvt.rn.f32.s32 	%f61, %r366;
	cvt.rzi.s32.f32 	%r367, %f61;
	max.s32 	%r691, %r363, %r367;
	add.s32 	%r683, %r683, 1024;
$L__BB2_43:
	setp.eq.s32 	%p15, %r73, 0;
	@%p15 bra 	$L__BB2_46;
	add.s32 	%r689, %r683, %r674;
	neg.s32 	%r688, %r73;
$L__BB2_45:
	.pragma "nounroll";
	mul.wide.u32 	%rd71, %r689, 4;
	add.s64 	%rd72, %rd2, %rd71;
	ld.global.u32 	%r368, [%rd72];
	abs.s32 	%r369, %r368;
	cvt.rn.f32.s32 	%f62, %r369;
	cvt.rzi.s32.f32 	%r370, %f62;
	max.s32 	%r691, %r691, %r370;
	add.s32 	%r689, %r689, 256;
	add.s32 	%r688, %r688, 1;
	setp.ne.s32 	%p16, %r688, 0;
	@%p16 bra 	$L__BB2_45;
$L__BB2_46:
	// begin inline asm
	mov.u32 %r371, %laneid;
	// end inline asm
	mov.b32 	%r374, 1;
	mov.b32 	%r395, 31;
	mov.b32 	%r396, -1;
	// begin inline asm
	shfl.sync.down.b32 %r372, %r691, %r374, %r395, %r396;
	// end inline asm
	setp.gt.s32 	%p17, %r371, 30;
	max.s32 	%r397, %r691, %r372;
	selp.b32 	%r378, %r691, %r397, %p17;
	mov.b32 	%r379, 2;
	// begin inline asm
	shfl.sync.down.b32 %r377, %r378, %r379, %r395, %r396;
	// end inline asm
	setp.gt.s32 	%p18, %r371, 29;
	max.s32 	%r398, %r378, %r377;
	selp.b32 	%r383, %r378, %r398, %p18;
	mov.b32 	%r384, 4;
	// begin inline asm
	shfl.sync.down.b32 %r382, %r383, %r384, %r395, %r396;
	// end inline asm
	setp.gt.s32 	%p19, %r371, 27;
	max.s32 	%r399, %r383, %r382;
	selp.b32 	%r388, %r383, %r399, %p19;
	mov.b32 	%r389, 8;
	// begin inline asm
	shfl.sync.down.b32 %r387, %r388, %r389, %r395, %r396;
	// end inline asm
	setp.gt.s32 	%p20, %r371, 23;
	max.s32 	%r400, %r388, %r387;
	selp.b32 	%r393, %r388, %r400, %p20;
	mov.b32 	%r394, 16;
	// begin inline asm
	shfl.sync.down.b32 %r392, %r393, %r394, %r395, %r396;
	// end inline asm
	setp.gt.s32 	%p21, %r371, 15;
	max.s32 	%r88, %r393, %r392;
	selp.b32 	%r692, %r393, %r88, %p21;
	setp.ne.s32 	%p22, %r371, 0;
	@%p22 bra 	$L__BB2_48;
	shr.u32 	%r401, %r41, 3;
	and.b32  	%r402, %r401, 124;
	mov.u32 	%r403, _ZZN3cub18CUB_300001_SM_10006detail6reduce28DeviceReduceSingleTileKernelINS2_10policy_hubIijN4cuda3__47maximumIiEEE10Policy1000EN6thrust24THRUST_300001_SM_1000_NS10device_ptrIiEEPfjS8_fi8AbsValueEEvT0_T1_T2_T3_T4_T6_E12temp_storage;
	add.s32 	%r404, %r403, %r402;
	st.shared.u32 	[%r404+8], %r88;
$L__BB2_48:
	bar.sync 	0;
	setp.ne.s32 	%p23, %r41, 0;
	@%p23 bra 	$L__BB2_50;
	ld.shared.u32 	%r405, [_ZZN3cub18CUB_300001_SM_10006detail6reduce28DeviceReduceSingleTileKernelINS2_10policy_hubIijN4cuda3__47maximumIiEEE10Policy1000EN6thrust24THRUST_300001_SM_1000_NS10device_ptrIiEEPfjS8_fi8AbsValueEEvT0_T1_T2_T3_T4_T6_E12temp_storage+12];
	max.s32 	%r406, %r692, %r405;
	ld.shared.u32 	%r407, [_ZZN3cub18CUB_300001_SM_10006detail6reduce28DeviceReduceSingleTileKernelINS2_10policy_hubIijN4cuda3__47maximumIiEEE10Policy1000EN6thrust24THRUST_300001_SM_1000_NS10device_ptrIiEEPfjS8_fi8AbsValueEEvT0_T1_T2_T3_T4_T6_E12temp_storage+16];
	max.s32 	%r408, %r406, %r407;
	ld.shared.u32 	%r409, [_ZZN3cub18CUB_300001_SM_10006detail6reduce28DeviceReduceSingleTileKernelINS2_10policy_hubIijN4cuda3__47maximumIiEEE10Policy1000EN6thrust24THRUST_300001_SM_1000_NS10device_ptrIiEEPfjS8_fi8AbsValueEEvT0_T1_T2_T3_T4_T6_E12temp_storage+20];
	max.s32 	%r410, %r408, %r409;
	ld.shared.u32 	%r411, [_ZZN3cub18CUB_300001_SM_10006detail6reduce28DeviceReduceSingleTileKernelINS2_10policy_hubIijN4cuda3__47maximumIiEEE10Policy1000EN6thrust24THRUST_300001_SM_1000_NS10device_ptrIiEEPfjS8_fi8AbsValueEEvT0_T1_T2_T3_T4_T6_E12temp_storage+24];
	max.s32 	%r412, %r410, %r411;
	ld.shared.u32 	%r413, [_ZZN3cub18CUB_300001_SM_10006detail6reduce28DeviceReduceSingleTileKernelINS2_10policy_hubIijN4cuda3__47maximumIiEEE10Policy1000EN6thrust24THRUST_300001_SM_1000_NS10device_ptrIiEEPfjS8_fi8AbsValueEEvT0_T1_T2_T3_T4_T6_E12temp_storage+28];
	max.s32 	%r414, %r412, %r413;
	ld.shared.u32 	%r415, [_ZZN3cub18CUB_300001_SM_10006detail6reduce28DeviceReduceSingleTileKernelINS2_10policy_hubIijN4cuda3__47maximumIiEEE10Policy1000EN6thrust24THRUST_300001_SM_1000_NS10device_ptrIiEEPfjS8_fi8AbsValueEEvT0_T1_T2_T3_T4_T6_E12temp_storage+32];
	max.s32 	%r416, %r414, %r415;
	ld.shared.u32 	%r417, [_ZZN3cub18CUB_300001_SM_10006detail6reduce28DeviceReduceSingleTileKernelINS2_10policy_hubIijN4cuda3__47maximumIiEEE10Policy1000EN6thrust24THRUST_300001_SM_1000_NS10device_ptrIiEEPfjS8_fi8AbsValueEEvT0_T1_T2_T3_T4_T6_E12temp_storage+36];
	max.s32 	%r692, %r416, %r417;
$L__BB2_50:
	mov.u32 	%r650, %tid.x;
	setp.ne.s32 	%p57, %r650, 0;
	@%p57 bra 	$L__BB2_52;
	cvt.rzi.s32.f32 	%r651, %f1;
	max.s32 	%r652, %r651, %r692;
	cvt.rn.f32.s32 	%f93, %r652;
	st.global.f32 	[%rd1], %f93;
$L__BB2_52:
	ret;

}
	// .globl	_ZN3cub18CUB_300001_SM_10006detail6reduce18DeviceReduceKernelINS2_10policy_hubIijN4cuda3__47maximumIiEEE10Policy1000EN6thrust24THRUST_300001_SM_1000_NS10device_ptrIiEEjS8_i8AbsValueEEvT0_PT3_T1_NS0_13GridEvenShareISJ_EET2_T4_
.visible .entry _ZN3cub18CUB_300001_SM_10006detail6reduce18DeviceReduceKernelINS2_10policy_hubIijN4cuda3__47maximumIiEEE10Policy1000EN6thrust24THRUST_300001_SM_1000_NS10device_ptrIiEEjS8_i8AbsValueEEvT0_PT3_T1_NS0_13GridEvenShareISJ_EET2_T4_(
	.param .align 8 .b8 _ZN3cub18CUB_300001_SM_10006detail6reduce18DeviceReduceKernelINS2_10policy_hubIijN4cuda3__47maximumIiEEE10Policy1000EN6thrust24THRUST_300001_SM_1000_NS10device_ptrIiEEjS8_i8AbsValueEEvT0_PT3_T1_NS0_13GridEvenShareISJ_EET2_T4__param_0[8],
	.param .u64 .ptr .align 1 _ZN3cub18CUB_300001_SM_10006detail6reduce18DeviceReduceKernelINS2_10policy_hubIijN4cuda3__47maximumIiEEE10Policy1000EN6thrust24THRUST_300001_SM_1000_NS10device_ptrIiEEjS8_i8AbsValueEEvT0_PT3_T1_NS0_13GridEvenShareISJ_EET2_T4__param_1,
	.param .u32 _ZN3cub18CUB_300001_SM_10006detail6reduce18DeviceReduceKernelINS2_10policy_hubIijN4cuda3__47maximumIiEEE10Policy1000EN6thrust24THRUST_300001_SM_1000_NS10device_ptrIiEEjS8_i8AbsValueEEvT0_PT3_T1_NS0_13GridEvenShareISJ_EET2_T4__param_2,
	.param .align 4 .b8 _ZN3cub18CUB_300001_SM_10006detail6reduce18DeviceReduceKernelINS2_10policy_hubIijN4cuda3__47maximumIiEEE10Policy1000EN6thrust24THRUST_300001_SM_1000_NS10device_ptrIiEEjS8_i8AbsValueEEvT0_PT3_T1_NS0_13GridEvenShareISJ_EET2_T4__param_3[40],
	.param .align 1 .b8 _ZN3cub18CUB_300001_SM_10006detail6reduce18DeviceReduceKernelINS2_10policy_hubIijN4cuda3__47maximumIiEEE10Policy1000EN6thrust24THRUST_300001_SM_1000_NS10device_ptrIiEEjS8_i8AbsValueEEvT0_PT3_T1_NS0_13GridEvenShareISJ_EET2_T4__param_4[1],
	.param .align 1 .b8 _ZN3cub18CUB_300001_SM_10006detail6reduce18DeviceReduceKernelINS2_10policy_hubIijN4cuda3__47maximumIiEEE10Policy1000EN6thrust24THRUST_300001_SM_1000_NS10device_ptrIiEEjS8_i8AbsValueEEvT0_PT3_T1_NS0_13GridEvenShareISJ_EET2_T4__param_5[1]
)
.maxntid 256
{
	.reg .pred 	%p<57>;
	.reg .b16 	%rs<4>;
	.reg .b32 	%r<757>;
	.reg .b32 	%f<92>;
	.reg .b64 	%rd<130>;
	// demoted variable
	.shared .align 4 .b8 _ZZN3cub18CUB_300001_SM_10006detail6reduce18DeviceReduceKernelINS2_10policy_hubIijN4cuda3__47maximumIiEEE10Policy1000EN6thrust24THRUST_300001_SM_1000_NS10device_ptrIiEEjS8_i8AbsValueEEvT0_PT3_T1_NS0_13GridEvenShareISJ_EET2_T4_E12temp_storage[44];
	ld.param.u32 	%r1, [_ZN3cub18CUB_300001_SM_10006detail6reduce18DeviceReduceKernelINS2_10policy_hubIijN4cuda3__47maximumIiEEE10Policy1000EN6thrust24THRUST_300001_SM_1000_NS10device_ptrIiEEjS8_i8AbsValueEEvT0_PT3_T1_NS0_13GridEvenShareISJ_EET2_T4__param_3+20];
	ld.param.u32 	%r2, [_ZN3cub18CUB_300001_SM_10006detail6reduce18DeviceReduceKernelINS2_10policy_hubIijN4cuda3__47maximumIiEEE10Policy1000EN6thrust24THRUST_300001_SM_1000_NS10device_ptrIiEEjS8_i8AbsValueEEvT0_PT3_T1_NS0_13GridEvenShareISJ_EET2_T4__param_3+24];
	ld.param.u64 	%rd3, [_ZN3cub18CUB_300001_SM_10006detail6reduce18DeviceReduceKernelINS2_10policy_hubIijN4cuda3__47maximumIiEEE10Policy1000EN6thrust24THRUST_300001_SM_1000_NS10device_ptrIiEEjS8_i8AbsValueEEvT0_PT3_T1_NS0_13GridEvenShareISJ_EET2_T4__param_0];
	cvta.to.global.u64 	%rd1, %rd3;
	mov.u32 	%r3, %ctaid.x;
	shl.b32 	%r4, %r2, 12;
	shl.b32 	%r738, %r3, 12;
	sub.s32 	%r6, %r1, %r738;
	setp.gt.u32 	%p1, %r6, 4095;
	@%p1 bra 	$L__BB3_26;
	mov.u32 	%r7, %tid.x;
	setp.ge.u32 	%p23, %r7, %r6;
	mov.b32 	%r732, 0;
	mov.u32 	%r721, %r7;
	@%p23 bra 	$L__BB3_3;
	add.s32 	%r453, %r738, %r7;
	mul.wide.u32 	%rd66, %r453, 4;
	add.s64 	%rd67, %rd1, %rd66;
	ld.global.u32 	%r454, [%rd67];
	abs.s32 	%r455, %r454;
	cvt.rn.f32.s32 	%f62, %r455;
	cvt.rzi.s32.f32 	%r732, %f62;
	add.s32 	%r721, %r7, 256;
$L__BB3_3:
	setp.ge.u32 	%p24, %r721, %r6;
	@%p24 bra 	$L__BB3_17;
	not.b32 	%r457, %r721;
	add.s32 	%r458, %r1, %r457;
	sub.s32 	%r459, %r458, %r738;
	shr.u32 	%r460, %r459, 8;
	add.s32 	%r12, %r460, 1;
	and.b32  	%r13, %r12, 15;
	setp.lt.u32 	%p25, %r459, 3840;
	@%p25 bra 	$L__BB3_8;
	or.b32  	%r718, %r721, 2048;
	add.s32 	%r717, %r721, %r738;
	and.b32  	%r461, %r12, 33554416;
	neg.s32 	%r716, %r461;
$L__BB3_6:
	.pragma "nounroll";
	mul.wide.u32 	%rd68, %r717, 4;
	add.s64 	%rd69, %rd1, %rd68;
	ld.global.u32 	%r462, [%rd69];
	abs.s32 	%r463, %r462;
	cvt.rn.f32.s32 	%f63, %r463;
	cvt.rzi.s32.f32 	%r464, %f63;
	max.s32 	%r465, %r732, %r464;
	add.s32 	%r466, %r717, 256;
	mul.wide.u32 	%rd70, %r466, 4;
	add.s64 	%rd71, %rd1, %rd70;
	ld.global.u32 	%r467, [%rd71];
	abs.s32 	%r468, %r467;
	cvt.rn.f32.s32 	%f64, %r468;
	cvt.rzi.s32.f32 	%r469, %f64;
	max.s32 	%r470, %r465, %r469;
	add.s32 	%r471, %r717, 512;
	mul.wide.u32 	%rd72, %r471, 4;
	add.s64 	%rd73, %rd1, %rd72;
	ld.global.u32 	%r472, [%rd73];
	abs.s32 	%r473, %r472;
	cvt.rn.f32.s32 	%f65, %r473;
	cvt.rzi.s32.f32 	%r474, %f65;
	max.s32 	%r475, %r470, %r474;
	add.s32 	%r476, %r717, 768;
	mul.wide.u32 	%rd74, %r476, 4;
	add.s64 	%rd75, %rd1, %rd74;
	ld.global.u32 	%r477, [%rd75];
	abs.s32 	%r478, %r477;
	cvt.rn.f32.s32 	%f66, %r478;
	cvt.rzi.s32.f32 	%r479, %f66;
	max.s32 	%r480, %r475, %r479;
	add.s32 	%r481, %r717, 1024;
	mul.wide.u32 	%rd76, %r481, 4;
	add.s64 	%rd77, %rd1, %rd76;
	ld.global.u32 	%r482, [%rd77];
	abs.s32 	%r483, %r482;
	cvt.rn.f32.s32 	%f67, %r483;
	cvt.rzi.s32.f32 	%r484, %f67;
	max.s32 	%r485, %r480, %r484;
	add.s32 	%r486, %r717, 1280;
	mul.wide.u32 	%rd78, %r486, 4;
	add.s64 	%rd79, %rd1, %rd78;
	ld.global.u32 	%r487, [%rd79];
	abs.s32 	%r488, %r487;
	cvt.rn.f32.s32 	%f68, %r488;
	cvt.rzi.s32.f32 	%r489, %f68;
	max.s32 	%r490, %r485, %r489;
	add.s32 	%r491, %r717, 1536;
	mul.wide.u32 	%rd80, %r491, 4;
	add.s64 	%rd81, %rd1, %rd80;
	ld.global.u32 	%r492, [%rd81];
	abs.s32 	%r493, %r492;
	cvt.rn.f32.s32 	%f69, %r493;
	cvt.rzi.s32.f32 	%r494, %f69;
	max.s32 	%r495, %r490, %r494;
	add.s32 	%r496, %r717, 1792;
	mul.wide.u32 	%rd82, %r496, 4;
	add.s64 	%rd83, %rd1, %rd82;
	ld.global.u32 	%r497, [%rd83];
	abs.s32 	%r498, %r497;
	cvt.rn.f32.s32 	%f70, %r498;
	cvt.rzi.s32.f32 	%r499, %f70;
	max.s32 	%r500, %r495, %r499;
	add.s32 	%r501, %r717, 2048;
	mul.wide.u32 	%rd84, %r501, 4;
	add.s64 	%rd85, %rd1, %rd84;
	ld.global.u32 	%r502, [%rd85];
	abs.s32 	%r503, %r502;
	cvt.rn.f32.s32 	%f71, %r503;
	cvt.rzi.s32.f32 	%r504, %f71;
	max.s32 	%r505, %r500, %r504;
	add.s32 	%r506, %r717, 2304;
	mul.wide.u32 	%rd86, %r506, 4;
	add.s64 	%rd87, %rd1, %rd86;
	ld.global.u32 	%r507, [%rd87];
	abs.s32 	%r508, %r507;
	cvt.rn.f32.s32 	%f72, %r508;
	cvt.rzi.s32.f32 	%r509, %f72;
	max.s32 	%r510, %r505, %r509;
	add.s32 	%r511, %r717, 2560;
	mul.wide.u32 	%rd88, %r511, 4;
	add.s64 	%rd89, %rd1, %rd88;
	ld.global.u32 	%r512, [%rd89];
	abs.s32 	%r513, %r512;
	cvt.rn.f32.s32 	%f73, %r513;
	cvt.rzi.s32.f32 	%r514, %f73;
	max.s32 	%r515, %r510, %r514;
	add.s32 	%r516, %r717, 2816;
	mul.wide.u32 	%rd90, %r516, 4;
	add.s64 	%rd91, %rd1, %rd90;
	ld.global.u32 	%r517, [%rd91];
	abs.s32 	%r518, %r517;
	cvt.rn.f32.s32 	%f74, %r518;
	cvt.rzi.s32.f32 	%r519, %f74;
	max.s32 	%r520, %r515, %r519;
	add.s32 	%r521, %r717, 3072;
	mul.wide.u32 	%rd92, %r521, 4;
	add.s64 	%rd93, %rd1, %rd92;
	ld.global.u32 	%r522, [%rd93];
	abs.s32 	%r523, %r522;
	cvt.rn.f32.s32 	%f75, %r523;
	cvt.rzi.s32.f32 	%r524, %f75;
	max.s32 	%r525, %r520, %r524;
	add.s32 	%r526, %r717, 3328;
	mul.wide.u32 	%rd94, %r526, 4;
	add.s64 	%rd95, %rd1, %rd94;
	ld.global.u32 	%r527, [%rd95];
	abs.s32 	%r528, %r527;
	cvt.rn.f32.s32 	%f76, %r528;
	cvt.rzi.s32.f32 	%r529, %f76;
	max.s32 	%r530, %r525, %r529;
	add.s32 	%r531, %r717, 3584;
	mul.wide.u32 	%rd96, %r531, 4;
	add.s64 	%rd97, %rd1, %rd96;
	ld.global.u32 	%r532, [%rd97];
	abs.s32 	%r533, %r532;
	cvt.rn.f32.s32 	%f77, %r533;
	cvt.rzi.s32.f32 	%r534, %f77;
	max.s32 	%r535, %r530, %r534;
	add.s32 	%r536, %r717, 3840;
	mul.wide.u32 	%rd98, %r536, 4;
	add.s64 	%rd99, %rd1, %rd98;
	ld.global.u32 	%r537, [%rd99];
	abs.s32 	%r538, %r537;
	cvt.rn.f32.s32 	%f78, %r538;
	cvt.rzi.s32.f32 	%r539, %f78;
	max.s32 	%r732, %r535, %r539;
	add.s32 	%r718, %r718, 4096;
	add.s32 	%r717, %r717, 4096;
	add.s32 	%r716, %r716, 16;
	setp.ne.s32 	%p26, %r716, 0;
	@%p26 bra 	$L__BB3_6;
	add.s32 	%r721, %r718, -2048;
$L__BB3_8:
	setp.eq.s32 	%p27, %r13, 0;
	@%p27 bra 	$L__BB3_17;
	and.b32  	%r29, %r12, 7;
	setp.lt.u32 	%p28, %r13, 8;
	@%p28 bra 	$L__BB3_11;
	add.s32 	%r541, %r738, %r721;
	mul.wide.u32 	%rd100, %r541, 4;
	add.s64 	%rd101, %rd1, %rd100;
	ld.global.u32 	%r542, [%rd101];
	abs.s32 	%r543, %r542;
	cvt.rn.f32.s32 	%f79, %r543;
	cvt.rzi.s32.f32 	%r544, %f79;
	max.s32 	%r545, %r732, %r544;
	add.s32 	%r546, %r541, 256;
	mul.wide.u32 	%rd102, %r546, 4;
	add.s64 	%rd103, %rd1, %rd102;
	ld.global.u32 	%r547, [%rd103];
	abs.s32 	%r548, %r547;
	cvt.rn.f32.s32 	%f80, %r548;
	cvt.rzi.s32.f32 	%r549, %f80;
	max.s32 	%r550, %r545, %r549;
	add.s32 	%r551, %r541, 512;
	mul.wide.u32 	%rd104, %r551, 4;
	add.s64 	%rd105, %rd1, %rd104;
	ld.global.u32 	%r552, [%rd105];
	abs.s32 	%r553, %r552;
	cvt.rn.f32.s32 	%f81, %r553;
	cvt.rzi.s32.f32 	%r554, %f81;
	max.s32 	%r555, %r550, %r554;
	add.s32 	%r556, %r541, 768;
	mul.wide.u32 	%rd106, %r556, 4;
	add.s64 	%rd107, %rd1, %rd106;
	ld.global.u32 	%r557, [%rd107];
	abs.s32 	%r558, %r557;
	cvt.rn.f32.s32 	%f82, %r558;
	cvt.rzi.s32.f32 	%r559, %f82;
	max.s32 	%r560, %r555, %r559;
	add.s32 	%r561, %r541, 1024;
	mul.wide.u32 	%rd108, %r561, 4;
	add.s64 	%rd109, %rd1, %rd108;
	ld.global.u32 	%r562, [%rd109];
	abs.s32 	%r563, %r562;
	cvt.rn.f32.s32 	%f83, %r563;
	cvt.rzi.s32.f32 	%r564, %f83;
	max.s32 	%r565, %r560, %r564;
	add.s32 	%r566, %r541, 1280;
	mul.wide.u32 	%rd110, %r566, 4;
	add.s64 	%rd111, %rd1, %rd110;
	ld.global.u32 	%r567, [%rd111];
	abs.s32 	%r568, %r567;
	cvt.rn.f32.s32 	%f84, %r568;
	cvt.rzi.s32.f32 	%r569, %f84;
	max.s32 	%r570, %r565, %r569;
	add.s32 	%r571, %r541, 1536;
	mul.wide.u32 	%rd112, %r571, 4;
	add.s64 	%rd113, %rd1, %rd112;
	ld.global.u32 	%r572, [%rd113];
	abs.s32 	%r573, %r572;
	cvt.rn.f32.s32 	%f85, %r573;
	cvt.rzi.s32.f32 	%r574, %f85;
	max.s32 	%r575, %r570, %r574;
	add.s32 	%r576, %r541, 1792;
	mul.wide.u32 	%rd114, %r576, 4;
	add.s64 	%rd115, %rd1, %rd114;
	ld.global.u32 	%r577, [%rd115];
	abs.s32 	%r578, %r577;
	cvt.rn.f32.s32 	%f86, %r578;
	cvt.rzi.s32.f32 	%r579, %f86;
	max.s32 	%r732, %r575, %r579;
	add.s32 	%r721, %r721, 2048;
$L__BB3_11:
	setp.eq.s32 	%p29, %r29, 0;
	@%p29 bra 	$L__BB3_17;
	and.b32  	%r35, %r12, 3;
	setp.lt.u32 	%p30, %r29, 4;
	@%p30 bra 	$L__BB3_14;
	add.s32 	%r581, %r738, %r721;
	mul.wide.u32 	%rd116, %r581, 4;
	add.s64 	%rd117, %rd1, %rd116;
	ld.global.u32 	%r582, [%rd117];
	abs.s32 	%r583, %r582;
	cvt.rn.f32.s32 	%f87, %r583;
	cvt.rzi.s32.f32 	%r584, %f87;
	max.s32 	%r585, %r732, %r584;
	add.s32 	%r586, %r581, 256;
	mul.wide.u32 	%rd118, %r586, 4;
	add.s64 	%rd119, %rd1, %rd118;
	ld.global.u32 	%r587, [%rd119];
	abs.s32 	%r588, %r587;
	cvt.rn.f32.s32 	%f88, %r588;
	cvt.rzi.s32.f32 	%r589, %f88;
	max.s32 	%r590, %r585, %r589;
	add.s32 	%r591, %r581, 512;
	mul.wide.u32 	%rd120, %r591, 4;
	add.s64 	%rd121, %rd1, %rd120;
	ld.global.u32 	%r592, [%rd121];
	abs.s32 	%r593, %r592;
	cvt.rn.f32.s32 	%f89, %r593;
	cvt.rzi.s32.f32 	%r594, %f89;
	max.s32 	%r595, %r590, %r594;
	add.s32 	%r596, %r581, 768;
	mul.wide.u32 	%rd122, %r596, 4;
	add.s64 	%rd123, %rd1, %rd122;
	ld.global.u32 	%r597, [%rd123];
	abs.s32 	%r598, %r597;
	cvt.rn.f32.s32 	%f90, %r598;
	cvt.rzi.s32.f32 	%r599, %f90;
	max.s32 	%r732, %r595, %r599;
	add.s32 	%r721, %r721, 1024;
$L__BB3_14:
	setp.eq.s32 	%p31, %r35, 0;
	@%p31 bra 	$L__BB3_17;
	add.s32 	%r730, %r721, %r738;
	neg.s32 	%r729, %r35;
$L__BB3_16:
	.pragma "nounroll";
	mul.wide.u32 	%rd124, %r730, 4;
	add.s64 	%rd125, %rd1, %rd124;
	ld.global.u32 	%r600, [%rd125];
	abs.s32 	%r601, %r600;
	cvt.rn.f32.s32 	%f91, %r601;
	cvt.rzi.s32.f32 	%r602, %f91;
	max.s32 	%r732, %r732, %r602;
	add.s32 	%r730, %r730, 256;
	add.s32 	%r729, %r729, 1;
	setp.ne.s32 	%p32, %r729, 0;
	@%p32 bra 	$L__BB3_16;
$L__BB3_17:
	setp.lt.u32 	%p33, %r6, 256;
	@%p33 bra 	$L__BB3_22;
	// begin inline asm
	mov.u32 %r666, %laneid;
	// end inline asm
	mov.b32 	%r669, 1;
	mov.b32 	%r690, 31;
	mov.b32 	%r691, -1;
	// begin inline asm
	shfl.sync.down.b32 %r667, %r732, %r669, %r690, %r691;
	// end inline asm
	setp.gt.s32 	%p49, %r666, 30;
	max.s32 	%r692, %r732, %r667;
	selp.b32 	%r673, %r732, %r692, %p49;
	mov.b32 	%r674, 2;
	// begin inline asm
	shfl.sync.down.b32 %r672, %r673, %r674, %r690, %r691;
	// end inline asm
	setp.gt.s32 	%p50, %r666, 29;
	max.s32 	%r693, %r673, %r672;
	selp.b32 	%r678, %r673, %r693, %p50;
	mov.b32 	%r679, 4;
	// begin inline asm
	shfl.sync.down.b32 %r677, %r678, %r679, %r690, %r691;
	// end inline asm
	setp.gt.s32 	%p51, %r666, 27;
	max.s32 	%r694, %r678, %r677;
	selp.b32 	%r683, %r678, %r694, %p51;
	mov.b32 	%r684, 8;
	// begin inline asm
	shfl.sync.down.b32 %r682, %r683, %r684, %r690, %r691;
	// end inline asm
	setp.gt.s32 	%p52, %r666, 23;
	max.s32 	%r695, %r683, %r682;
	selp.b32 	%r688, %r683, %r695, %p52;
	mov.b32 	%r689, 16;
	// begin inline asm
	shfl.sync.down.b32 %r687, %r688, %r689, %r690, %r691;
	// end inline asm
	setp.gt.s32 	%p53, %r666, 15;
	max.s32 	%r50, %r688, %r687;
	selp.b32 	%r756, %r688, %r50, %p53;
	setp.ne.s32 	%p54, %r666, 0;
	@%p54 bra 	$L__BB3_20;
	shr.u32 	%r696, %r7, 3;
	and.b32  	%r697, %r696, 124;
	mov.u32 	%r698, _ZZN3cub18CUB_300001_SM_10006detail6reduce18DeviceReduceKernelINS2_10policy_hubIijN4cuda3__47maximumIiEEE10Policy1000EN6thrust24THRUST_300001_SM_1000_NS10device_ptrIiEEjS8_i8AbsValueEEvT0_PT3_T1_NS0_13GridEvenShareISJ_EET2_T4_E12temp_storage;
	add.s32 	%r699, %r698, %r697;
	st.shared.u32 	[%r699+8], %r50;
$L__BB3_20:
	bar.sync 	0;
	setp.ne.s32 	%p55, %r7, 0;
	@%p55 bra 	$L__BB3_48;
	ld.shared.u32 	%r700, [_ZZN3cub18CUB_300001_SM_10006detail6reduce18DeviceReduceKernelINS2_10policy_hubIijN4cuda3__47maximumIiEEE10Policy1000EN6thrust24THRUST_300001_SM_1000_NS10device_ptrIiEEjS8_i8AbsValueEEvT0_PT3_T1_NS0_13GridEvenShareISJ_EET2_T4_E12temp_storage+12];
	max.s32 	%r701, %r756, %r700;
	ld.shared.u32 	%r702, [_ZZN3cub18CUB_300001_SM_10006detail6reduce18DeviceReduceKernelINS2_10policy_hubIijN4cuda3__47maximumIiEEE10Policy1000EN6thrust24THRUST_300001_SM_1000_NS10device_ptrIiEEjS8_i8AbsValueEEvT0_PT3_T1_NS0_13GridEvenShareISJ_EET2_T4_E12temp_storage+16];
	max.s32 	%r703, %r701, %r702;
	ld.shared.u32 	%r704, [_ZZN3cub18CUB_300001_SM_10006detail6reduce18DeviceReduceKernelINS2_10policy_hubIijN4cuda3__47maximumIiEEE10Policy1000EN6thrust24THRUST_300001_SM_1000_NS10device_ptrIiEEjS8_i8AbsValueEEvT0_PT3_T1_NS0_13GridEvenShareISJ_EET2_T4_E12temp_storage+20];
	max.s32 	%r705, %r703, %r704;
	ld.shared.u32 	%r706, [_ZZN3cub18CUB_300001_SM_10006detail6reduce18DeviceReduceKernelINS2_10policy_hubIijN4cuda3__47maximumIiEEE10Policy1000EN6thrust24THRUST_300001_SM_1000_NS10device_ptrIiEEjS8_i8AbsValueEEvT0_PT3_T1_NS0_13GridEvenShareISJ_EET2_T4_E12temp_storage+24];
	max.s32 	%r707, %r705, %r706;
	ld.shared.u32 	%r708, [_ZZN3cub18CUB_300001_SM_10006detail6reduce18DeviceReduceKernelINS2_10policy_hubIijN4cuda3__47maximumIiEEE10Policy1000EN6thrust24THRUST_300001_SM_1000_NS10device_ptrIiEEjS8_i8AbsValueEEvT0_PT3_T1_NS0_13GridEvenShareISJ_EET2_T4_E12temp_storage+28];
	max.s32 	%r709, %r707, %r708;
	ld.shared.u32 	%r710, [_ZZN3cub18CUB_300001_SM_10006detail6reduce18DeviceReduceKernelINS2_10policy_hubIijN4cuda3__47maximumIiEEE10Policy1000EN6thrust24THRUST_300001_SM_1000_NS10device_ptrIiEEjS8_i8AbsValueEEvT0_PT3_T1_NS0_13GridEvenShareISJ_EET2_T4_E12temp_storage+32];
	max.s32 	%r711, %r709, %r710;
	ld.shared.u32 	%r712, [_ZZN3cub18CUB_300001_SM_10006detail6reduce18DeviceReduceKernelINS2_10policy_hubIijN4cuda3__47maximumIiEEE10Policy1000EN6thrust24THRUST_300001_SM_1000_NS10device_ptrIiEEjS8_i8AbsValueEEvT0_PT3_T1_NS0_13GridEvenShareISJ_EET2_T4_E12temp_storage+36];
	max.s32 	%r756, %r711, %r712;
	bra.uni 	$L__BB3_48;
$L__BB3_22:
	// begin inline asm
	mov.u32 %r603, %laneid;
	// end inline asm
	and.b32  	%r629, %r7, 992;
	add.s32 	%r630, %r629, 32;
	setp.gt.u32 	%p34, %r630, %r6;
	not.b32 	%r631, %r629;
	add.s32 	%r632, %r6, %r631;
	selp.b32 	%r627, %r632, 31, %p34;
	mov.b32 	%r606, 1;
	mov.b32 	%r628, -1;
	// begin inline asm
	shfl.sync.down.b32 %r604, %r732, %r606, %r627, %r628;
	// end inline asm
	setp.lt.s32 	%p35, %r603, %r627;
	max.s32 	%r633, %r732, %r604;
	selp.b32 	%r610, %r633, %r732, %p35;
	mov.b32 	%r611, 2;
	// begin inline asm
	shfl.sync.down.b32 %r609, %r610, %r611, %r627, %r628;
	// end inline asm
	add.s32 	%r634, %r603, 2;
	setp.gt.s32 	%p36, %r634, %r627;
	max.s32 	%r635, %r610, %r609;
	selp.b32 	%r615, %r610, %r635, %p36;
	mov.b32 	%r616, 4;
	// begin inline asm
	shfl.sync.down.b32 %r614, %r615, %r616, %r627, %r628;
	// end inline asm
	add.s32 	%r636, %r603, 4;
	setp.gt.s32 	%p37, %r636, %r627;
	max.s32 	%r637, %r615, %r614;
	selp.b32 	%r620, %r615, %r637, %p37;
	mov.b32 	%r621, 8;
	// begin inline asm
	shfl.sync.down.b32 %r619, %r620, %r621, %r627, %r628;
	// end inline asm
	add.s32 	%r638, %r603, 8;
	setp.gt.s32 	%p38, %r638, %r627;
	max.s32 	%r639, %r620, %r619;
	selp.b32 	%r625, %r620, %r639, %p38;
	mov.b32 	%r626, 16;
	// begin inline asm
	shfl.sync.down.b32 %r624, %r625, %r626, %r627, %r628;
	// end inline asm
	add.s32 	%r640, %r603, 16;
	setp.gt.s32 	%p39, %r640, %r627;
	max.s32 	%r641, %r625, %r624;
	selp.b32 	%r756, %r625, %r641, %p39;
	setp.ne.s32 	%p40, %r603, 0;
	@%p40 bra 	$L__BB3_24;
	shr.u32 	%r642, %r7, 3;
	and.b32  	%r643, %r642, 124;
	mov.u32 	%r644, _ZZN3cub18CUB_300001_SM_10006detail6reduce18DeviceReduceKernelINS2_10policy_hubIijN4cuda3__47maximumIiEEE10Policy1000EN6thrust24THRUST_300001_SM_1000_NS10device_ptrIiEEjS8_i8AbsValueEEvT0_PT3_T1_NS0_13GridEvenShareISJ_EET2_T4_E12temp_storage;
	add.s32 	%r645, %r644, %r643;
	st.shared.u32 	[%r645+8], %r756;
$L__BB3_24:
	bar.sync 	0;
	setp.ne.s32 	%p41, %r7, 0;
	@%p41 bra 	$L__BB3_48;
	setp.gt.u32 	%p42, %r6, 32;
	ld.shared.u32 	%r646, [_ZZN3cub18CUB_300001_SM_10006detail6reduce18DeviceReduceKernelINS2_10policy_hubIijN4cuda3__47maximumIiEEE10Policy1000EN6thrust24THRUST_300001_SM_1000_NS10device_ptrIiEEjS8_i8AbsValueEEvT0_PT3_T1_NS0_13GridEvenShareISJ_EET2_T4_E12temp_storage+12];
	max.s32 	%r647, %r756, %r646;
	selp.b32 	%r648, %r647, %r756, %p42;
	setp.gt.u32 	%p43, %r6, 64;
	ld.shared.u32 	%r649, [_ZZN3cub18CUB_300001_SM_10006detail6reduce18DeviceReduceKernelINS2_10policy_hubIijN4cuda3__47maximumIiEEE10Policy1000EN6thrust24THRUST_300001_SM_1000_NS10device_ptrIiEEjS8_i8AbsValueEEvT0_PT3_T1_NS0_13GridEvenShareISJ_EET2_T4_E12temp_storage+16];
	max.s32 	%r650, %r648, %r649;
	selp.b32 	%r651, %r650, %r648, %p43;
	setp.gt.u32 	%p44, %r6, 96;
	ld.shared.u32 	%r652, [_ZZN3cub18CUB_300001_SM_10006detail6reduce18DeviceReduceKernelINS2_10policy_hubIijN4cuda3__47maximumIiEEE10Policy1000EN6thrust24THRUST_300001_SM_1000_NS10device_ptrIiEEjS8_i8AbsValueEEvT0_PT3_T1_NS0_13GridEvenShareISJ_EET2_T4_E12temp_storage+20];
	max.s32 	%r653, %r651, %r652;
	selp.b32 	%r654, %r653, %r651, %p44;
	setp.gt.u32 	%p45, %r6, 128;
	ld.shared.u32 	%r655, [_ZZN3cub18CUB_300001_SM_10006detail6reduce18DeviceReduceKernelINS2_10policy_hubIijN4cuda3__47maximumIiEEE10Policy1000EN6thrust24THRUST_300001_SM_1000_NS10device_ptrIiEEjS8_i8AbsValueEEvT0_PT3_T1_NS0_13GridEvenShareISJ_EET2_T4_E12temp_storage+24];
	max.s32 	%r656, %r654, %r655;
	selp.b32 	%r657, %r656, %r654, %p45;
	setp.gt.u32 	%p46, %r6, 160;
	ld.shared.u32 	%r658, [_ZZN3cub18CUB_300001_SM_10006detail6reduce18DeviceReduceKernelINS2_10policy_hubIijN4cuda3__47maximumIiEEE10Policy1000EN6thrust24THRUST_300001_SM_1000_NS10device_ptrIiEEjS8_i8AbsValueEEvT0_PT3_T1_NS0_13GridEvenShareISJ_EET2_T4_E12temp_storage+28];
	max.s32 	%r659, %r657, %r658;
	selp.b32 	%r660, %r659, %r657, %p46;
	setp.gt.u32 	%p47, %r6, 192;
	ld.shared.u32 	%r661, [_ZZN3cub18CUB_300001_SM_10006detail6reduce18DeviceReduceKernelINS2_10policy_hubIijN4cuda3__47maximumIiEEE10Policy1000EN6thrust24THRUST_300001_SM_1000_NS10device_ptrIiEEjS8_i8AbsValueEEvT0_PT3_T1_NS0_13GridEvenShareISJ_EET2_T4_E12temp_storage+32];
	max.s32 	%r662, %r660, %r661;
	selp.b32 	%r663, %r662, %r660, %p47;
	setp.gt.u32 	%p48, %r6, 224;
	ld.shared.u32 	%r664, [_ZZN3cub18CUB_300001_SM_10006detail6reduce18DeviceReduceKernelINS2_10policy_hubIijN4cuda3__47maximumIiEEE10Policy1000EN6thrust24THRUST_300001_SM_1000_NS10device_ptrIiEEjS8_i8AbsValueEEvT0_PT3_T1_NS0_13GridEvenShareISJ_EET2_T4_E12temp_storage+36];
	max.s32 	%r665, %r663, %r664;
	selp.b32 	%r756, %r665, %r663, %p48;
	bra.uni 	$L__BB3_48;
$L__BB3_26:
	mov.u32 	%r55, %tid.x;
	add.s32 	%r112, %r55, %r738;
	mul.wide.u32 	%rd4, %r112, 4;
	add.s64 	%rd5, %rd1, %rd4;
	ld.global.u32 	%r113, [%rd5];
	abs.s32 	%r114, %r113;
	cvt.rn.f32.s32 	%f1, %r114;
	cvt.rzi.s32.f32 	%r115, %f1;
	ld.global.u32 	%r116, [%rd5+1024];
	abs.s32 	%r117, %r116;
	cvt.rn.f32.s32 	%f2, %r117;
	cvt.rzi.s32.f32 	%r118, %f2;
	ld.global.u32 	%r119, [%rd5+2048];
	abs.s32 	%r120, %r119;
	cvt.rn.f32.s32 	%f3, %r120;
	cvt.rzi.s32.f32 	%r121, %f3;
	ld.global.u32 	%r122, [%rd5+3072];
	abs.s32 	%r123, %r122;
	cvt.rn.f32.s32 	%f4, %r123;
	cvt.rzi.s32.f32 	%r124, %f4;
	ld.global.u32 	%r125, [%rd5+4096];
	abs.s32 	%r126, %r125;
	cvt.rn.f32.s32 	%f5, %r126;
	cvt.rzi.s32.f32 	%r127, %f5;
	ld.global.u32 	%r128, [%rd5+5120];
	abs.s32 	%r129, %r128;
	cvt.rn.f32.s32 	%f6, %r129;
	cvt.rzi.s32.f32 	%r130, %f6;
	ld.global.u32 	%r131, [%rd5+6144];
	abs.s32 	%r132, %r131;
	cvt.rn.f32.s32 	%f7, %r132;
	cvt.rzi.s32.f32 	%r133, %f7;
	ld.global.u32 	%r134, [%rd5+7168];
	abs.s32 	%r135, %r134;
	cvt.rn.f32.s32 	%f8, %r135;
	cvt.rzi.s32.f32 	%r136, %f8;
	ld.global.u32 	%r137, [%rd5+8192];
	abs.s32 	%r138, %r137;
	cvt.rn.f32.s32 	%f9, %r138;
	cvt.rzi.s32.f32 	%r139, %f9;
	ld.global.u32 	%r140, [%rd5+9216];
	abs.s32 	%r141, %r140;
	cvt.rn.f32.s32 	%f10, %r141;
	cvt.rzi.s32.f32 	%r142, %f10;
	ld.global.u32 	%r143, [%rd5+10240];
	abs.s32 	%r144, %r143;
	cvt.rn.f32.s32 	%f11, %r144;
	cvt.rzi.s32.f32 	%r145, %f11;
	ld.global.u32 	%r146, [%rd5+11264];
	abs.s32 	%r147, %r146;
	cvt.rn.f32.s32 	%f12, %r147;
	cvt.rzi.s32.f32 	%r148, %f12;
	ld.global.u32 	%r149, [%rd5+12288];
	abs.s32 	%r150, %r149;
	cvt.rn.f32.s32 	%f13, %r150;
	cvt.rzi.s32.f32 	%r151, %f13;
	ld.global.u32 	%r152, [%rd5+13312];
	abs.s32 	%r153, %r152;
	cvt.rn.f32.s32 	%f14, %r153;
	cvt.rzi.s32.f32 	%r154, %f14;
	ld.global.u32 	%r155, [%rd5+14336];
	abs.s32 	%r156, %r155;
	cvt.rn.f32.s32 	%f15, %r156;
	cvt.rzi.s32.f32 	%r157, %f15;
	ld.global.u32 	%r158, [%rd5+15360];
	abs.s32 	%r159, %r158;
	cvt.rn.f32.s32 	%f16, %r159;
	cvt.rzi.s32.f32 	%r160, %f16;
	max.s32 	%r161, %r115, %r118;
	max.s32 	%r162, %r161, %r121;
	max.s32 	%r163, %r124, %r127;
	max.s32 	%r164, %r163, %r130;
	max.s32 	%r165, %r133, %r136;
	max.s32 	%r166, %r165, %r139;
	max.s32 	%r167, %r142, %r145;
	max.s32 	%r168, %r167, %r148;
	max.s32 	%r169, %r151, %r154;
	max.s32 	%r170, %r169, %r157;
	max.s32 	%r171, %r162, %r164;
	max.s32 	%r172, %r171, %r166;
	max.s32 	%r173, %r168, %r170;
	max.s32 	%r174, %r173, %r160;
	max.s32 	%r755, %r172, %r174;
	setp.lt.u32 	%p2, %r6, %r4;
	@%p2 bra 	$L__BB3_44;
	add.s32 	%r57, %r4, %r738;
	not.b32 	%r176, %r55;
	add.s32 	%r177, %r176, %r1;
	sub.s32 	%r178, %r177, %r4;
	sub.s32 	%r734, %r178, %r738;
	add.s32 	%r179, %r57, %r55;
	add.s32 	%r733, %r179, 2048;
	mov.b32 	%r736, 0;
	mov.u32 	%r735, %r57;
$L__BB3_28:
	add.s32 	%r738, %r738, %r4;
	add.s32 	%r181, %r1, -4096;
	setp.gt.u32 	%p3, %r738, %r181;
	@%p3 bra 	$L__BB3_30;
	add.s32 	%r182, %r55, %r738;
	mul.wide.u32 	%rd6, %r182, 4;
	add.s64 	%rd7, %rd1, %rd6;
	ld.global.u32 	%r183, [%rd7];
	abs.s32 	%r184, %r183;
	cvt.rn.f32.s32 	%f17, %r184;
	cvt.rzi.s32.f32 	%r185, %f17;
	ld.global.u32 	%r186, [%rd7+1024];
	abs.s32 	%r187, %r186;
	cvt.rn.f32.s32 	%f18, %r187;
	cvt.rzi.s32.f32 	%r188, %f18;
	ld.global.u32 	%r189, [%rd7+2048];
	abs.s32 	%r190, %r189;
	cvt.rn.f32.s32 	%f19, %r190;
	cvt.rzi.s32.f32 	%r191, %f19;
	ld.global.u32 	%r192, [%rd7+3072];
	abs.s32 	%r193, %r192;
	cvt.rn.f32.s32 	%f20, %r193;
	cvt.rzi.s32.f32 	%r194, %f20;
	ld.global.u32 	%r195, [%rd7+4096];
	abs.s32 	%r196, %r195;
	cvt.rn.f32.s32 	%f21, %r196;
	cvt.rzi.s32.f32 	%r197, %f21;
	ld.global.u32 	%r198, [%rd7+5120];
	abs.s32 	%r199, %r198;
	cvt.rn.f32.s32 	%f22, %r199;
	cvt.rzi.s32.f32 	%r200, %f22;
	ld.global.u32 	%r201, [%rd7+6144];
	abs.s32 	%r202, %r201;
	cvt.rn.f32.s32 	%f23, %r202;
	cvt.rzi.s32.f32 	%r203, %f23;
	ld.global.u32 	%r204, [%rd7+7168];
	abs.s32 	%r205, %r204;
	cvt.rn.f32.s32 	%f24, %r205;
	cvt.rzi.s32.f32 	%r206, %f24;
	ld.global.u32 	%r207, [%rd7+8192];
	abs.s32 	%r208, %r207;
	cvt.rn.f32.s32 	%f25, %r208;
	cvt.rzi.s32.f32 	%r209, %f25;
	ld.global.u32 	%r210, [%rd7+9216];
	abs.s32 	%r211, %r210;
	cvt.rn.f32.s32 	%f26, %r211;
	cvt.rzi.s32.f32 	%r212, %f26;
	ld.global.u32 	%r213, [%rd7+10240];
	abs.s32 	%r214, %r213;
	cvt.rn.f32.s32 	%f27, %r214;
	cvt.rzi.s32.f32 	%r215, %f27;
	ld.global.u32 	%r216, [%rd7+11264];
	abs.s32 	%r217, %r216;
	cvt.rn.f32.s32 	%f28, %r217;
	cvt.rzi.s32.f32 	%r218, %f28;
	ld.global.u32 	%r219, [%rd7+12288];
	abs.s32 	%r220, %r219;
	cvt.rn.f32.s32 	%f29, %r220;
	cvt.rzi.s32.f32 	%r221, %f29;
	ld.global.u32 	%r222, [%rd7+13312];
	abs.s32 	%r223, %r222;
	cvt.rn.f32.s32 	%f30, %r223;
	cvt.rzi.s32.f32 	%r224, %f30;
	ld.global.u32 	%r225, [%rd7+14336];
	abs.s32 	%r226, %r225;
	cvt.rn.f32.s32 	%f31, %r226;
	cvt.rzi.s32.f32 	%r227, %f31;
	ld.global.u32 	%r228, [%rd7+15360];
	abs.s32 	%r229, %r228;
	cvt.rn.f32.s32 	%f32, %r229;
	cvt.rzi.s32.f32 	%r230, %f32;
	max.s32 	%r231, %r755, %r185;
	max.s32 	%r232, %r231, %r188;
	max.s32 	%r233, %r191, %r194;
	max.s32 	%r234, %r233, %r197;
	max.s32 	%r235, %r200, %r203;
	max.s32 	%r236, %r235, %r206;
	max.s32 	%r237, %r209, %r212;
	max.s32 	%r238, %r237, %r215;
	max.s32 	%r239, %r218, %r221;
	max.s32 	%r240, %r239, %r224;
	max.s32 	%r241, %r227, %r230;
	max.s32 	%r242, %r232, %r234;
	max.s32 	%r243, %r242, %r236;
	max.s32 	%r244, %r238, %r240;
	max.s32 	%r245, %r244, %r241;
	max.s32 	%r755, %r243, %r245;
	sub.s32 	%r246, %r1, %r738;
	setp.lt.u32 	%p4, %r246, %r4;
	add.s32 	%r736, %r736, 1;
	add.s32 	%r735, %r735, %r4;
	sub.s32 	%r734, %r734, %r4;
	add.s32 	%r733, %r733, %r4;
	@%p4 bra 	$L__BB3_44;
	bra.uni 	$L__BB3_28;
$L__BB3_30:
	setp.le.u32 	%p5, %r1, %r738;
	sub.s32 	%r248, %r1, %r738;
	setp.ge.s32 	%p6, %r55, %r248;
	or.pred  	%p7, %p5, %p6;
	@%p7 bra 	$L__BB3_44;
	not.b32 	%r251, %r55;
	add.s32 	%r252, %r1, %r251;
	sub.s32 	%r253, %r252, %r57;
	mul.lo.s32 	%r254, %r2, %r736;
	shl.b32 	%r255, %r254, 12;
	sub.s32 	%r256, %r253, %r255;
	shr.u32 	%r257, %r256, 8;
	add.s32 	%r72, %r257, 1;
	and.b32  	%r73, %r72, 15;
	setp.lt.u32 	%p8, %r256, 3840;
	mov.u32 	%r747, %r55;
	@%p8 bra 	$L__BB3_35;
	or.b32  	%r741, %r55, 2048;
	shr.u32 	%r258, %r734, 8;
	add.s32 	%r259, %r258, 1;
	and.b32  	%r260, %r259, 33554416;
	neg.s32 	%r739, %r260;
$L__BB3_33:
	.pragma "nounroll";
	add.s32 	%r261, %r733, -2048;
	mul.wide.u32 	%rd8, %r261, 4;
	add.s64 	%rd9, %rd1, %rd8;
	ld.global.u32 	%r262, [%rd9];
	abs.s32 	%r263, %r262;
	cvt.rn.f32.s32 	%f33, %r263;
	cvt.rzi.s32.f32 	%r264, %f33;
	max.s32 	%r265, %r755, %r264;
	add.s32 	%r266, %r733, -1792;
	mul.wide.u32 	%rd10, %r266, 4;
	add.s64 	%rd11, %rd1, %rd10;
	ld.global.u32 	%r267, [%rd11];
	abs.s32 	%r268, %r267;
	cvt.rn.f32.s32 	%f34, %r268;
	cvt.rzi.s32.f32 	%r269, %f34;
	max.s32 	%r270, %r265, %r269;
	add.s32 	%r271, %r733, -1536;
	mul.wide.u32 	%rd12, %r271, 4;
	add.s64 	%rd13, %rd1, %rd12;
	ld.global.u32 	%r272, [%rd13];
	abs.s32 	%r273, %r272;
	cvt.rn.f32.s32 	%f35, %r273;
	cvt.rzi.s32.f32 	%r274, %f35;
	max.s32 	%r275, %r270, %r274;
	add.s32 	%r276, %r733, -1280;
	mul.wide.u32 	%rd14, %r276, 4;
	add.s64 	%rd15, %rd1, %rd14;
	ld.global.u32 	%r277, [%rd15];
	abs.s32 	%r278, %r277;
	cvt.rn.f32.s32 	%f36, %r278;
	cvt.rzi.s32.f32 	%r279, %f36;
	max.s32 	%r280, %r275, %r279;
	add.s32 	%r281, %r733, -1024;
	mul.wide.u32 	%rd16, %r281, 4;
	add.s64 	%rd17, %rd1, %rd16;
	ld.global.u32 	%r282, [%rd17];
	abs.s32 	%r283, %r282;
	cvt.rn.f32.s32 	%f37, %r283;
	cvt.rzi.s32.f32 	%r284, %f37;
	max.s32 	%r285, %r280, %r284;
	add.s32 	%r286, %r733, -768;
	mul.wide.u32 	%rd18, %r286, 4;
	add.s64 	%rd19, %rd1, %rd18;
	ld.global.u32 	%r287, [%rd19];
	abs.s32 	%r288, %r287;
	cvt.rn.f32.s32 	%f38, %r288;
	cvt.rzi.s32.f32 	%r289, %f38;
	max.s32 	%r290, %r285, %r289;
	add.s32 	%r291, %r733, -512;
	mul.wide.u32 	%rd20, %r291, 4;
	add.s64 	%rd21, %rd1, %rd20;
	ld.global.u32 	%r292, [%rd21];
	abs.s32 	%r293, %r292;
	cvt.rn.f32.s32 	%f39, %r293;
	cvt.rzi.s32.f32 	%r294, %f39;
	max.s32 	%r295, %r290, %r294;
	add.s32 	%r296, %r733, 1792;
	add.s32 	%r297, %r733, -256;
	mul.wide.u32 	%rd22, %r297, 4;
	add.s64 	%rd23, %rd1, %rd22;
	ld.global.u32 	%r298, [%rd23];
	abs.s32 	%r299, %r298;
	cvt.rn.f32.s32 	%f40, %r299;
	cvt.rzi.s32.f32 	%r300, %f40;
	max.s32 	%r301, %r295, %r300;
	mul.wide.u32 	%rd24, %r733, 4;
	add.s64 	%rd25, %rd1, %rd24;
	ld.global.u32 	%r302, [%rd25];
	abs.s32 	%r303, %r302;
	cvt.rn.f32.s32 	%f41, %r303;
	cvt.rzi.s32.f32 	%r304, %f41;
	max.s32 	%r305, %r301, %r304;
	add.s32 	%r306, %r733, 256;
	mul.wide.u32 	%rd26, %r306, 4;
	add.s64 	%rd27, %rd1, %rd26;
	ld.global.u32 	%r307, [%rd27];
	abs.s32 	%r308, %r307;
	cvt.rn.f32.s32 	%f42, %r308;
	cvt.rzi.s32.f32 	%r309, %f42;
	max.s32 	%r310, %r305, %r309;
	add.s32 	%r311, %r733, 512;
	mul.wide.u32 	%rd28, %r311, 4;
	add.s64 	%rd29, %rd1, %rd28;
	ld.global.u32 	%r312, [%rd29];
	abs.s32 	%r313, %r312;
	cvt.rn.f32.s32 	%f43, %r313;
	cvt.rzi.s32.f32 	%r314, %f43;
	max.s32 	%r315, %r310, %r314;
	add.s32 	%r316, %r733, 768;
	mul.wide.u32 	%rd30, %r316, 4;
	add.s64 	%rd31, %rd1, %rd30;
	ld.global.u32 	%r317, [%rd31];
	abs.s32 	%r318, %r317;
	cvt.rn.f32.s32 	%f44, %r318;
	cvt.rzi.s32.f32 	%r319, %f44;
	max.s32 	%r320, %r315, %r319;
	add.s32 	%r321, %r733, 1024;
	mul.wide.u32 	%rd32, %r321, 4;
	add.s64 	%rd33, %rd1, %rd32;
	ld.global.u32 	%r322, [%rd33];
	abs.s32 	%r323, %r322;
	cvt.rn.f32.s32 	%f45, %r323;
	cvt.rzi.s32.f32 	%r324, %f45;
	max.s32 	%r325, %r320, %r324;
	add.s32 	%r326, %r733, 1280;
	mul.wide.u32 	%rd34, %r326, 4;
	add.s64 	%rd35, %rd1, %rd34;
	ld.global.u32 	%r327, [%rd35];
	abs.s32 	%r328, %r327;
	cvt.rn.f32.s32 	%f46, %r328;
	cvt.rzi.s32.f32 	%r329, %f46;
	max.s32 	%r330, %r325, %r329;
	add.s32 	%r331, %r733, 1536;
	mul.wide.u32 	%rd36, %r331, 4;
	add.s64 	%rd37, %rd1, %rd36;
	ld.global.u32 	%r332, [%rd37];
	abs.s32 	%r333, %r332;
	cvt.rn.f32.s32 	%f47, %r333;
	cvt.rzi.s32.f32 	%r334, %f47;
	max.s32 	%r335, %r330, %r334;
	mul.wide.u32 	%rd38, %r296, 4;
	add.s64 	%rd39, %rd1, %rd38;
	ld.global.u32 	%r336, [%rd39];
	abs.s32 	%r337, %r336;
	cvt.rn.f32.s32 	%f48, %r337;
	cvt.rzi.s32.f32 	%r338, %f48;
	max.s32 	%r755, %r335, %r338;
	add.s32 	%r741, %r741, 4096;
	add.s32 	%r733, %r733, 4096;
	add.s32 	%r739, %r739, 16;
	setp.ne.s32 	%p9, %r739, 0;
	@%p9 bra 	$L__BB3_33;
	add.s32 	%r747, %r741, -2048;
$L__BB3_35:
	setp.eq.s32 	%p10, %r73, 0;
	@%p10 bra 	$L__BB3_44;
	and.b32  	%r88, %r72, 7;
	setp.lt.u32 	%p11, %r73, 8;
	@%p11 bra 	$L__BB3_38;
	add.s32 	%r340, %r747, %r738;
	mul.wide.u32 	%rd40, %r340, 4;
	add.s64 	%rd41, %rd1, %rd40;
	ld.global.u32 	%r341, [%rd41];
	abs.s32 	%r342, %r341;
	cvt.rn.f32.s32 	%f49, %r342;
	cvt.rzi.s32.f32 	%r343, %f49;
	max.s32 	%r344, %r755, %r343;
	add.s32 	%r345, %r340, 256;
	mul.wide.u32 	%rd42, %r345, 4;
	add.s64 	%rd43, %rd1, %rd42;
	ld.global.u32 	%r346, [%rd43];
	abs.s32 	%r347, %r346;
	cvt.rn.f32.s32 	%f50, %r347;
	cvt.rzi.s32.f32 	%r348, %f50;
	max.s32 	%r349, %r344, %r348;
	add.s32 	%r350, %r340, 512;
	mul.wide.u32 	%rd44, %r350, 4;
	add.s64 	%rd45, %rd1, %rd44;
	ld.global.u32 	%r351, [%rd45];
	abs.s32 	%r352, %r351;
	cvt.rn.f32.s32 	%f51, %r352;
	cvt.rzi.s32.f32 	%r353, %f51;
	max.s32 	%r354, %r349, %r353;
	add.s32 	%r355, %r340, 768;
	mul.wide.u32 	%rd46, %r355, 4;
	add.s64 	%rd47, %rd1, %rd46;
	ld.global.u32 	%r356, [%rd47];
	abs.s32 	%r357, %r356;
	cvt.rn.f32.s32 	%f52, %r357;
	cvt.rzi.s32.f32 	%r358, %f52;
	max.s32 	%r359, %r354, %r358;
	add.s32 	%r360, %r340, 1024;
	mul.wide.u32 	%rd48, %r360, 4;
	add.s64 	%rd49, %rd1, %rd48;
	ld.global.u32 	%r361, [%rd49];
	abs.s32 	%r362, %r361;
	cvt.rn.f32.s32 	%f53, %r362;
	cvt.rzi.s32.f32 	%r363, %f53;
	max.s32 	%r364, %r359, %r363;
	add.s32 	%r365, %r340, 1280;
	mul.wide.u32 	%rd50, %r365, 4;
	add.s64 	%rd51, %rd1, %rd50;
	ld.global.u32 	%r366, [%rd51];
	abs.s32 	%r367, %r366;
	cvt.rn.f32.s32 	%f54, %r367;
	cvt.rzi.s32.f32 	%r368, %f54;
	max.s32 	%r369, %r364, %r368;
	add.s32 	%r370, %r340, 1536;
	mul.wide.u32 	%rd52, %r370, 4;
	add.s64 	%rd53, %rd1, %rd52;
	ld.global.u32 	%r371, [%rd53];
	abs.s32 	%r372, %r371;
	cvt.rn.f32.s32 	%f55, %r372;
	cvt.rzi.s32.f32 	%r373, %f55;
	max.s32 	%r374, %r369, %r373;
	add.s32 	%r375, %r340, 1792;
	mul.wide.u32 	%rd54, %r375, 4;
	add.s64 	%rd55, %rd1, %rd54;
	ld.global.u32 	%r376, [%rd55];
	abs.s32 	%r377, %r376;
	cvt.rn.f32.s32 	%f56, %r377;
	cvt.rzi.s32.f32 	%r378, %f56;
	max.s32 	%r755, %r374, %r378;
	add.s32 	%r747, %r747, 2048;
$L__BB3_38:
	setp.eq.s32 	%p12, %r88, 0;
	@%p12 bra 	$L__BB3_44;
	setp.lt.u32 	%p13, %r88, 4;
	@%p13 bra 	$L__BB3_41;
	add.s32 	%r380, %r747, %r738;
	mul.wide.u32 	%rd56, %r380, 4;
	add.s64 	%rd57, %rd1, %rd56;
	ld.global.u32 	%r381, [%rd57];
	abs.s32 	%r382, %r381;
	cvt.rn.f32.s32 	%f57, %r382;
	cvt.rzi.s32.f32 	%r383, %f57;
	max.s32 	%r384, %r755, %r383;
	add.s32 	%r385, %r380, 256;
	mul.wide.u32 	%rd58, %r385, 4;
	add.s64 	%rd59, %rd1, %rd58;
	ld.global.u32 	%r386, [%rd59];
	abs.s32 	%r387, %r386;
	cvt.rn.f32.s32 	%f58, %r387;
	cvt.rzi.s32.f32 	%r388, %f58;
	max.s32 	%r389, %r384, %r388;
	add.s32 	%r390, %r380, 512;
	mul.wide.u32 	%rd60, %r390, 4;
	add.s64 	%rd61, %rd1, %rd60;
	ld.global.u32 	%r391, [%rd61];
	abs.s32 	%r392, %r391;
	cvt.rn.f32.s32 	%f59, %r392;
	cvt.rzi.s32.f32 	%r393, %f59;
	max.s32 	%r394, %r389, %r393;
	add.s32 	%r395, %r380, 768;
	mul.wide.u32 	%rd62, %r395, 4;
	add.s64 	%rd63, %rd1, %rd62;
	ld.global.u32 	%r396, [%rd63];
	abs.s32 	%r397, %r396;
	cvt.rn.f32.s32 	%f60, %r397;
	cvt.rzi.s32.f32 	%r398, %f60;
	max.s32 	%r755, %r394, %r398;
	add.s32 	%r747, %r747, 1024;
$L__BB3_41:
	and.b32  	%r399, %r72, 3;
	setp.eq.s32 	%p14, %r399, 0;
	@%p14 bra 	$L__BB3_44;
	add.s32 	%r753, %r747, %r735;
	cvt.u16.u32 	%rs1, %r734;
	shr.u16 	%rs2, %rs1, 8;
	add.s16 	%rs3, %rs2, 1;
	cvt.u32.u16 	%r400, %rs3;
	and.b32  	%r401, %r400, 3;
	neg.s32 	%r752, %r401;
$L__BB3_43:
	.pragma "nounroll";
	mul.wide.u32 	%rd64, %r753, 4;
	add.s64 	%rd65, %rd1, %rd64;
	ld.global.u32 	%r402, [%rd65];
	abs.s32 	%r403, %r402;
	cvt.rn.f32.s32 	%f61, %r403;
	cvt.rzi.s32.f32 	%r404, %f61;
	max.s32 	%r755, %r755, %r404;
	add.s32 	%r753, %r753, 256;
	add.s32 	%r752, %r752, 1;
	setp.ne.s32 	%p15, %r752, 0;
	@%p15 bra 	$L__BB3_43;
$L__BB3_44:
	// begin inline asm
	mov.u32 %r405, %laneid;
	// end inline asm
	mov.b32 	%r408, 1;
	mov.b32 	%r429, 31;
	mov.b32 	%r430, -1;
	// begin inline asm
	shfl.sync.down.b32 %r406, %r755, %r408, %r429, %r430;
	// end inline asm
	setp.gt.s32 	%p16, %r405, 30;
	max.s32 	%r431, %r755, %r406;
	selp.b32 	%r412, %r755, %r431, %p16;
	mov.b32 	%r413, 2;
	// begin inline asm
	shfl.sync.down.b32 %r411, %r412, %r413, %r429, %r430;
	// end inline asm
	setp.gt.s32 	%p17, %r405, 29;
	max.s32 	%r432, %r412, %r411;
	selp.b32 	%r417, %r412, %r432, %p17;
	mov.b32 	%r418, 4;
	// begin inline asm
	shfl.sync.down.b32 %r416, %r417, %r418, %r429, %r430;
	// end inline asm
	setp.gt.s32 	%p18, %r405, 27;
	max.s32 	%r433, %r417, %r416;
	selp.b32 	%r422, %r417, %r433, %p18;
	mov.b32 	%r423, 8;
	// begin inline asm
	shfl.sync.down.b32 %r421, %r422, %r423, %r429, %r430;
	// end inline asm
	setp.gt.s32 	%p19, %r405, 23;
	max.s32 	%r434, %r422, %r421;
	selp.b32 	%r427, %r422, %r434, %p19;
	mov.b32 	%r428, 16;
	// begin inline asm
	shfl.sync.down.b32 %r426, %r427, %r428, %r429, %r430;
	// end inline asm
	setp.gt.s32 	%p20, %r405, 15;
	max.s32 	%r108, %r427, %r426;
	selp.b32 	%r756, %r427, %r108, %p20;
	setp.ne.s32 	%p21, %r405, 0;
	@%p21 bra 	$L__BB3_46;
	shr.u32 	%r435, %r55, 3;
	and.b32  	%r436, %r435, 124;
	mov.u32 	%r437, _ZZN3cub18CUB_300001_SM_10006detail6reduce18DeviceReduceKernelINS2_10policy_hubIijN4cuda3__47maximumIiEEE10Policy1000EN6thrust24THRUST_300001_SM_1000_NS10device_ptrIiEEjS8_i8AbsValueEEvT0_PT3_T1_NS0_13GridEvenShareISJ_EET2_T4_E12temp_storage;
	add.s32 	%r438, %r437, %r436;
	st.shared.u32 	[%r438+8], %r108;
$L__BB3_46:
	bar.sync 	0;
	setp.ne.s32 	%p22, %r55, 0;
	@%p22 bra 	$L__BB3_48;
	ld.shared.u32 	%r439, [_ZZN3cub18CUB_300001_SM_10006detail6reduce18DeviceReduceKernelINS2_10policy_hubIijN4cuda3__47maximumIiEEE10Policy1000EN6thrust24THRUST_300001_SM_1000_NS10device_ptrIiEEjS8_i8AbsValueEEvT0_PT3_T1_NS0_13GridEvenShareISJ_EET2_T4_E12temp_storage+12];
	max.s32 	%r440, %r756, %r439;
	ld.shared.u32 	%r441, [_ZZN3cub18CUB_300001_SM_10006detail6reduce18DeviceReduceKernelINS2_10policy_hubIijN4cuda3__47maximumIiEEE10Policy1000EN6thrust24THRUST_300001_SM_1000_NS10device_ptrIiEEjS8_i8AbsValueEEvT0_PT3_T1_NS0_13GridEvenShareISJ_EET2_T4_E12temp_storage+16];
	max.s32 	%r442, %r440, %r441;
	ld.shared.u32 	%r443, [_ZZN3cub18CUB_300001_SM_10006detail6reduce18DeviceReduceKernelINS2_10policy_hubIijN4cuda3__47maximumIiEEE10Policy1000EN6thrust24THRUST_300001_SM_1000_NS10device_ptrIiEEjS8_i8AbsValueEEvT0_PT3_T1_NS0_13GridEvenShareISJ_EET2_T4_E12temp_storage+20];
	max.s32 	%r444, %r442, %r443;
	ld.shared.u32 	%r445, [_ZZN3cub18CUB_300001_SM_10006detail6reduce18DeviceReduceKernelINS2_10policy_hubIijN4cuda3__47maximumIiEEE10Policy1000EN6thrust24THRUST_300001_SM_1000_NS10device_ptrIiEEjS8_i8AbsValueEEvT0_PT3_T1_NS0_13GridEvenShareISJ_EET2_T4_E12temp_storage+24];
	max.s32 	%r446, %r444, %r445;
	ld.shared.u32 	%r447, [_ZZN3cub18CUB_300001_SM_10006detail6reduce18DeviceReduceKernelINS2_10policy_hubIijN4cuda3__47maximumIiEEE10Policy1000EN6thrust24THRUST_300001_SM_1000_NS10device_ptrIiEEjS8_i8AbsValueEEvT0_PT3_T1_NS0_13GridEvenShareISJ_EET2_T4_E12temp_storage+28];
	max.s32 	%r448, %r446, %r447;
	ld.shared.u32 	%r449, [_ZZN3cub18CUB_300001_SM_10006detail6reduce18DeviceReduceKernelINS2_10policy_hubIijN4cuda3__47maximumIiEEE10Policy1000EN6thrust24THRUST_300001_SM_1000_NS10device_ptrIiEEjS8_i8AbsValueEEvT0_PT3_T1_NS0_13GridEvenShareISJ_EET2_T4_E12temp_storage+32];
	max.s32 	%r450, %r448, %r449;
	ld.shared.u32 	%r451, [_ZZN3cub18CUB_300001_SM_10006detail6reduce18DeviceReduceKernelINS2_10policy_hubIijN4cuda3__47maximumIiEEE10Policy1000EN6thrust24THRUST_300001_SM_1000_NS10device_ptrIiEEjS8_i8AbsValueEEvT0_PT3_T1_NS0_13GridEvenShareISJ_EET2_T4_E12temp_storage+36];
	max.s32 	%r756, %r450, %r451;
$L__BB3_48:
	mov.u32 	%r713, %tid.x;
	setp.ne.s32 	%p56, %r713, 0;
	@%p56 bra 	$L__BB3_50;
	ld.param.u64 	%rd129, [_ZN3cub18CUB_300001_SM_10006detail6reduce18DeviceReduceKernelINS2_10policy_hubIijN4cuda3__47maximumIiEEE10Policy1000EN6thrust24THRUST_300001_SM_1000_NS10device_ptrIiEEjS8_i8AbsValueEEvT0_PT3_T1_NS0_13GridEvenShareISJ_EET2_T4__param_1];
	cvta.to.global.u64 	%rd126, %rd129;
	mul.wide.u32 	%rd127, %r3, 4;
	add.s64 	%rd128, %rd126, %rd127;
	st.global.u32 	[%rd128], %r756;
$L__BB3_50:
	ret;

}
	// .globl	_ZN3cub18CUB_300001_SM_10006detail6reduce28DeviceReduceSingleTileKernelINS2_10policy_hubIijN4cuda3__47maximumIiEEE10Policy1000EPiPfiS8_fiNS5_3std3__410__identityEEEvT0_T1_T2_T3_T4_T6_
.visible .entry _ZN3cub18CUB_300001_SM_10006detail6reduce28DeviceReduceSingleTileKernelINS2_10policy_hubIijN4cuda3__47maximumIiEEE10Policy1000EPiPfiS8_fiNS5_3std3__410__identityEEEvT0_T1_T2_T3_T4_T6_(
	.param .u64 .ptr .align 1 _ZN3cub18CUB_300001_SM_10006detail6reduce28DeviceReduceSingleTileKernelINS2_10policy_hubIijN4cuda3__47maximumIiEEE10Policy1000EPiPfiS8_fiNS5_3std3__410__identityEEEvT0_T1_T2_T3_T4_T6__param_0,
	.param .u64 .ptr .align 1 _ZN3cub18CUB_300001_SM_10006detail6reduce28DeviceReduceSingleTileKernelINS2_10policy_hubIijN4cuda3__47maximumIiEEE10Policy1000EPiPfiS8_fiNS5_3std3__410__identityEEEvT0_T1_T2_T3_T4_T6__param_1,
	.param .u32 _ZN3cub18CUB_300001_SM_10006detail6reduce28DeviceReduceSingleTileKernelINS2_10policy_hubIijN4cuda3__47maximumIiEEE10Policy1000EPiPfiS8_fiNS5_3std3__410__identityEEEvT0_T1_T2_T3_T4_T6__param_2,
	.param .align 1 .b8 _ZN3cub18CUB_300001_SM_10006detail6reduce28DeviceReduceSingleTileKernelINS2_10policy_hubIijN4cuda3__47maximumIiEEE10Policy1000EPiPfiS8_fiNS5_3std3__410__identityEEEvT0_T1_T2_T3_T4_T6__param_3[1],
	.param .f32 _ZN3cub18CUB_300001_SM_10006detail6reduce28DeviceReduceSingleTileKernelINS2_10policy_hubIijN4cuda3__47maximumIiEEE10Policy1000EPiPfiS8_fiNS5_3std3__410__identityEEEvT0_T1_T2_T3_T4_T6__param_4,
	.param .align 1 .b8 _ZN3cub18CUB_300001_SM_10006detail6reduce28DeviceReduceSingleTileKernelINS2_10policy_hubIijN4cuda3__47maximumIiEEE10Policy1000EPiPfiS8_fiNS5_3std3__410__identityEEEvT0_T1_T2_T3_T4_T6__param_5[1]
)
.maxntid 256
.minnctapersm 1
{
	.reg .pred 	%p<97>;
	.reg .b32 	%r<687>;
	.reg .b32 	%f<3>;
	.reg .b64 	%rd<125>;
	// demoted variable
	.shared .align 4 .b8 _ZZN3cub18CUB_300001_SM_10006detail6reduce28DeviceReduceSingleTileKernelINS2_10policy_hubIijN4cuda3__47maximumIiEEE10Policy1000EPiPfiS8_fiNS5_3std3__410__identityEEEvT0_T1_T2_T3_T4_T6_E12temp_storage[44];
	ld.param.u64 	%rd16, [_ZN3cub18CUB_300001_SM_10006detail6reduce28DeviceReduceSingleTileKernelINS2_10policy_hubIijN4cuda3__47maximumIiEEE10Policy1000EPiPfiS8_fiNS5_3std3__410__identityEEEvT0_T1_T2_T3_T4_T6__param_0];
	ld.param.u64 	%rd17, [_ZN3cub18CUB_300001_SM_10006detail6reduce28DeviceReduceSingleTileKernelINS2_10policy_hubIijN4cuda3__47maximumIiEEE10Policy1000EPiPfiS8_fiNS5_3std3__410__identityEEEvT0_T1_T2_T3_T4_T6__param_1];
	ld.param.u32 	%r124, [_ZN3cub18CUB_300001_SM_10006detail6reduce28DeviceReduceSingleTileKernelINS2_10policy_hubIijN4cuda3__47maximumIiEEE10Policy1000EPiPfiS8_fiNS5_3std3__410__identityEEEvT0_T1_T2_T3_T4_T6__param_2];
	ld.param.f32 	%f1, [_ZN3cub18CUB_300001_SM_10006detail6reduce28DeviceReduceSingleTileKernelINS2_10policy_hubIijN4cuda3__47maximumIiEEE10Policy1000EPiPfiS8_fiNS5_3std3__410__identityEEEvT0_T1_T2_T3_T4_T6__param_4];
	cvta.to.global.u64 	%rd1, %rd17;
	setp.ne.s32 	%p1, %r124, 0;
	@%p1 bra 	$L__BB4_3;
	mov.u32 	%r633, %tid.x;
	setp.ne.s32 	%p96, %r633, 0;
	@%p96 bra 	$L__BB4_74;
	st.global.f32 	[%rd1], %f1;
	bra.uni 	$L__BB4_74;
$L__BB4_3:
	and.b64  	%rd18, %rd16, 15;
	setp.ne.s64 	%p2, %rd18, 0;
	@%p2 bra 	$L__BB4_38;
	setp.gt.s32 	%p49, %r124, 4095;
	@%p49 bra 	$L__BB4_22;
	mov.u32 	%r1, %tid.x;
	setp.ge.s32 	%p66, %r1, %r124;
	mov.b32 	%r644, 0;
	mov.u32 	%r639, %r1;
	@%p66 bra 	$L__BB4_7;
	mul.wide.u32 	%rd113, %r1, 4;
	add.s64 	%rd112, %rd16, %rd113;
	// begin inline asm
	ld.global.nc.u32 %r644, [%rd112];
	// end inline asm
	add.s32 	%r639, %r1, 256;
$L__BB4_7:
	setp.ge.s32 	%p67, %r639, %r124;
	@%p67 bra 	$L__BB4_13;
	not.b32 	%r507, %r639;
	add.s32 	%r6, %r124, %r507;
	and.b32  	%r508, %r6, 768;
	setp.eq.s32 	%p68, %r508, 768;
	@%p68 bra 	$L__BB4_11;
	mul.wide.u32 	%rd114, %r639, 4;
	add.s64 	%rd121, %rd16, %rd114;
	shr.u32 	%r509, %r6, 8;
	add.s32 	%r510, %r509, 1;
	and.b32  	%r511, %r510, 3;
	neg.s32 	%r636, %r511;
$L__BB4_10:
	.pragma "nounroll";
	// begin inline asm
	ld.global.nc.u32 %r512, [%rd121];
	// end inline asm
	max.s32 	%r644, %r644, %r512;
	add.s32 	%r639, %r639, 256;
	add.s64 	%rd121, %rd121, 1024;
	add.s32 	%r636, %r636, 1;
	setp.ne.s32 	%p69, %r636, 0;
	@%p69 bra 	$L__BB4_10;
$L__BB4_11:
	setp.lt.u32 	%p70, %r6, 768;
	@%p70 bra 	$L__BB4_13;
$L__BB4_12:
	mul.wide.s32 	%rd120, %r639, 4;
	add.s64 	%rd116, %rd16, %rd120;
	// begin inline asm
	ld.global.nc.u32 %r513, [%rd116];
	// end inline asm
	max.s32 	%r517, %r644, %r513;
	add.s64 	%rd117, %rd116, 1024;
	// begin inline asm
	ld.global.nc.u32 %r514, [%rd117];
	// end inline asm
	max.s32 	%r518, %r517, %r514;
	add.s64 	%rd118, %rd116, 2048;
	// begin inline asm
	ld.global.nc.u32 %r515, [%rd118];
	// end inline asm
	max.s32 	%r519, %r518, %r515;
	add.s64 	%rd119, %rd116, 3072;
	// begin inline asm
	ld.global.nc.u32 %r516, [%rd119];
	// end inline asm
	max.s32 	%r644, %r519, %r516;
	add.s32 	%r639, %r639, 1024;
	setp.lt.s32 	%p71, %r639, %r124;
	@%p71 bra 	$L__BB4_12;
$L__BB4_13:
	setp.lt.s32 	%p72, %r124, 256;
	@%p72 bra 	$L__BB4_18;
	// begin inline asm
	mov.u32 %r583, %laneid;
	// end inline asm
	mov.b32 	%r586, 1;
	mov.b32 	%r607, 31;
	mov.b32 	%r608, -1;
	// begin inline asm
	shfl.sync.down.b32 %r584, %r644, %r586, %r607, %r608;
	// end inline asm
	setp.gt.s32 	%p88, %r583, 30;
	max.s32 	%r609, %r644, %r584;
	selp.b32 	%r590, %r644, %r609, %p88;
	mov.b32 	%r591, 2;
	// begin inline asm
	shfl.sync.down.b32 %r589, %r590, %r591, %r607, %r608;
	// end inline asm
	setp.gt.s32 	%p89, %r583, 29;
	max.s32 	%r610, %r590, %r589;
	selp.b32 	%r595, %r590, %r610, %p89;
	mov.b32 	%r596, 4;
	// begin inline asm
	shfl.sync.down.b32 %r594, %r595, %r596, %r607, %r608;
	// end inline asm
	setp.gt.s32 	%p90, %r583, 27;
	max.s32 	%r611, %r595, %r594;
	selp.b32 	%r600, %r595, %r611, %p90;
	mov.b32 	%r601, 8;
	// begin inline asm
	shfl.sync.down.b32 %r599, %r600, %r601, %r607, %r608;
	// end inline asm
	setp.gt.s32 	%p91, %r583, 23;
	max.s32 	%r612, %r600, %r599;
	selp.b32 	%r605, %r600, %r612, %p91;
	mov.b32 	%r606, 16;
	// begin inline asm
	shfl.sync.down.b32 %r604, %r605, %r606, %r607, %r608;
	// end inline asm
	setp.gt.s32 	%p92, %r583, 15;
	max.s32 	%r22, %r605, %r604;
	selp.b32 	%r686, %r605, %r22, %p92;
	setp.ne.s32 	%p93, %r583, 0;
	@%p93 bra 	$L__BB4_16;
	shr.u32 	%r613, %r1, 3;
	and.b32  	%r614, %r613, 124;
	mov.u32 	%r615, _ZZN3cub18CUB_300001_SM_10006detail6reduce28DeviceReduceSingleTileKernelINS2_10policy_hubIijN4cuda3__47maximumIiEEE10Policy1000EPiPfiS8_fiNS5_3std3__410__identityEEEvT0_T1_T2_T3_T4_T6_E12temp_storage;
	add.s32 	%r616, %r615, %r614;
	st.shared.u32 	[%r616+8], %r22;
$L__BB4_16:
	bar.sync 	0;
	setp.ne.s32 	%p94, %r1, 0;
	@%p94 bra 	$L__BB4_72;
	ld.shared.u32 	%r617, [_ZZN3cub18CUB_300001_SM_10006detail6reduce28DeviceReduceSingleTileKernelINS2_10policy_hubIijN4cuda3__47maximumIiEEE10Policy1000EPiPfiS8_fiNS5_3std3__410__identityEEEvT0_T1_T2_T3_T4_T6_E12temp_storage+12];
	max.s32 	%r618, %r686, %r617;
	ld.shared.u32 	%r619, [_ZZN3cub18CUB_300001_SM_10006detail6reduce28DeviceReduceSingleTileKernelINS2_10policy_hubIijN4cuda3__47maximumIiEEE10Policy1000EPiPfiS8_fiNS5_3std3__410__identityEEEvT0_T1_T2_T3_T4_T6_E12temp_storage+16];
	max.s32 	%r620, %r618, %r619;
	ld.shared.u32 	%r621, [_ZZN3cub18CUB_300001_SM_10006detail6reduce28DeviceReduceSingleTileKernelINS2_10policy_hubIijN4cuda3__47maximumIiEEE10Policy1000EPiPfiS8_fiNS5_3std3__410__identityEEEvT0_T1_T2_T3_T4_T6_E12temp_storage+20];
	max.s32 	%r622, %r620, %r621;
	ld.shared.u32 	%r623, [_ZZN3cub18CUB_300001_SM_10006detail6reduce28DeviceReduceSingleTileKernelINS2_10policy_hubIijN4cuda3__47maximumIiEEE10Policy1000EPiPfiS8_fiNS5_3std3__410__identityEEEvT0_T1_T2_T3_T4_T6_E12temp_storage+24];
	max.s32 	%r624, %r622, %r623;
	ld.shared.u32 	%r625, [_ZZN3cub18CUB_300001_SM_10006detail6reduce28DeviceReduceSingleTileKernelINS2_10policy_hubIijN4cuda3__47maximumIiEEE10Policy1000EPiPfiS8_fiNS5_3std3__410__identityEEEvT0_T1_T2_T3_T4_T6_E12temp_storage+28];
	max.s32 	%r626, %r624, %r625;
	ld.shared.u32 	%r627, [_ZZN3cub18CUB_300001_SM_10006detail6reduce28DeviceReduceSingleTileKernelINS2_10policy_hubIijN4cuda3__47maximumIiEEE10Policy1000EPiPfiS8_fiNS5_3std3__410__identityEEEvT0_T1_T2_T3_T4_T6_E12temp_storage+32];
	max.s32 	%r628, %r626, %r627;
	ld.shared.u32 	%r629, [_ZZN3cub18CUB_300001_SM_10006detail6reduce28DeviceReduceSingleTileKernelINS2_10policy_hubIijN4cuda3__47maximumIiEEE10Policy1000EPiPfiS8_fiNS5_3std3__410__identityEEEvT0_T1_T2_T3_T4_T6_E12temp_storage+36];
	max.s32 	%r686, %r628, %r629;
	bra.uni 	$L__BB4_72;
$L__BB4_18:
	// begin inline asm
	mov.u32 %r520, %laneid;
	// end inline asm
	and.b32  	%r546, %r1, 992;
	add.s32 	%r547, %r546, 32;
	setp.gt.s32 	%p73, %r547, %r124;
	not.b32 	%r548, %r546;
	add.s32 	%r549, %r124, %r548;
	selp.b32 	%r544, %r549, 31, %p73;
	mov.b32 	%r523, 1;
	mov.b32 	%r545, -1;
	// begin inline asm
	shfl.sync.down.b32 %r521, %r644, %r523, %r544, %r545;
	// end inline asm
	setp.lt.s32 	%p74, %r520, %r544;
	max.s32 	%r550, %r644, %r521;
	selp.b32 	%r527, %r550, %r644, %p74;
	mov.b32 	%r528, 2;
	// begin inline asm
	shfl.sync.down.b32 %r526, %r527, %r528, %r544, %r545;
	// end inline asm
	add.s32 	%r551, %r520, 2;
	setp.gt.s32 	%p75, %r551, %r544;
	max.s32 	%r552, %r527, %r526;
	selp.b32 	%r532, %r527, %r552, %p75;
	mov.b32 	%r533, 4;
	// begin inline asm
	shfl.sync.down.b32 %r531, %r532, %r533, %r544, %r545;
	// end inline asm
	add.s32 	%r553, %r520, 4;
	setp.gt.s32 	%p76, %r553, %r544;
	max.s32 	%r554, %r532, %r531;
	selp.b32 	%r537, %r532, %r554, %p76;
	mov.b32 	%r538, 8;
	// begin inline asm
	shfl.sync.down.b32 %r536, %r537, %r538, %r544, %r545;
	// end inline asm
	add.s32 	%r555, %r520, 8;
	setp.gt.s32 	%p77, %r555, %r544;
	max.s32 	%r556, %r537, %r536;
	selp.b32 	%r542, %r537, %r556, %p77;
	mov.b32 	%r543, 16;
	// begin inline asm
	shfl.sync.down.b32 %r541, %r542, %r543, %r544, %r545;
	// end inline asm
	add.s32 	%r557, %r520, 16;
	setp.gt.s32 	%p78, %r557, %r544;
	max.s32 	%r558, %r542, %r541;
	selp.b32 	%r686, %r542, %r558, %p78;
	setp.ne.s32 	%p79, %r520, 0;
	@%p79 bra 	$L__BB4_20;
	shr.u32 	%r559, %r1, 3;
	and.b32  	%r560, %r559, 124;
	mov.u32 	%r561, _ZZN3cub18CUB_300001_SM_10006detail6reduce28DeviceReduceSingleTileKernelINS2_10policy_hubIijN4cuda3__47maximumIiEEE10Policy1000EPiPfiS8_fiNS5_3std3__410__identityEEEvT0_T1_T2_T3_T4_T6_E12temp_storage;
	add.s32 	%r562, %r561, %r560;
	st.shared.u32 	[%r562+8], %r686;
$L__BB4_20:
	bar.sync 	0;
	setp.ne.s32 	%p80, %r1, 0;
	@%p80 bra 	$L__BB4_72;
	setp.gt.s32 	%p81, %r124, 32;
	ld.shared.u32 	%r563, [_ZZN3cub18CUB_300001_SM_10006detail6reduce28DeviceReduceSingleTileKernelINS2_10policy_hubIijN4cuda3__47maximumIiEEE10Policy1000EPiPfiS8_fiNS5_3std3__410__identityEEEvT0_T1_T2_T3_T4_T6_E12temp_storage+12];
	max.s32 	%r564, %r686, %r563;
	selp.b32 	%r565, %r564, %r686, %p81;
	setp.gt.s32 	%p82, %r124, 64;
	ld.shared.u32 	%r566, [_ZZN3cub18CUB_300001_SM_10006detail6reduce28DeviceReduceSingleTileKernelINS2_10policy_hubIijN4cuda3__47maximumIiEEE10Policy1000EPiPfiS8_fiNS5_3std3__410__identityEEEvT0_T1_T2_T3_T4_T6_E12temp_storage+16];
	max.s32 	%r567, %r565, %r566;
	selp.b32 	%r568, %r567, %r565, %p82;
	setp.gt.s32 	%p83, %r124, 96;
	ld.shared.u32 	%r569, [_ZZN3cub18CUB_300001_SM_10006detail6reduce28DeviceReduceSingleTileKernelINS2_10policy_hubIijN4cuda3__47maximumIiEEE10Policy1000EPiPfiS8_fiNS5_3std3__410__identityEEEvT0_T1_T2_T3_T4_T6_E12temp_storage+20];
	max.s32 	%r570, %r568, %r569;
	selp.b32 	%r571, %r570, %r568, %p83;
	setp.gt.s32 	%p84, %r124, 128;
	ld.shared.u32 	%r572, [_ZZN3cub18CUB_300001_SM_10006detail6reduce28DeviceReduceSingleTileKernelINS2_10policy_hubIijN4cuda3__47maximumIiEEE10Policy1000EPiPfiS8_fiNS5_3std3__410__identityEEEvT0_T1_T2_T3_T4_T6_E12temp_storage+24];
	max.s32 	%r573, %r571, %r572;
	selp.b32 	%r574, %r573, %r571, %p84;
	setp.gt.s32 	%p85, %r124, 160;
	ld.shared.u32 	%r575, [_ZZN3cub18CUB_300001_SM_10006detail6reduce28DeviceReduceSingleTileKernelINS2_10policy_hubIijN4cuda3__47maximumIiEEE10Policy1000EPiPfiS8_fiNS5_3std3__410__identityEEEvT0_T1_T2_T3_T4_T6_E12temp_storage+28];
	max.s32 	%r576, %r574, %r575;
	selp.b32 	%r577, %r576, %r574, %p85;
	setp.gt.s32 	%p86, %r124, 192;
	ld.shared.u32 	%r578, [_ZZN3cub18CUB_300001_SM_10006detail6reduce28DeviceReduceSingleTileKernelINS2_10policy_hubIijN4cuda3__47maximumIiEEE10Policy1000EPiPfiS8_fiNS5_3std3__410__identityEEEvT0_T1_T2_T3_T4_T6_E12temp_storage+32];
	max.s32 	%r579, %r577, %r578;
	selp.b32 	%r580, %r579, %r577, %p86;
	setp.gt.s32 	%p87, %r124, 224;
	ld.shared.u32 	%r581, [_ZZN3cub18CUB_300001_SM_10006detail6reduce28DeviceReduceSingleTileKernelINS2_10policy_hubIijN4cuda3__47maximumIiEEE10Policy1000EPiPfiS8_fiNS5_3std3__410__identityEEEvT0_T1_T2_T3_T4_T6_E12temp_storage+36];
	max.s32 	%r582, %r580, %r581;
	selp.b32 	%r686, %r582, %r580, %p87;
	bra.uni 	$L__BB4_72;
$L__BB4_22:
	mov.u32 	%r27, %tid.x;
	shl.b32 	%r378, %r27, 2;
	mul.wide.u32 	%rd86, %r378, 4;
	add.s64 	%rd76, %rd16, %rd86;
	// begin inline asm
	ld.global.nc.v2.u64 {%rd74, %rd75}, [%rd76];
	// end inline asm
	mov.b64 	{%r379, %r380}, %rd75;
	mov.b64 	{%r381, %r382}, %rd74;
	add.s64 	%rd79, %rd76, 4096;
	// begin inline asm
	ld.global.nc.v2.u64 {%rd77, %rd78}, [%rd79];
	// end inline asm
	mov.b64 	{%r383, %r384}, %rd78;
	mov.b64 	{%r385, %r386}, %rd77;
	add.s64 	%rd82, %rd76, 8192;
	// begin inline asm
	ld.global.nc.v2.u64 {%rd80, %rd81}, [%rd82];
	// end inline asm
	mov.b64 	{%r387, %r388}, %rd81;
	mov.b64 	{%r389, %r390}, %rd80;
	add.s64 	%rd85, %rd76, 12288;
	// begin inline asm
	ld.global.nc.v2.u64 {%rd83, %rd84}, [%rd85];
	// end inline asm
	mov.b64 	{%r391, %r392}, %rd84;
	mov.b64 	{%r393, %r394}, %rd83;
	max.s32 	%r395, %r381, %r382;
	max.s32 	%r396, %r395, %r379;
	max.s32 	%r397, %r380, %r385;
	max.s32 	%r398, %r397, %r386;
	max.s32 	%r399, %r383, %r384;
	max.s32 	%r400, %r399, %r389;
	max.s32 	%r401, %r390, %r387;
	max.s32 	%r402, %r401, %r388;
	max.s32 	%r403, %r393, %r394;
	max.s32 	%r404, %r403, %r391;
	max.s32 	%r405, %r396, %r398;
	max.s32 	%r406, %r405, %r400;
	max.s32 	%r407, %r402, %r404;
	max.s32 	%r408, %r407, %r392;
	max.s32 	%r659, %r406, %r408;
	setp.lt.u32 	%p50, %r124, 8192;
	mov.b32 	%r648, 4096;
	@%p50 bra 	$L__BB4_26;
	add.s32 	%r29, %r124, -4096;
	mov.b32 	%r648, 4096;
$L__BB4_24:
	mul.wide.s32 	%rd99, %r648, 4;
	add.s64 	%rd89, %rd76, %rd99;
	// begin inline asm
	ld.global.nc.v2.u64 {%rd87, %rd88}, [%rd89];
	// end inline asm
	mov.b64 	{%r410, %r411}, %rd88;
	mov.b64 	{%r412, %r413}, %rd87;
	add.s64 	%rd92, %rd89, 4096;
	// begin inline asm
	ld.global.nc.v2.u64 {%rd90, %rd91}, [%rd92];
	// end inline asm
	mov.b64 	{%r414, %r415}, %rd91;
	mov.b64 	{%r416, %r417}, %rd90;
	add.s64 	%rd95, %rd89, 8192;
	// begin inline asm
	ld.global.nc.v2.u64 {%rd93, %rd94}, [%rd95];
	// end inline asm
	mov.b64 	{%r418, %r419}, %rd94;
	mov.b64 	{%r420, %r421}, %rd93;
	add.s64 	%rd98, %rd89, 12288;
	// begin inline asm
	ld.global.nc.v2.u64 {%rd96, %rd97}, [%rd98];
	// end inline asm
	mov.b64 	{%r422, %r423}, %rd97;
	mov.b64 	{%r424, %r425}, %rd96;
	max.s32 	%r426, %r659, %r412;
	max.s32 	%r427, %r426, %r413;
	max.s32 	%r428, %r410, %r411;
	max.s32 	%r429, %r428, %r416;
	max.s32 	%r430, %r417, %r414;
	max.s32 	%r431, %r430, %r415;
	max.s32 	%r432, %r420, %r421;
	max.s32 	%r433, %r432, %r418;
	max.s32 	%r434, %r419, %r424;
	max.s32 	%r435, %r434, %r425;
	max.s32 	%r436, %r422, %r423;
	max.s32 	%r437, %r427, %r429;
	max.s32 	%r438, %r437, %r431;
	max.s32 	%r439, %r433, %r435;
	max.s32 	%r440, %r439, %r436;
	max.s32 	%r659, %r438, %r440;
	sub.s32 	%r441, %r124, %r648;
	setp.lt.s32 	%p51, %r441, 4096;
	@%p51 bra 	$L__BB4_34;
	add.s32 	%r648, %r648, 4096;
	setp.le.s32 	%p52, %r648, %r29;
	@%p52 bra 	$L__BB4_24;
$L__BB4_26:
	setp.le.s32 	%p53, %r124, %r648;
	@%p53 bra 	$L__BB4_34;
	sub.s32 	%r36, %r124, %r648;
	setp.ge.s32 	%p54, %r27, %r36;
	@%p54 bra 	$L__BB4_34;
	not.b32 	%r443, %r27;
	add.s32 	%r444, %r124, %r443;
	sub.s32 	%r37, %r444, %r648;
	and.b32  	%r445, %r37, 768;
	setp.eq.s32 	%p55, %r445, 768;
	mov.u32 	%r653, %r27;
	@%p55 bra 	$L__BB4_31;
	add.s32 	%r650, %r27, %r648;
	shr.u32 	%r446, %r37, 8;
	add.s32 	%r447, %r446, 1;
	and.b32  	%r448, %r447, 3;
	neg.s32 	%r649, %r448;
	mov.u32 	%r653, %r27;
$L__BB4_30:
	.pragma "nounroll";
	mul.wide.u32 	%rd101, %r650, 4;
	add.s64 	%rd100, %rd16, %rd101;
	// begin inline asm
	ld.global.nc.u32 %r449, [%rd100];
	// end inline asm
	max.s32 	%r659, %r659, %r449;
	add.s32 	%r653, %r653, 256;
	add.s32 	%r650, %r650, 256;
	add.s32 	%r649, %r649, 1;
	setp.ne.s32 	%p56, %r649, 0;
	@%p56 bra 	$L__BB4_30;
$L__BB4_31:
	setp.lt.u32 	%p57, %r37, 768;
	@%p57 bra 	$L__BB4_34;
	cvt.u64.u32 	%rd102, %r653;
	cvt.u64.u32 	%rd103, %r648;
	add.s64 	%rd104, %rd102, %rd103;
	shl.b64 	%rd105, %rd104, 2;
	add.s64 	%rd106, %rd105, %rd16;
	add.s64 	%rd122, %rd106, 2048;
	add.s32 	%r656, %r653, %r648;
$L__BB4_33:
	mul.wide.u32 	%rd111, %r656, 4;
	add.s64 	%rd107, %rd16, %rd111;
	// begin inline asm
	ld.global.nc.u32 %r450, [%rd107];
	// end inline asm
	max.s32 	%r454, %r659, %r450;
	add.s64 	%rd108, %rd122, -1024;
	// begin inline asm
	ld.global.nc.u32 %r451, [%rd108];
	// end inline asm
	max.s32 	%r455, %r454, %r451;
	// begin inline asm
	ld.global.nc.u32 %r452, [%rd122];
	// end inline asm
	max.s32 	%r456, %r455, %r452;
	add.s64 	%rd110, %rd122, 1024;
	// begin inline asm
	ld.global.nc.u32 %r453, [%rd110];
	// end inline asm
	max.s32 	%r659, %r456, %r453;
	add.s32 	%r653, %r653, 1024;
	add.s64 	%rd122, %rd122, 4096;
	add.s32 	%r656, %r656, 1024;
	setp.lt.s32 	%p58, %r653, %r36;
	@%p58 bra 	$L__BB4_33;
$L__BB4_34:
	// begin inline asm
	mov.u32 %r457, %laneid;
	// end inline asm
	mov.b32 	%r460, 1;
	mov.b32 	%r481, 31;
	mov.b32 	%r482, -1;
	// begin inline asm
	shfl.sync.down.b32 %r458, %r659, %r460, %r481, %r482;
	// end inline asm
	setp.gt.s32 	%p59, %r457, 30;
	max.s32 	%r483, %r659, %r458;
	selp.b32 	%r464, %r659, %r483, %p59;
	mov.b32 	%r465, 2;
	// begin inline asm
	shfl.sync.down.b32 %r463, %r464, %r465, %r481, %r482;
	// end inline asm
	setp.gt.s32 	%p60, %r457, 29;
	max.s32 	%r484, %r464, %r463;
	selp.b32 	%r469, %r464, %r484, %p60;
	mov.b32 	%r470, 4;
	// begin inline asm
	shfl.sync.down.b32 %r468, %r469, %r470, %r481, %r482;
	// end inline asm
	setp.gt.s32 	%p61, %r457, 27;
	max.s32 	%r485, %r469, %r468;
	selp.b32 	%r474, %r469, %r485, %p61;
	mov.b32 	%r475, 8;
	// begin inline asm
	shfl.sync.down.b32 %r473, %r474, %r475, %r481, %r482;
	// end inline asm
	setp.gt.s32 	%p62, %r457, 23;
	max.s32 	%r486, %r474, %r473;
	selp.b32 	%r479, %r474, %r486, %p62;
	mov.b32 	%r480, 16;
	// begin inline asm
	shfl.sync.down.b32 %r478, %r479, %r480, %r481, %r482;
	// end inline asm
	setp.gt.s32 	%p63, %r457, 15;
	max.s32 	%r59, %r479, %r478;
	selp.b32 	%r686, %r479, %r59, %p63;
	setp.ne.s32 	%p64, %r457, 0;
	@%p64 bra 	$L__BB4_36;
	shr.u32 	%r487, %r27, 3;
	and.b32  	%r488, %r487, 124;
	mov.u32 	%r489, _ZZN3cub18CUB_300001_SM_10006detail6reduce28DeviceReduceSingleTileKernelINS2_10policy_hubIijN4cuda3__47maximumIiEEE10Policy1000EPiPfiS8_fiNS5_3std3__410__identityEEEvT0_T1_T2_T3_T4_T6_E12temp_storage;
	add.s32 	%r490, %r489, %r488;
	st.shared.u32 	[%r490+8], %r59;
$L__BB4_36:
	bar.sync 	0;
	setp.ne.s32 	%p65, %r27, 0;
	@%p65 bra 	$L__BB4_72;
	ld.shared.u32 	%r491, [_ZZN3cub18CUB_300001_SM_10006detail6reduce28DeviceReduceSingleTileKernelINS2_10policy_hubIijN4cuda3__47maximumIiEEE10Policy1000EPiPfiS8_fiNS5_3std3__410__identityEEEvT0_T1_T2_T3_T4_T6_E12temp_storage+12];
	max.s32 	%r492, %r686, %r491;
	ld.shared.u32 	%r493, [_ZZN3cub18CUB_300001_SM_10006detail6reduce28DeviceReduceSingleTileKernelINS2_10policy_hubIijN4cuda3__47maximumIiEEE10Policy1000EPiPfiS8_fiNS5_3std3__410__identityEEEvT0_T1_T2_T3_T4_T6_E12temp_storage+16];
	max.s32 	%r494, %r492, %r493;
	ld.shared.u32 	%r495, [_ZZN3cub18CUB_300001_SM_10006detail6reduce28DeviceReduceSingleTileKernelINS2_10policy_hubIijN4cuda3__47maximumIiEEE10Policy1000EPiPfiS8_fiNS5_3std3__410__identityEEEvT0_T1_T2_T3_T4_T6_E12temp_storage+20];
	max.s32 	%r496, %r494, %r495;
	ld.shared.u32 	%r497, [_ZZN3cub18CUB_300001_SM_10006detail6reduce28DeviceReduceSingleTileKernelINS2_10policy_hubIijN4cuda3__47maximumIiEEE10Policy1000EPiPfiS8_fiNS5_3std3__410__identityEEEvT0_T1_T2_T3_T4_T6_E12temp_storage+24];
	max.s32 	%r498, %r496, %r497;
	ld.shared.u32 	%r499, [_ZZN3cub18CUB_300001_SM_10006detail6reduce28DeviceReduceSingleTileKernelINS2_10policy_hubIijN4cuda3__47maximumIiEEE10Policy1000EPiPfiS8_fiNS5_3std3__410__identityEEEvT0_T1_T2_T3_T4_T6_E12temp_storage+28];
	max.s32 	%r500, %r498, %r499;
	ld.shared.u32 	%r501, [_ZZN3cub18CUB_300001_SM_10006detail6reduce28DeviceReduceSingleTileKernelINS2_10policy_hubIijN4cuda3__47maximumIiEEE10Policy1000EPiPfiS8_fiNS5_3std3__410__identityEEEvT0_T1_T2_T3_T4_T6_E12temp_storage+32];
	max.s32 	%r502, %r500, %r501;
	ld.shared.u32 	%r503, [_ZZN3cub18CUB_300001_SM_10006detail6reduce28DeviceReduceSingleTileKernelINS2_10policy_hubIijN4cuda3__47maximumIiEEE10Policy1000EPiPfiS8_fiNS5_3std3__410__identityEEEvT0_T1_T2_T3_T4_T6_E12temp_storage+36];
	max.s32 	%r686, %r502, %r503;
	bra.uni 	$L__BB4_72;
$L__BB4_38:
	setp.gt.s32 	%p3, %r124, 4095;
	@%p3 bra 	$L__BB4_56;
	mov.u32 	%r62, %tid.x;
	setp.ge.s32 	%p20, %r62, %r124;
	mov.b32 	%r670, 0;
	mov.u32 	%r665, %r62;
	@%p20 bra 	$L__BB4_41;
	mul.wide.u32 	%rd66, %r62, 4;
	add.s64 	%rd65, %rd16, %rd66;
	// begin inline asm
	ld.global.nc.u32 %r670, [%rd65];
	// end inline asm
	add.s32 	%r665, %r62, 256;
$L__BB4_41:
	setp.ge.s32 	%p21, %r665, %r124;
	@%p21 bra 	$L__BB4_47;
	not.b32 	%r254, %r665;
	add.s32 	%r67, %r124, %r254;
	and.b32  	%r255, %r67, 768;
	setp.eq.s32 	%p22, %r255, 768;
	@%p22 bra 	$L__BB4_45;
	mul.wide.u32 	%rd67, %r665, 4;
	add.s64 	%rd123, %rd16, %rd67;
	shr.u32 	%r256, %r67, 8;
	add.s32 	%r257, %r256, 1;
	and.b32  	%r258, %r257, 3;
	neg.s32 	%r662, %r258;
$L__BB4_44:
	.pragma "nounroll";
	// begin inline asm
	ld.global.nc.u32 %r259, [%rd123];
	// end inline asm
	max.s32 	%r670, %r670, %r259;
	add.s32 	%r665, %r665, 256;
	add.s64 	%rd123, %rd123, 1024;
	add.s32 	%r662, %r662, 1;
	setp.ne.s32 	%p23, %r662, 0;
	@%p23 bra 	$L__BB4_44;
$L__BB4_45:
	setp.lt.u32 	%p24, %r67, 768;
	@%p24 bra 	$L__BB4_47;
$L__BB4_46:
	mul.wide.s32 	%rd73, %r665, 4;
	add.s64 	%rd69, %rd16, %rd73;
	// begin inline asm
	ld.global.nc.u32 %r260, [%rd69];
	// end inline asm
	max.s32 	%r264, %r670, %r260;
	add.s64 	%rd70, %rd69, 1024;
	// begin inline asm
	ld.global.nc.u32 %r261, [%rd70];
	// end inline asm
	max.s32 	%r265, %r264, %r261;
	add.s64 	%rd71, %rd69, 2048;
	// begin inline asm
	ld.global.nc.u32 %r262, [%rd71];
	// end inline asm
	max.s32 	%r266, %r265, %r262;
	add.s64 	%rd72, %rd69, 3072;
	// begin inline asm
	ld.global.nc.u32 %r263, [%rd72];
	// end inline asm
	max.s32 	%r670, %r266, %r263;
	add.s32 	%r665, %r665, 1024;
	setp.lt.s32 	%p25, %r665, %r124;
	@%p25 bra 	$L__BB4_46;
$L__BB4_47:
	setp.lt.s32 	%p26, %r124, 256;
	@%p26 bra 	$L__BB4_52;
	// begin inline asm
	mov.u32 %r330, %laneid;
	// end inline asm
	mov.b32 	%r333, 1;
	mov.b32 	%r354, 31;
	mov.b32 	%r355, -1;
	// begin inline asm
	shfl.sync.down.b32 %r331, %r670, %r333, %r354, %r355;
	// end inline asm
	setp.gt.s32 	%p42, %r330, 30;
	max.s32 	%r356, %r670, %r331;
	selp.b32 	%r337, %r670, %r356, %p42;
	mov.b32 	%r338, 2;
	// begin inline asm
	shfl.sync.down.b32 %r336, %r337, %r338, %r354, %r355;
	// end inline asm
	setp.gt.s32 	%p43, %r330, 29;
	max.s32 	%r357, %r337, %r336;
	selp.b32 	%r342, %r337, %r357, %p43;
	mov.b32 	%r343, 4;
	// begin inline asm
	shfl.sync.down.b32 %r341, %r342, %r343, %r354, %r355;
	// end inline asm
	setp.gt.s32 	%p44, %r330, 27;
	max.s32 	%r358, %r342, %r341;
	selp.b32 	%r347, %r342, %r358, %p44;
	mov.b32 	%r348, 8;
	// begin inline asm
	shfl.sync.down.b32 %r346, %r347, %r348, %r354, %r355;
	// end inline asm
	setp.gt.s32 	%p45, %r330, 23;
	max.s32 	%r359, %r347, %r346;
	selp.b32 	%r352, %r347, %r359, %p45;
	mov.b32 	%r353, 16;
	// begin inline asm
	shfl.sync.down.b32 %r351, %r352, %r353, %r354, %r355;
	// end inline asm
	setp.gt.s32 	%p46, %r330, 15;
	max.s32 	%r83, %r352, %r351;
	selp.b32 	%r686, %r352, %r83, %p46;
	setp.ne.s32 	%p47, %r330, 0;
	@%p47 bra 	$L__BB4_50;
	shr.u32 	%r360, %r62, 3;
	and.b32  	%r361, %r360, 124;
	mov.u32 	%r362, _ZZN3cub18CUB_300001_SM_10006detail6reduce28DeviceReduceSingleTileKernelINS2_10policy_hubIijN4cuda3__47maximumIiEEE10Policy1000EPiPfiS8_fiNS5_3std3__410__identityEEEvT0_T1_T2_T3_T4_T6_E12temp_storage;
	add.s32 	%r363, %r362, %r361;
	st.shared.u32 	[%r363+8], %r83;
$L__BB4_50:
	bar.sync 	0;
	setp.ne.s32 	%p48, %r62, 0;
	@%p48 bra 	$L__BB4_72;
	ld.shared.u32 	%r364, [_ZZN3cub18CUB_300001_SM_10006detail6reduce28DeviceReduceSingleTileKernelINS2_10policy_hubIijN4cuda3__47maximumIiEEE10Policy1000EPiPfiS8_fiNS5_3std3__410__identityEEEvT0_T1_T2_T3_T4_T6_E12temp_storage+12];
	max.s32 	%r365, %r686, %r364;
	ld.shared.u32 	%r366, [_ZZN3cub18CUB_300001_SM_10006detail6reduce28DeviceReduceSingleTileKernelINS2_10policy_hubIijN4cuda3__47maximumIiEEE10Policy1000EPiPfiS8_fiNS5_3std3__410__identityEEEvT0_T1_T2_T3_T4_T6_E12temp_storage+16];
	max.s32 	%r367, %r365, %r366;
	ld.shared.u32 	%r368, [_ZZN3cub18CUB_300001_SM_10006detail6reduce28DeviceReduceSingleTileKernelINS2_10policy_hubIijN4cuda3__47maximumIiEEE10Policy1000EPiPfiS8_fiNS5_3std3__410__identityEEEvT0_T1_T2_T3_T4_T6_E12temp_storage+20];
	max.s32 	%r369, %r367, %r368;
	ld.shared.u32 	%r370, [_ZZN3cub18CUB_300001_SM_10006detail6reduce28DeviceReduceSingleTileKernelINS2_10policy_hubIijN4cuda3__47maximumIiEEE10Policy1000EPiPfiS8_fiNS5_3std3__410__identityEEEvT0_T1_T2_T3_T4_T6_E12temp_storage+24];
	max.s32 	%r371, %r369, %r370;
	ld.shared.u32 	%r372, [_ZZN3cub18CUB_300001_SM_10006detail6reduce28DeviceReduceSingleTileKernelINS2_10policy_hubIijN4cuda3__47maximumIiEEE10Policy1000EPiPfiS8_fiNS5_3std3__410__identityEEEvT0_T1_T2_T3_T4_T6_E12temp_storage+28];
	max.s32 	%r373, %r371, %r372;
	ld.shared.u32 	%r374, [_ZZN3cub18CUB_300001_SM_10006detail6reduce28DeviceReduceSingleTileKernelINS2_10policy_hubIijN4cuda3__47maximumIiEEE10Policy1000EPiPfiS8_fiNS5_3std3__410__identityEEEvT0_T1_T2_T3_T4_T6_E12temp_storage+32];
	max.s32 	%r375, %r373, %r374;
	ld.shared.u32 	%r376, [_ZZN3cub18CUB_300001_SM_10006detail6reduce28DeviceReduceSingleTileKernelINS2_10policy_hubIijN4cuda3__47maximumIiEEE10Policy1000EPiPfiS8_fiNS5_3std3__410__identityEEEvT0_T1_T2_T3_T4_T6_E12temp_storage+36];
	max.s32 	%r686, %r375, %r376;
	bra.uni 	$L__BB4_72;
$L__BB4_52:
	// begin inline asm
	mov.u32 %r267, %laneid;
	// end inline asm
	and.b32  	%r293, %r62, 992;
	add.s32 	%r294, %r293, 32;
	setp.gt.s32 	%p27, %r294, %r124;
	not.b32 	%r295, %r293;
	add.s32 	%r296, %r124, %r295;
	selp.b32 	%r291, %r296, 31, %p27;
	mov.b32 	%r270, 1;
	mov.b32 	%r292, -1;
	// begin inline asm
	shfl.sync.down.b32 %r268, %r670, %r270, %r291, %r292;
	// end inline asm
	setp.lt.s32 	%p28, %r267, %r291;
	max.s32 	%r297, %r670, %r268;
	selp.b32 	%r274, %r297, %r670, %p28;
	mov.b32 	%r275, 2;
	// begin inline asm
	shfl.sync.down.b32 %r273, %r274, %r275, %r291, %r292;
	// end inline asm
	add.s32 	%r298, %r267, 2;
	setp.gt.s32 	%p29, %r298, %r291;
	max.s32 	%r299, %r274, %r273;
	selp.b32 	%r279, %r274, %r299, %p29;
	mov.b32 	%r280, 4;
	// begin inline asm
	shfl.sync.down.b32 %r278, %r279, %r280, %r291, %r292;
	// end inline asm
	add.s32 	%r300, %r267, 4;
	setp.gt.s32 	%p30, %r300, %r291;
	max.s32 	%r301, %r279, %r278;
	selp.b32 	%r284, %r279, %r301, %p30;
	mov.b32 	%r285, 8;
	// begin inline asm
	shfl.sync.down.b32 %r283, %r284, %r285, %r291, %r292;
	// end inline asm
	add.s32 	%r302, %r267, 8;
	setp.gt.s32 	%p31, %r302, %r291;
	max.s32 	%r303, %r284, %r283;
	selp.b32 	%r289, %r284, %r303, %p31;
	mov.b32 	%r290, 16;
	// begin inline asm
	shfl.sync.down.b32 %r288, %r289, %r290, %r291, %r292;
	// end inline asm
	add.s32 	%r304, %r267, 16;
	setp.gt.s32 	%p32, %r304, %r291;
	max.s32 	%r305, %r289, %r288;
	selp.b32 	%r686, %r289, %r305, %p32;
	setp.ne.s32 	%p33, %r267, 0;
	@%p33 bra 	$L__BB4_54;
	shr.u32 	%r306, %r62, 3;
	and.b32  	%r307, %r306, 124;
	mov.u32 	%r308, _ZZN3cub18CUB_300001_SM_10006detail6reduce28DeviceReduceSingleTileKernelINS2_10policy_hubIijN4cuda3__47maximumIiEEE10Policy1000EPiPfiS8_fiNS5_3std3__410__identityEEEvT0_T1_T2_T3_T4_T6_E12temp_storage;
	add.s32 	%r309, %r308, %r307;
	st.shared.u32 	[%r309+8], %r686;
$L__BB4_54:
	bar.sync 	0;
	setp.ne.s32 	%p34, %r62, 0;
	@%p34 bra 	$L__BB4_72;
	setp.gt.s32 	%p35, %r124, 32;
	ld.shared.u32 	%r310, [_ZZN3cub18CUB_300001_SM_10006detail6reduce28DeviceReduceSingleTileKernelINS2_10policy_hubIijN4cuda3__47maximumIiEEE10Policy1000EPiPfiS8_fiNS5_3std3__410__identityEEEvT0_T1_T2_T3_T4_T6_E12temp_storage+12];
	max.s32 	%r311, %r686, %r310;
	selp.b32 	%r312, %r311, %r686, %p35;
	setp.gt.s32 	%p36, %r124, 64;
	ld.shared.u32 	%r313, [_ZZN3cub18CUB_300001_SM_10006detail6reduce28DeviceReduceSingleTileKernelINS2_10policy_hubIijN4cuda3__47maximumIiEEE10Policy1000EPiPfiS8_fiNS5_3std3__410__identityEEEvT0_T1_T2_T3_T4_T6_E12temp_storage+16];
	max.s32 	%r314, %r312, %r313;
	selp.b32 	%r315, %r314, %r312, %p36;
	setp.gt.s32 	%p37, %r124, 96;
	ld.shared.u32 	%r316, [_ZZN3cub18CUB_300001_SM_10006detail6reduce28DeviceReduceSingleTileKernelINS2_10policy_hubIijN4cuda3__47maximumIiEEE10Policy1000EPiPfiS8_fiNS5_3std3__410__identityEEEvT0_T1_T2_T3_T4_T6_E12temp_storage+20];
	max.s32 	%r317, %r315, %r316;
	selp.b32 	%r318, %r317, %r315, %p37;
	setp.gt.s32 	%p38, %r124, 128;
	ld.shared.u32 	%r319, [_ZZN3cub18CUB_300001_SM_10006detail6reduce28DeviceReduceSingleTileKernelINS2_10policy_hubIijN4cuda3__47maximumIiEEE10Policy1000EPiPfiS8_fiNS5_3std3__410__identityEEEvT0_T1_T2_T3_T4_T6_E12temp_storage+24];
	max.s32 	%r320, %r318, %r319;
	selp.b32 	%r321, %r320, %r318, %p38;
	setp.gt.s32 	%p39, %r124, 160;
	ld.shared.u32 	%r322, [_ZZN3cub18CUB_300001_SM_10006detail6reduce28DeviceReduceSingleTileKernelINS2_10policy_hubIijN4cuda3__47maximumIiEEE10Policy1000EPiPfiS8_fiNS5_3std3__410__identityEEEvT0_T1_T2_T3_T4_T6_E12temp_storage+28];
	max.s32 	%r323, %r321, %r322;
	selp.b32 	%r324, %r323, %r321, %p39;
	setp.gt.s32 	%p40, %r124, 192;
	ld.shared.u32 	%r325, [_ZZN3cub18CUB_300001_SM_10006detail6reduce28DeviceReduceSingleTileKernelINS2_10policy_hubIijN4cuda3__47maximumIiEEE10Policy1000EPiPfiS8_fiNS5_3std3__410__identityEEEvT0_T1_T2_T3_T4_T6_E12temp_storage+32];
	max.s32 	%r326, %r324, %r325;
	selp.b32 	%r327, %r326, %r324, %p40;
	setp.gt.s32 	%p41, %r124, 224;
	ld.shared.u32 	%r328, [_ZZN3cub18CUB_300001_SM_10006detail6reduce28DeviceReduceSingleTileKernelINS2_10policy_hubIijN4cuda3__47maximumIiEEE10Policy1000EPiPfiS8_fiNS5_3std3__410__identityEEEvT0_T1_T2_T3_T4_T6_E12temp_storage+36];
	max.s32 	%r329, %r327, %r328;
	selp.b32 	%r686, %r329, %r327, %p41;
	bra.uni 	$L__BB4_72;
$L__BB4_56:
	mov.u32 	%r88, %tid.x;
	mul.wide.u32 	%rd35, %r88, 4;
	add.s64 	%rd19, %rd16, %rd35;
	// begin inline asm
	ld.global.nc.u32 %r125, [%rd19];
	// end inline asm
	add.s64 	%rd20, %rd19, 1024;
	// begin inline asm
	ld.global.nc.u32 %r126, [%rd20];
	// end inline asm
	add.s64 	%rd21, %rd19, 2048;
	// begin inline asm
	ld.global.nc.u32 %r127, [%rd21];
	// end inline asm
	add.s64 	%rd22, %rd19, 3072;
	// begin inline asm
	ld.global.nc.u32 %r128, [%rd22];
	// end inline asm
	add.s64 	%rd23, %rd19, 4096;
	// begin inline asm
	ld.global.nc.u32 %r129, [%rd23];
	// end inline asm
	add.s64 	%rd24, %rd19, 5120;
	// begin inline asm
	ld.global.nc.u32 %r130, [%rd24];
	// end inline asm
	add.s64 	%rd25, %rd19, 6144;
	// begin inline asm
	ld.global.nc.u32 %r131, [%rd25];
	// end inline asm
	add.s64 	%rd26, %rd19, 7168;
	// begin inline asm
	ld.global.nc.u32 %r132, [%rd26];
	// end inline asm
	add.s64 	%rd27, %rd19, 8192;
	// begin inline asm
	ld.global.nc.u32 %r133, [%rd27];
	// end inline asm
	add.s64 	%rd28, %rd19, 9216;
	// begin inline asm
	ld.global.nc.u32 %r134, [%rd28];
	// end inline asm
	add.s64 	%rd29, %rd19, 10240;
	// begin inline asm
	ld.global.nc.u32 %r135, [%rd29];
	// end inline asm
	add.s64 	%rd30, %rd19, 11264;
	// begin inline asm
	ld.global.nc.u32 %r136, [%rd30];
	// end inline asm
	add.s64 	%rd31, %rd19, 12288;
	// begin inline asm
	ld.global.nc.u32 %r137, [%rd31];
	// end inline asm
	add.s64 	%rd32, %rd19, 13312;
	// begin inline asm
	ld.global.nc.u32 %r138, [%rd32];
	// end inline asm
	add.s64 	%rd33, %rd19, 14336;
	// begin inline asm
	ld.global.nc.u32 %r139, [%rd33];
	// end inline asm
	add.s64 	%rd34, %rd19, 15360;
	// begin inline asm
	ld.global.nc.u32 %r140, [%rd34];
	// end inline asm
	max.s32 	%r142, %r125, %r126;
	max.s32 	%r143, %r142, %r127;
	max.s32 	%r144, %r128, %r129;
	max.s32 	%r145, %r144, %r130;
	max.s32 	%r146, %r131, %r132;
	max.s32 	%r147, %r146, %r133;
	max.s32 	%r148, %r134, %r135;
	max.s32 	%r149, %r148, %r136;
	max.s32 	%r150, %r137, %r138;
	max.s32 	%r151, %r150, %r139;
	max.s32 	%r152, %r143, %r145;
	max.s32 	%r153, %r152, %r147;
	max.s32 	%r154, %r149, %r151;
	max.s32 	%r155, %r154, %r140;
	max.s32 	%r685, %r153, %r155;
	setp.lt.u32 	%p4, %r124, 8192;
	mov.b32 	%r674, 4096;
	@%p4 bra 	$L__BB4_60;
	add.s32 	%r90, %r124, -4096;
	mov.b32 	%r674, 4096;
$L__BB4_58:
	mul.wide.s32 	%rd52, %r674, 4;
	add.s64 	%rd36, %rd19, %rd52;
	// begin inline asm
	ld.global.nc.u32 %r157, [%rd36];
	// end inline asm
	add.s64 	%rd37, %rd36, 1024;
	// begin inline asm
	ld.global.nc.u32 %r158, [%rd37];
	// end inline asm
	add.s64 	%rd38, %rd36, 2048;
	// begin inline asm
	ld.global.nc.u32 %r159, [%rd38];
	// end inline asm
	add.s64 	%rd39, %rd36, 3072;
	// begin inline asm
	ld.global.nc.u32 %r160, [%rd39];
	// end inline asm
	add.s64 	%rd40, %rd36, 4096;
	// begin inline asm
	ld.global.nc.u32 %r161, [%rd40];
	// end inline asm
	add.s64 	%rd41, %rd36, 5120;
	// begin inline asm
	ld.global.nc.u32 %r162, [%rd41];
	// end inline asm
	add.s64 	%rd42, %rd36, 6144;
	// begin inline asm
	ld.global.nc.u32 %r163, [%rd42];
	// end inline asm
	add.s64 	%rd43, %rd36, 7168;
	// begin inline asm
	ld.global.nc.u32 %r164, [%rd43];
	// end inline asm
	add.s64 	%rd44, %rd36, 8192;
	// begin inline asm
	ld.global.nc.u32 %r165, [%rd44];
	// end inline asm
	add.s64 	%rd45, %rd36, 9216;
	// begin inline asm
	ld.global.nc.u32 %r166, [%rd45];
	// end inline asm
	add.s64 	%rd46, %rd36, 10240;
	// begin inline asm
	ld.global.nc.u32 %r167, [%rd46];
	// end inline asm
	add.s64 	%rd47, %rd36, 11264;
	// begin inline asm
	ld.global.nc.u32 %r168, [%rd47];
	// end inline asm
	add.s64 	%rd48, %rd36, 12288;
	// begin inline asm
	ld.global.nc.u32 %r169, [%rd48];
	// end inline asm
	add.s64 	%rd49, %rd36, 13312;
	// begin inline asm
	ld.global.nc.u32 %r170, [%rd49];
	// end inline asm
	add.s64 	%rd50, %rd36, 14336;
	// begin inline asm
	ld.global.nc.u32 %r171, [%rd50];
	// end inline asm
	add.s64 	%rd51, %rd36, 15360;
	// begin inline asm
	ld.global.nc.u32 %r172, [%rd51];
	// end inline asm
	max.s32 	%r173, %r685, %r157;
	max.s32 	%r174, %r173, %r158;
	max.s32 	%r175, %r159, %r160;
	max.s32 	%r176, %r175, %r161;
	max.s32 	%r177, %r162, %r163;
	max.s32 	%r178, %r177, %r164;
	max.s32 	%r179, %r165, %r166;
	max.s32 	%r180, %r179, %r167;
	max.s32 	%r181, %r168, %r169;
	max.s32 	%r182, %r181, %r170;
	max.s32 	%r183, %r171, %r172;
	max.s32 	%r184, %r174, %r176;
	max.s32 	%r185, %r184, %r178;
	max.s32 	%r186, %r180, %r182;
	max.s32 	%r187, %r186, %r183;
	max.s32 	%r685, %r185, %r187;
	sub.s32 	%r188, %r124, %r674;
	setp.lt.s32 	%p5, %r188, 4096;
	@%p5 bra 	$L__BB4_68;
	add.s32 	%r674, %r674, 4096;
	setp.le.s32 	%p6, %r674, %r90;
	@%p6 bra 	$L__BB4_58;
$L__BB4_60:
	setp.le.s32 	%p7, %r124, %r674;
	@%p7 bra 	$L__BB4_68;
	sub.s32 	%r97, %r124, %r674;
	setp.ge.s32 	%p8, %r88, %r97;
	@%p8 bra 	$L__BB4_68;
	not.b32 	%r190, %r88;
	add.s32 	%r191, %r124, %r190;
	sub.s32 	%r98, %r191, %r674;
	and.b32  	%r192, %r98, 768;
	setp.eq.s32 	%p9, %r192, 768;
	mov.u32 	%r679, %r88;
	@%p9 bra 	$L__BB4_65;
	add.s32 	%r676, %r88, %r674;
	shr.u32 	%r193, %r98, 8;
	add.s32 	%r194, %r193, 1;
	and.b32  	%r195, %r194, 3;
	neg.s32 	%r675, %r195;
	mov.u32 	%r679, %r88;
$L__BB4_64:
	.pragma "nounroll";
	mul.wide.u32 	%rd54, %r676, 4;
	add.s64 	%rd53, %rd16, %rd54;
	// begin inline asm
	ld.global.nc.u32 %r196, [%rd53];
	// end inline asm
	max.s32 	%r685, %r685, %r196;
	add.s32 	%r679, %r679, 256;
	add.s32 	%r676, %r676, 256;
	add.s32 	%r675, %r675, 1;
	setp.ne.s32 	%p10, %r675, 0;
	@%p10 bra 	$L__BB4_64;
$L__BB4_65:
	setp.lt.u32 	%p11, %r98, 768;
	@%p11 bra 	$L__BB4_68;
	cvt.u64.u32 	%rd55, %r679;
	cvt.u64.u32 	%rd56, %r674;
	add.s64 	%rd57, %rd55, %rd56;
	shl.b64 	%rd58, %rd57, 2;
	add.s64 	%rd59, %rd58, %rd16;
	add.s64 	%rd124, %rd59, 2048;
	add.s32 	%r682, %r679, %r674;
$L__BB4_67:
	mul.wide.u32 	%rd64, %r682, 4;
	add.s64 	%rd60, %rd16, %rd64;
	// begin inline asm
	ld.global.nc.u32 %r197, [%rd60];
	// end inline asm
	max.s32 	%r201, %r685, %r197;
	add.s64 	%rd61, %rd124, -1024;
	// begin inline asm
	ld.global.nc.u32 %r198, [%rd61];
	// end inline asm
	max.s32 	%r202, %r201, %r198;
	// begin inline asm
	ld.global.nc.u32 %r199, [%rd124];
	// end inline asm
	max.s32 	%r203, %r202, %r199;
	add.s64 	%rd63, %rd124, 1024;
	// begin inline asm
	ld.global.nc.u32 %r200, [%rd63];
	// end inline asm
	max.s32 	%r685, %r203, %r200;
	add.s32 	%r679, %r679, 1024;
	add.s64 	%rd124, %rd124, 4096;
	add.s32 	%r682, %r682, 1024;
	setp.lt.s32 	%p12, %r679, %r97;
	@%p12 bra 	$L__BB4_67;
$L__BB4_68:
	// begin inline asm
	mov.u32 %r204, %laneid;
	// end inline asm
	mov.b32 	%r207, 1;
	mov.b32 	%r228, 31;
	mov.b32 	%r229, -1;
	// begin inline asm
	shfl.sync.down.b32 %r205, %r685, %r207, %r228, %r229;
	// end inline asm
	setp.gt.s32 	%p13, %r204, 30;
	max.s32 	%r230, %r685, %r205;
	selp.b32 	%r211, %r685, %r230, %p13;
	mov.b32 	%r212, 2;
	// begin inline asm
	shfl.sync.down.b32 %r210, %r211, %r212, %r228, %r229;
	// end inline asm
	setp.gt.s32 	%p14, %r204, 29;
	max.s32 	%r231, %r211, %r210;
	selp.b32 	%r216, %r211, %r231, %p14;
	mov.b32 	%r217, 4;
	// begin inline asm
	shfl.sync.down.b32 %r215, %r216, %r217, %r228, %r229;
	// end inline asm
	setp.gt.s32 	%p15, %r204, 27;
	max.s32 	%r232, %r216, %r215;
	selp.b32 	%r221, %r216, %r232, %p15;
	mov.b32 	%r222, 8;
	// begin inline asm
	shfl.sync.down.b32 %r220, %r221, %r222, %r228, %r229;
	// end inline asm
	setp.gt.s32 	%p16, %r204, 23;
	max.s32 	%r233, %r221, %r220;
	selp.b32 	%r226, %r221, %r233, %p16;
	mov.b32 	%r227, 16;
	// begin inline asm
	shfl.sync.down.b32 %r225, %r226, %r227, %r228, %r229;
	// end inline asm
	setp.gt.s32 	%p17, %r204, 15;
	max.s32 	%r120, %r226, %r225;
	selp.b32 	%r686, %r226, %r120, %p17;
	setp.ne.s32 	%p18, %r204, 0;
	@%p18 bra 	$L__BB4_70;
	shr.u32 	%r234, %r88, 3;
	and.b32  	%r235, %r234, 124;
	mov.u32 	%r236, _ZZN3cub18CUB_300001_SM_10006detail6reduce28DeviceReduceSingleTileKernelINS2_10policy_hubIijN4cuda3__47maximumIiEEE10Policy1000EPiPfiS8_fiNS5_3std3__410__identityEEEvT0_T1_T2_T3_T4_T6_E12temp_storage;
	add.s32 	%r237, %r236, %r235;
	st.shared.u32 	[%r237+8], %r120;
$L__BB4_70:
	bar.sync 	0;
	setp.ne.s32 	%p19, %r88, 0;
	@%p19 bra 	$L__BB4_72;
	ld.shared.u32 	%r238, [_ZZN3cub18CUB_300001_SM_10006detail6reduce28DeviceReduceSingleTileKernelINS2_10policy_hubIijN4cuda3__47maximumIiEEE10Policy1000EPiPfiS8_fiNS5_3std3__410__identityEEEvT0_T1_T2_T3_T4_T6_E12temp_storage+12];
	max.s32 	%r239, %r686, %r238;
	ld.shared.u32 	%r240, [_ZZN3cub18CUB_300001_SM_10006detail6reduce28DeviceReduceSingleTileKernelINS2_10policy_hubIijN4cuda3__47maximumIiEEE10Policy1000EPiPfiS8_fiNS5_3std3__410__identityEEEvT0_T1_T2_T3_T4_T6_E12temp_storage+16];
	max.s32 	%r241, %r239, %r240;
	ld.shared.u32 	%r242, [_ZZN3cub18CUB_300001_SM_10006detail6reduce28DeviceReduceSingleTileKernelINS2_10policy_hubIijN4cuda3__47maximumIiEEE10Policy1000EPiPfiS8_fiNS5_3std3__410__identityEEEvT0_T1_T2_T3_T4_T6_E12temp_storage+20];
	max.s32 	%r243, %r241, %r242;
	ld.shared.u32 	%r244, [_ZZN3cub18CUB_300001_SM_10006detail6reduce28DeviceReduceSingleTileKernelINS2_10policy_hubIijN4cuda3__47maximumIiEEE10Policy1000EPiPfiS8_fiNS5_3std3__410__identityEEEvT0_T1_T2_T3_T4_T6_E12temp_storage+24];
	max.s32 	%r245, %r243, %r244;
	ld.shared.u32 	%r246, [_ZZN3cub18CUB_300001_SM_10006detail6reduce28DeviceReduceSingleTileKernelINS2_10policy_hubIijN4cuda3__47maximumIiEEE10Policy1000EPiPfiS8_fiNS5_3std3__410__identityEEEvT0_T1_T2_T3_T4_T6_E12temp_storage+28];
	max.s32 	%r247, %r245, %r246;
	ld.shared.u32 	%r248, [_ZZN3cub18CUB_300001_SM_10006detail6reduce28DeviceReduceSingleTileKernelINS2_10policy_hubIijN4cuda3__47maximumIiEEE10Policy1000EPiPfiS8_fiNS5_3std3__410__identityEEEvT0_T1_T2_T3_T4_T6_E12temp_storage+32];
	max.s32 	%r249, %r247, %r248;
	ld.shared.u32 	%r250, [_ZZN3cub18CUB_300001_SM_10006detail6reduce28DeviceReduceSingleTileKernelINS2_10policy_hubIijN4cuda3__47maximumIiEEE10Policy1000EPiPfiS8_fiNS5_3std3__410__identityEEEvT0_T1_T2_T3_T4_T6_E12temp_storage+36];
	max.s32 	%r686, %r249, %r250;
$L__BB4_72:
	mov.u32 	%r630, %tid.x;
	setp.ne.s32 	%p95, %r630, 0;
	@%p95 bra 	$L__BB4_74;
	cvt.rzi.s32.f32 	%r631, %f1;
	max.s32 	%r632, %r631, %r686;
	cvt.rn.f32.s32 	%f2, %r632;
	st.global.f32 	[%rd1], %f2;
$L__BB4_74:
	ret;

}
	// .globl	_ZN3cub18CUB_300001_SM_10006detail6reduce28DeviceReduceSingleTileKernelINS2_10policy_hubIiyN4cuda3__47maximumIiEEE10Policy1000EN6thrust24THRUST_300001_SM_1000_NS10device_ptrIiEEPfyS8_fi8AbsValueEEvT0_T1_T2_T3_T4_T6_
.visible .entry _ZN3cub18CUB_300001_SM_10006detail6reduce28DeviceReduceSingleTileKernelINS2_10policy_hubIiyN4cuda3__47maximumIiEEE10Policy1000EN6thrust24THRUST_300001_SM_1000_NS10device_ptrIiEEPfyS8_fi8AbsValueEEvT0_T1_T2_T3_T4_T6_(
	.param .align 8 .b8 _ZN3cub18CUB_300001_SM_10006detail6reduce28DeviceReduceSingleTileKernelINS2_10policy_hubIiyN4cuda3__47maximumIiEEE10Policy1000EN6thrust24THRUST_300001_SM_1000_NS10device_ptrIiEEPfyS8_fi8AbsValueEEvT0_T1_T2_T3_T4_T6__param_0[8],
	.param .u64 .ptr .align 1 _ZN3cub18CUB_300001_SM_10006detail6reduce28DeviceReduceSingleTileKernelINS2_10policy_hubIiyN4cuda3__47maximumIiEEE10Policy1000EN6thrust24THRUST_300001_SM_1000_NS10device_ptrIiEEPfyS8_fi8AbsValueEEvT0_T1_T2_T3_T4_T6__param_1,
	.param .u64 _ZN3cub18CUB_300001_SM_10006detail6reduce28DeviceReduceSingleTileKernelINS2_10policy_hubIiyN4cuda3__47maximumIiEEE10Policy1000EN6thrust24THRUST_300001_SM_1000_NS10device_ptrIiEEPfyS8_fi8AbsValueEEvT0_T1_T2_T3_T4_T6__param_2,
	.param .align 1 .b8 _ZN3cub18CUB_300001_SM_10006detail6reduce28DeviceReduceSingleTileKernelINS2_10policy_hubIiyN4cuda3__47maximumIiEEE10Policy1000EN6thrust24THRUST_300001_SM_1000_NS10device_ptrIiEEPfyS8_fi8AbsValueEEvT0_T1_T2_T3_T4_T6__param_3[1],
	.param .f32 _ZN3cub18CUB_300001_SM_10006detail6reduce28DeviceReduceSingleTileKernelINS2_10policy_hubIiyN4cuda3__47maximumIiEEE10Policy1000EN6thrust24THRUST_300001_SM_1000_NS10device_ptrIiEEPfyS8_fi8AbsValueEEvT0_T1_T2_T3_T4_T6__param_4,
	.param .align 1 .b8 _ZN3cub18CUB_300001_SM_10006detail6reduce28DeviceReduceSingleTileKernelINS2_10policy_hubIiyN4cuda3__47maximumIiEEE10Policy1000EN6thrust24THRUST_300001_SM_1000_NS10device_ptrIiEEPfyS8_fi8AbsValueEEvT0_T1_T2_T3_T4_T6__param_5[1]
)
.maxntid 256
.minnctapersm 1
{
	.reg .pred 	%p<59>;
	.reg .b32 	%r<653>;
	.reg .b32 	%f<94>;
	.reg .b64 	%rd<56>;
	// demoted variable
	.shared .align 4 .b8 _ZZN3cub18CUB_300001_SM_10006detail6reduce28DeviceReduceSingleTileKernelINS2_10policy_hubIiyN4cuda3__47maximumIiEEE10Policy1000EN6thrust24THRUST_300001_SM_1000_NS10device_ptrIiEEPfyS8_fi8AbsValueEEvT0_T1_T2_T3_T4_T6_E12temp_storage[44];
	ld.param.u64 	%rd18, [_ZN3cub18CUB_300001_SM_10006detail6reduce28DeviceReduceSingleTileKernelINS2_10policy_hubIiyN4cuda3__47maximumIiEEE10Policy1000EN6thrust24THRUST_300001_SM_1000_NS10device_ptrIiEEPfyS8_fi8AbsValueEEvT0_T1_T2_T3_T4_T6__param_0];
	ld.param.u64 	%rd20, [_ZN3cub18CUB_300001_SM_10006detail6reduce28DeviceReduceSingleTileKernelINS2_10policy_hubIiyN4cuda3__47maximumIiEEE10Policy1000EN6thrust24THRUST_300001_SM_1000_NS10device_ptrIiEEPfyS8_fi8AbsValueEEvT0_T1_T2_T3_T4_T6__param_1];
	ld.param.u64 	%rd19, [_ZN3cub18CUB_300001_SM_10006detail6reduce28DeviceReduceSingleTileKernelINS2_10policy_hubIiyN4cuda3__47maximumIiEEE10Policy1000EN6thrust24THRUST_300001_SM_1000_NS10device_ptrIiEEPfyS8_fi8AbsValueEEvT0_T1_T2_T3_T4_T6__param_2];
	ld.param.f32 	%f1, [_ZN3cub18CUB_300001_SM_10006detail6reduce28DeviceReduceSingleTileKernelINS2_10policy_hubIiyN4cuda3__47maximumIiEEE10Policy1000EN6thrust24THRUST_300001_SM_1000_NS10device_ptrIiEEPfyS8_fi8AbsValueEEvT0_T1_T2_T3_T4_T6__param_4];
	cvta.to.global.u64 	%rd1, %rd20;
	setp.ne.s64 	%p1, %rd19, 0;
	@%p1 bra 	$L__BB5_3;
	mov.u32 	%r616, %tid.x;
	setp.ne.s32 	%p58, %r616, 0;
	@%p58 bra 	$L__BB5_51;
	st.global.f32 	[%rd1], %f1;
	bra.uni 	$L__BB5_51;
$L__BB5_3:
	cvta.to.global.u64 	%rd2, %rd18;
	setp.gt.u64 	%p2, %rd19, 4095;
	@%p2 bra 	$L__BB5_28;
	cvt.u32.u64 	%r1, %rd19;
	mov.u32 	%r2, %tid.x;
	setp.ge.u32 	%p24, %r2, %r1;
	mov.b32 	%r634, 0;
	mov.u32 	%r623, %r2;
	@%p24 bra 	$L__BB5_6;
	mul.wide.u32 	%rd41, %r2, 4;
	add.s64 	%rd42, %rd2, %rd41;
	ld.global.u32 	%r382, [%rd42];
	abs.s32 	%r383, %r382;
	cvt.rn.f32.s32 	%f63, %r383;
	cvt.rzi.s32.f32 	%r634, %f63;
	add.s32 	%r623, %r2, 256;
$L__BB5_6:
	setp.ge.u32 	%p25, %r623, %r1;
	@%p25 bra 	$L__BB5_19;
	not.b32 	%r385, %r623;
	add.s32 	%r386, %r385, %r1;
	shr.u32 	%r387, %r386, 8;
	add.s32 	%r7, %r387, 1;
	and.b32  	%r8, %r7, 15;
	setp.lt.u32 	%p26, %r386, 3840;
	@%p26 bra 	$L__BB5_10;
	and.b32  	%r388, %r7, 33554416;
	neg.s32 	%r619, %r388;
	mul.wide.u32 	%rd43, %r623, 4;
	add.s64 	%rd44, %rd43, %rd2;
	add.s64 	%rd51, %rd44, 8192;
$L__BB5_9:
	.pragma "nounroll";
	ld.global.u32 	%r389, [%rd51+-8192];
	abs.s32 	%r390, %r389;
	cvt.rn.f32.s32 	%f64, %r390;
	cvt.rzi.s32.f32 	%r391, %f64;
	max.s32 	%r392, %r634, %r391;
	ld.global.u32 	%r393, [%rd51+-7168];
	abs.s32 	%r394, %r393;
	cvt.rn.f32.s32 	%f65, %r394;
	cvt.rzi.s32.f32 	%r395, %f65;
	max.s32 	%r396, %r392, %r395;
	ld.global.u32 	%r397, [%rd51+-6144];
	abs.s32 	%r398, %r397;
	cvt.rn.f32.s32 	%f66, %r398;
	cvt.rzi.s32.f32 	%r399, %f66;
	max.s32 	%r400, %r396, %r399;
	ld.global.u32 	%r401, [%rd51+-5120];
	abs.s32 	%r402, %r401;
	cvt.rn.f32.s32 	%f67, %r402;
	cvt.rzi.s32.f32 	%r403, %f67;
	max.s32 	%r404, %r400, %r403;
	ld.global.u32 	%r405, [%rd51+-4096];
	abs.s32 	%r406, %r405;
	cvt.rn.f32.s32 	%f68, %r406;
	cvt.rzi.s32.f32 	%r407, %f68;
	max.s32 	%r408, %r404, %r407;
	ld.global.u32 	%r409, [%rd51+-3072];
	abs.s32 	%r410, %r409;
	cvt.rn.f32.s32 	%f69, %r410;
	cvt.rzi.s32.f32 	%r411, %f69;
	max.s32 	%r412, %r408, %r411;
	ld.global.u32 	%r413, [%rd51+-2048];
	abs.s32 	%r414, %r413;
	cvt.rn.f32.s32 	%f70, %r414;
	cvt.rzi.s32.f32 	%r415, %f70;
	max.s32 	%r416, %r412, %r415;
	ld.global.u32 	%r417, [%rd51+-1024];
	abs.s32 	%r418, %r417;
	cvt.rn.f32.s32 	%f71, %r418;
	cvt.rzi.s32.f32 	%r419, %f71;
	max.s32 	%r420, %r416, %r419;
	ld.global.u32 	%r421, [%rd51];
	abs.s32 	%r422, %r421;
	cvt.rn.f32.s32 	%f72, %r422;
	cvt.rzi.s32.f32 	%r423, %f72;
	max.s32 	%r424, %r420, %r423;
	ld.global.u32 	%r425, [%rd51+1024];
	abs.s32 	%r426, %r425;
	cvt.rn.f32.s32 	%f73, %r426;
	cvt.rzi.s32.f32 	%r427, %f73;
	max.s32 	%r428, %r424, %r427;
	ld.global.u32 	%r429, [%rd51+2048];
	abs.s32 	%r430, %r429;
	cvt.rn.f32.s32 	%f74, %r430;
	cvt.rzi.s32.f32 	%r431, %f74;
	max.s32 	%r432, %r428, %r431;
	ld.global.u32 	%r433, [%rd51+3072];
	abs.s32 	%r434, %r433;
	cvt.rn.f32.s32 	%f75, %r434;
	cvt.rzi.s32.f32 	%r435, %f75;
	max.s32 	%r436, %r432, %r435;
	ld.global.u32 	%r437, [%rd51+4096];
	abs.s32 	%r438, %r437;
	cvt.rn.f32.s32 	%f76, %r438;
	cvt.rzi.s32.f32 	%r439, %f76;
	max.s32 	%r440, %r436, %r439;
	ld.global.u32 	%r441, [%rd51+5120];
	abs.s32 	%r442, %r441;
	cvt.rn.f32.s32 	%f77, %r442;
	cvt.rzi.s32.f32 	%r443, %f77;
	max.s32 	%r444, %r440, %r443;
	ld.global.u32 	%r445, [%rd51+6144];
	abs.s32 	%r446, %r445;
	cvt.rn.f32.s32 	%f78, %r446;
	cvt.rzi.s32.f32 	%r447, %f78;
	max.s32 	%r448, %r444, %r447;
	ld.global.u32 	%r449, [%rd51+7168];
	abs.s32 	%r450, %r449;
	cvt.rn.f32.s32 	%f79, %r450;
	cvt.rzi.s32.f32 	%r451, %f79;
	max.s32 	%r634, %r448, %r451;
	add.s32 	%r623, %r623, 4096;
	add.s32 	%r619, %r619, 16;
	add.s64 	%rd51, %rd51, 16384;
	setp.ne.s32 	%p27, %r619, 0;
	@%p27 bra 	$L__BB5_9;
$L__BB5_10:
	setp.eq.s32 	%p28, %r8, 0;
	@%p28 bra 	$L__BB5_19;
	and.b32  	%r19, %r7, 7;
	setp.lt.u32 	%p29, %r8, 8;
	@%p29 bra 	$L__BB5_13;
	mul.wide.s32 	%rd45, %r623, 4;
	add.s64 	%rd46, %rd2, %rd45;
	ld.global.u32 	%r453, [%rd46];
	abs.s32 	%r454, %r453;
	cvt.rn.f32.s32 	%f80, %r454;
	cvt.rzi.s32.f32 	%r455, %f80;
	max.s32 	%r456, %r634, %r455;
	ld.global.u32 	%r457, [%rd46+1024];
	abs.s32 	%r458, %r457;
	cvt.rn.f32.s32 	%f81, %r458;
	cvt.rzi.s32.f32 	%r459, %f81;
	max.s32 	%r460, %r456, %r459;
	ld.global.u32 	%r461, [%rd46+2048];
	abs.s32 	%r462, %r461;
	cvt.rn.f32.s32 	%f82, %r462;
	cvt.rzi.s32.f32 	%r463, %f82;
	max.s32 	%r464, %r460, %r463;
	ld.global.u32 	%r465, [%rd46+3072];
	abs.s32 	%r466, %r465;
	cvt.rn.f32.s32 	%f83, %r466;
	cvt.rzi.s32.f32 	%r467, %f83;
	max.s32 	%r468, %r464, %r467;
	ld.global.u32 	%r469, [%rd46+4096];
	abs.s32 	%r470, %r469;
	cvt.rn.f32.s32 	%f84, %r470;
	cvt.rzi.s32.f32 	%r471, %f84;
	max.s32 	%r472, %r468, %r471;
	ld.global.u32 	%r473, [%rd46+5120];
	abs.s32 	%r474, %r473;
	cvt.rn.f32.s32 	%f85, %r474;
	cvt.rzi.s32.f32 	%r475, %f85;
	max.s32 	%r476, %r472, %r475;
	ld.global.u32 	%r477, [%rd46+6144];
	abs.s32 	%r478, %r477;
	cvt.rn.f32.s32 	%f86, %r478;
	cvt.rzi.s32.f32 	%r479, %f86;
	max.s32 	%r480, %r476, %r479;
	ld.global.u32 	%r481, [%rd46+7168];
	abs.s32 	%r482, %r481;
	cvt.rn.f32.s32 	%f87, %r482;
	cvt.rzi.s32.f32 	%r483, %f87;
	max.s32 	%r634, %r480, %r483;
	add.s32 	%r623, %r623, 2048;
$L__BB5_13:
	setp.eq.s32 	%p30, %r19, 0;
	@%p30 bra 	$L__BB5_19;
	and.b32  	%r25, %r7, 3;
	setp.lt.u32 	%p31, %r19, 4;
	@%p31 bra 	$L__BB5_16;
	mul.wide.s32 	%rd47, %r623, 4;
	add.s64 	%rd48, %rd2, %rd47;
	ld.global.u32 	%r485, [%rd48];
	abs.s32 	%r486, %r485;
	cvt.rn.f32.s32 	%f88, %r486;
	cvt.rzi.s32.f32 	%r487, %f88;
	max.s32 	%r488, %r634, %r487;
	ld.global.u32 	%r489, [%rd48+1024];
	abs.s32 	%r490, %r489;
	cvt.rn.f32.s32 	%f89, %r490;
	cvt.rzi.s32.f32 	%r491, %f89;
	max.s32 	%r492, %r488, %r491;
	ld.global.u32 	%r493, [%rd48+2048];
	abs.s32 	%r494, %r493;
	cvt.rn.f32.s32 	%f90, %r494;
	cvt.rzi.s32.f32 	%r495, %f90;
	max.s32 	%r496, %r492, %r495;
	ld.global.u32 	%r497, [%rd48+3072];
	abs.s32 	%r498, %r497;
	cvt.rn.f32.s32 	%f91, %r498;
	cvt.rzi.s32.f32 	%r499, %f91;
	max.s32 	%r634, %r496, %r499;
	add.s32 	%r623, %r623, 1024;
$L__BB5_16:
	setp.eq.s32 	%p32, %r25, 0;
	@%p32 bra 	$L__BB5_19;
	neg.s32 	%r631, %r25;
$L__BB5_18:
	.pragma "nounroll";
	mul.wide.s32 	%rd49, %r623, 4;
	add.s64 	%rd50, %rd2, %rd49;
	ld.global.u32 	%r500, [%rd50];
	abs.s32 	%r501, %r500;
	cvt.rn.f32.s32 	%f92, %r501;
	cvt.rzi.s32.f32 	%r502, %f92;
	max.s32 	%r634, %r634, %r502;
	add.s32 	%r623, %r623, 256;
	add.s32 	%r631, %r631, 1;
	setp.ne.s32 	%p33, %r631, 0;
	@%p33 bra 	$L__BB5_18;
$L__BB5_19:
	setp.lt.u64 	%p34, %rd19, 256;
	@%p34 bra 	$L__BB5_24;
	// begin inline asm
	mov.u32 %r566, %laneid;
	// end inline asm
	mov.b32 	%r569, 1;
	mov.b32 	%r590, 31;
	mov.b32 	%r591, -1;
	// begin inline asm
	shfl.sync.down.b32 %r567, %r634, %r569, %r590, %r591;
	// end inline asm
	setp.gt.s32 	%p50, %r566, 30;
	max.s32 	%r592, %r634, %r567;
	selp.b32 	%r573, %r634, %r592, %p50;
	mov.b32 	%r574, 2;
	// begin inline asm
	shfl.sync.down.b32 %r572, %r573, %r574, %r590, %r591;
	// end inline asm
	setp.gt.s32 	%p51, %r566, 29;
	max.s32 	%r593, %r573, %r572;
	selp.b32 	%r578, %r573, %r593, %p51;
	mov.b32 	%r579, 4;
	// begin inline asm
	shfl.sync.down.b32 %r577, %r578, %r579, %r590, %r591;
	// end inline asm
	setp.gt.s32 	%p52, %r566, 27;
	max.s32 	%r594, %r578, %r577;
	selp.b32 	%r583, %r578, %r594, %p52;
	mov.b32 	%r584, 8;
	// begin inline asm
	shfl.sync.down.b32 %r582, %r583, %r584, %r590, %r591;
	// end inline asm
	setp.gt.s32 	%p53, %r566, 23;
	max.s32 	%r595, %r583, %r582;
	selp.b32 	%r588, %r583, %r595, %p53;
	mov.b32 	%r589, 16;
	// begin inline asm
	shfl.sync.down.b32 %r587, %r588, %r589, %r590, %r591;
	// end inline asm
	setp.gt.s32 	%p54, %r566, 15;
	max.s32 	%r39, %r588, %r587;
	selp.b32 	%r652, %r588, %r39, %p54;
	setp.ne.s32 	%p55, %r566, 0;
	@%p55 bra 	$L__BB5_22;
	shr.u32 	%r596, %r2, 3;
	and.b32  	%r597, %r596, 124;
	mov.u32 	%r598, _ZZN3cub18CUB_300001_SM_10006detail6reduce28DeviceReduceSingleTileKernelINS2_10policy_hubIiyN4cuda3__47maximumIiEEE10Policy1000EN6thrust24THRUST_300001_SM_1000_NS10device_ptrIiEEPfyS8_fi8AbsValueEEvT0_T1_T2_T3_T4_T6_E12temp_storage;
	add.s32 	%r599, %r598, %r597;
	st.shared.u32 	[%r599+8], %r39;
$L__BB5_22:
	bar.sync 	0;
	setp.ne.s32 	%p56, %r2, 0;
	@%p56 bra 	$L__BB5_49;
	ld.shared.u32 	%r600, [_ZZN3cub18CUB_300001_SM_10006detail6reduce28DeviceReduceSingleTileKernelINS2_10policy_hubIiyN4cuda3__47maximumIiEEE10Policy1000EN6thrust24THRUST_300001_SM_1000_NS10device_ptrIiEEPfyS8_fi8AbsValueEEvT0_T1_T2_T3_T4_T6_E12temp_storage+12];
	max.s32 	%r601, %r652, %r600;
	ld.shared.u32 	%r602, [_ZZN3cub18CUB_300001_SM_10006detail6reduce28DeviceReduceSingleTileKernelINS2_10policy_hubIiyN4cuda3__47maximumIiEEE10Policy1000EN6thrust24THRUST_300001_SM_1000_NS10device_ptrIiEEPfyS8_fi8AbsValueEEvT0_T1_T2_T3_T4_T6_E12temp_storage+16];
	max.s32 	%r603, %r601, %r602;
	ld.shared.u32 	%r604, [_ZZN3cub18CUB_300001_SM_10006detail6reduce28DeviceReduceSingleTileKernelINS2_10policy_hubIiyN4cuda3__47maximumIiEEE10Policy1000EN6thrust24THRUST_300001_SM_1000_NS10device_ptrIiEEPfyS8_fi8AbsValueEEvT0_T1_T2_T3_T4_T6_E12temp_storage+20];
	max.s32 	%r605, %r603, %r604;
	ld.shared.u32 	%r606, [_ZZN3cub18CUB_300001_SM_10006detail6reduce28DeviceReduceSingleTileKernelINS2_10policy_hubIiyN4cuda3__47maximumIiEEE10Policy1000EN6thrust24THRUST_300001_SM_1000_NS10device_ptrIiEEPfyS8_fi8AbsValueEEvT0_T1_T2_T3_T4_T6_E12temp_storage+24];
	max.s32 	%r607, %r605, %r606;
	ld.shared.u32 	%r608, [_ZZN3cub18CUB_300001_SM_10006detail6reduce28DeviceReduceSingleTileKernelINS2_10policy_hubIiyN4cuda3__47maximumIiEEE10Policy1000EN6thrust24THRUST_300001_SM_1000_NS10device_ptrIiEEPfyS8_fi8AbsValueEEvT0_T1_T2_T3_T4_T6_E12temp_storage+28];
	max.s32 	%r609, %r607, %r608;
	ld.shared.u32 	%r610, [_ZZN3cub18CUB_300001_SM_10006detail6reduce28DeviceReduceSingleTileKernelINS2_10policy_hubIiyN4cuda3__47maximumIiEEE10Policy1000EN6thrust24THRUST_300001_SM_1000_NS10device_ptrIiEEPfyS8_fi8AbsValueEEvT0_T1_T2_T3_T4_T6_E12temp_storage+32];
	max.s32 	%r611, %r609, %r610;
	ld.shared.u32 	%r612, [_ZZN3cub18CUB_300001_SM_10006detail6reduce28DeviceReduceSingleTileKernelINS2_10policy_hubIiyN4cuda3__47maximumIiEEE10Policy1000EN6thrust24THRUST_300001_SM_1000_NS10device_ptrIiEEPfyS8_fi8AbsValueEEvT0_T1_T2_T3_T4_T6_E12temp_storage+36];
	max.s32 	%r652, %r611, %r612;
	bra.uni 	$L__BB5_49;
$L__BB5_24:
	// begin inline asm
	mov.u32 %r503, %laneid;
	// end inline asm
	and.b32  	%r529, %r2, 992;
	add.s32 	%r530, %r529, 32;
	setp.gt.u32 	%p35, %r530, %r1;
	not.b32 	%r531, %r529;
	add.s32 	%r532, %r1, %r531;
	selp.b32 	%r527, %r532, 31, %p35;
	mov.b32 	%r506, 1;
	mov.b32 	%r528, -1;
	// begin inline asm
	shfl.sync.down.b32 %r504, %r634, %r506, %r527, %r528;
	// end inline asm
	setp.lt.s32 	%p36, %r503, %r527;
	max.s32 	%r533, %r634, %r504;
	selp.b32 	%r510, %r533, %r634, %p36;
	mov.b32 	%r511, 2;
	// begin inline asm
	shfl.sync.down.b32 %r509, %r510, %r511, %r527, %r528;
	// end inline asm
	add.s32 	%r534, %r503, 2;
	setp.gt.s32 	%p37, %r534, %r527;
	max.s32 	%r535, %r510, %r509;
	selp.b32 	%r515, %r510, %r535, %p37;
	mov.b32 	%r516, 4;
	// begin inline asm
	shfl.sync.down.b32 %r514, %r515, %r516, %r527, %r528;
	// end inline asm
	add.s32 	%r536, %r503, 4;
	setp.gt.s32 	%p38, %r536, %r527;
	max.s32 	%r537, %r515, %r514;
	selp.b32 	%r520, %r515, %r537, %p38;
	mov.b32 	%r521, 8;
	// begin inline asm
	shfl.sync.down.b32 %r519, %r520, %r521, %r527, %r528;
	// end inline asm
	add.s32 	%r538, %r503, 8;
	setp.gt.s32 	%p39, %r538, %r527;
	max.s32 	%r539, %r520, %r519;
	selp.b32 	%r525, %r520, %r539, %p39;
	mov.b32 	%r526, 16;
	// begin inline asm
	shfl.sync.down.b32 %r524, %r525, %r526, %r527, %r528;
	// end inline asm
	add.s32 	%r540, %r503, 16;
	setp.gt.s32 	%p40, %r540, %r527;
	max.s32 	%r541, %r525, %r524;
	selp.b32 	%r652, %r525, %r541, %p40;
	setp.ne.s32 	%p41, %r503, 0;
	@%p41 bra 	$L__BB5_26;
	shr.u32 	%r542, %r2, 3;
	and.b32  	%r543, %r542, 124;
	mov.u32 	%r544, _ZZN3cub18CUB_300001_SM_10006detail6reduce28DeviceReduceSingleTileKernelINS2_10policy_hubIiyN4cuda3__47maximumIiEEE10Policy1000EN6thrust24THRUST_300001_SM_1000_NS10device_ptrIiEEPfyS8_fi8AbsValueEEvT0_T1_T2_T3_T4_T6_E12temp_storage;
	add.s32 	%r545, %r544, %r543;
	st.shared.u32 	[%r545+8], %r652;
$L__BB5_26:
	bar.sync 	0;
	setp.ne.s32 	%p42, %r2, 0;
	@%p42 bra 	$L__BB5_49;
	setp.gt.u64 	%p43, %rd19, 32;
	ld.shared.u32 	%r546, [_ZZN3cub18CUB_300001_SM_10006detail6reduce28DeviceReduceSingleTileKernelINS2_10policy_hubIiyN4cuda3__47maximumIiEEE10Policy1000EN6thrust24THRUST_300001_SM_1000_NS10device_ptrIiEEPfyS8_fi8AbsValueEEvT0_T1_T2_T3_T4_T6_E12temp_storage+12];
	max.s32 	%r547, %r652, %r546;
	selp.b32 	%r548, %r547, %r652, %p43;
	setp.gt.u64 	%p44, %rd19, 64;
	ld.shared.u32 	%r549, [_ZZN3cub18CUB_300001_SM_10006detail6reduce28DeviceReduceSingleTileKernelINS2_10policy_hubIiyN4cuda3__47maximumIiEEE10Policy1000EN6thrust24THRUST_300001_SM_1000_NS10device_ptrIiEEPfyS8_fi8AbsValueEEvT0_T1_T2_T3_T4_T6_E12temp_storage+16];
	max.s32 	%r550, %r548, %r549;
	selp.b32 	%r551, %r550, %r548, %p44;
	setp.gt.u64 	%p45, %rd19, 96;
	ld.shared.u32 	%r552, [_ZZN3cub18CUB_300001_SM_10006detail6reduce28DeviceReduceSingleTileKernelINS2_10policy_hubIiyN4cuda3__47maximumIiEEE10Policy1000EN6thrust24THRUST_300001_SM_1000_NS10device_ptrIiEEPfyS8_fi8AbsValueEEvT0_T1_T2_T3_T4_T6_E12temp_storage+20];
	max.s32 	%r553, %r551, %r552;
	selp.b32 	%r554, %r553, %r551, %p45;
	setp.gt.u64 	%p46, %rd19, 128;
	ld.shared.u32 	%r555, [_ZZN3cub18CUB_300001_SM_10006detail6reduce28DeviceReduceSingleTileKernelINS2_10policy_hubIiyN4cuda3__47maximumIiEEE10Policy1000EN6thrust24THRUST_300001_SM_1000_NS10device_ptrIiEEPfyS8_fi8AbsValueEEvT0_T1_T2_T3_T4_T6_E12temp_storage+24];
	max.s32 	%r556, %r554, %r555;
	selp.b32 	%r557, %r556, %r554, %p46;
	setp.gt.u64 	%p47, %rd19, 160;
	ld.shared.u32 	%r558, [_ZZN3cub18CUB_300001_SM_10006detail6reduce28DeviceReduceSingleTileKernelINS2_10policy_hubIiyN4cuda3__47maximumIiEEE10Policy1000EN6thrust24THRUST_300001_SM_1000_NS10device_ptrIiEEPfyS8_fi8AbsValueEEvT0_T1_T2_T3_T4_T6_E12temp_storage+28];
	max.s32 	%r559, %r557, %r558;
	selp.b32 	%r560, %r559, %r557, %p47;
	setp.gt.u64 	%p48, %rd19, 192;
	ld.shared.u32 	%r561, [_ZZN3cub18CUB_300001_SM_10006detail6reduce28DeviceReduceSingleTileKernelINS2_10policy_hubIiyN4cuda3__47maximumIiEEE10Policy1000EN6thrust24THRUST_300001_SM_1000_NS10device_ptrIiEEPfyS8_fi8AbsValueEEvT0_T1_T2_T3_T4_T6_E12temp_storage+32];
	max.s32 	%r562, %r560, %r561;
	selp.b32 	%r563, %r562, %r560, %p48;
	setp.gt.u64 	%p49, %rd19, 224;
	ld.shared.u32 	%r564, [_ZZN3cub18CUB_300001_SM_10006detail6reduce28DeviceReduceSingleTileKernelINS2_10policy_hubIiyN4cuda3__47maximumIiEEE10Policy1000EN6thrust24THRUST_300001_SM_1000_NS10device_ptrIiEEPfyS8_fi8AbsValueEEvT0_T1_T2_T3_T4_T6_E12temp_storage+36];
	max.s32 	%r565, %r563, %r564;
	selp.b32 	%r652, %r565, %r563, %p49;
	bra.uni 	$L__BB5_49;
$L__BB5_28:
	mov.u32 	%r44, %tid.x;
	cvt.u64.u32 	%rd6, %r44;
	mul.wide.u32 	%rd22, %r44, 4;
	add.s64 	%rd7, %rd2, %rd22;
	ld.global.u32 	%r83, [%rd7];
	abs.s32 	%r84, %r83;
	cvt.rn.f32.s32 	%f2, %r84;
	cvt.rzi.s32.f32 	%r85, %f2;
	ld.global.u32 	%r86, [%rd7+1024];
	abs.s32 	%r87, %r86;
	cvt.rn.f32.s32 	%f3, %r87;
	cvt.rzi.s32.f32 	%r88, %f3;
	ld.global.u32 	%r89, [%rd7+2048];
	abs.s32 	%r90, %r89;
	cvt.rn.f32.s32 	%f4, %r90;
	cvt.rzi.s32.f32 	%r91, %f4;
	ld.global.u32 	%r92, [%rd7+3072];
	abs.s32 	%r93, %r92;
	cvt.rn.f32.s32 	%f5, %r93;
	cvt.rzi.s32.f32 	%r94, %f5;
	ld.global.u32 	%r95, [%rd7+4096];
	abs.s32 	%r96, %r95;
	cvt.rn.f32.s32 	%f6, %r96;
	cvt.rzi.s32.f32 	%r97, %f6;
	ld.global.u32 	%r98, [%rd7+5120];
	abs.s32 	%r99, %r98;
	cvt.rn.f32.s32 	%f7, %r99;
	cvt.rzi.s32.f32 	%r100, %f7;
	ld.global.u32 	%r101, [%rd7+6144];
	abs.s32 	%r102, %r101;
	cvt.rn.f32.s32 	%f8, %r102;
	cvt.rzi.s32.f32 	%r103, %f8;
	ld.global.u32 	%r104, [%rd7+7168];
	abs.s32 	%r105, %r104;
	cvt.rn.f32.s32 	%f9, %r105;
	cvt.rzi.s32.f32 	%r106, %f9;
	ld.global.u32 	%r107, [%rd7+8192];
	abs.s32 	%r108, %r107;
	cvt.rn.f32.s32 	%f10, %r108;
	cvt.rzi.s32.f32 	%r109, %f10;
	ld.global.u32 	%r110, [%rd7+9216];
	abs.s32 	%r111, %r110;
	cvt.rn.f32.s32 	%f11, %r111;
	cvt.rzi.s32.f32 	%r112, %f11;
	ld.global.u32 	%r113, [%rd7+10240];
	abs.s32 	%r114, %r113;
	cvt.rn.f32.s32 	%f12, %r114;
	cvt.rzi.s32.f32 	%r115, %f12;
	ld.global.u32 	%r116, [%rd7+11264];
	abs.s32 	%r117, %r116;
	cvt.rn.f32.s32 	%f13, %r117;
	cvt.rzi.s32.f32 	%r118, %f13;
	ld.global.u32 	%r119, [%rd7+12288];
	abs.s32 	%r120, %r119;
	cvt.rn.f32.s32 	%f14, %r120;
	cvt.rzi.s32.f32 	%r121, %f14;
	ld.global.u32 	%r122, [%rd7+13312];
	abs.s32 	%r123, %r122;
	cvt.rn.f32.s32 	%f15, %r123;
	cvt.rzi.s32.f32 	%r124, %f15;
	ld.global.u32 	%r125, [%rd7+14336];
	abs.s32 	%r126, %r125;
	cvt.rn.f32.s32 	%f16, %r126;
	cvt.rzi.s32.f32 	%r127, %f16;
	ld.global.u32 	%r128, [%rd7+15360];
	abs.s32 	%r129, %r128;
	cvt.rn.f32.s32 	%f17, %r129;
	cvt.rzi.s32.f32 	%r130, %f17;
	max.s32 	%r131, %r85, %r88;
	max.s32 	%r132, %r131, %r91;
	max.s32 	%r133, %r94, %r97;
	max.s32 	%r134, %r133, %r100;
	max.s32 	%r135, %r103, %r106;
	max.s32 	%r136, %r135, %r109;
	max.s32 	%r137, %r112, %r115;
	max.s32 	%r138, %r137, %r118;
	max.s32 	%r139, %r121, %r124;
	max.s32 	%r140, %r139, %r127;
	max.s32 	%r141, %r132, %r134;
	max.s32 	%r142, %r141, %r136;
	max.s32 	%r143, %r138, %r140;
	max.s32 	%r144, %r143, %r130;
	max.s32 	%r651, %r142, %r144;
	add.s64 	%rd8, %rd19, -4096;
	setp.lt.u64 	%p3, %rd8, 4096;
	mov.b64 	%rd53, 4096;
	@%p3 bra 	$L__BB5_32;
	mov.b64 	%rd53, 4096;
$L__BB5_30:
	shl.b64 	%rd24, %rd53, 2;
	add.s64 	%rd25, %rd7, %rd24;
	ld.global.u32 	%r145, [%rd25];
	abs.s32 	%r146, %r145;
	cvt.rn.f32.s32 	%f18, %r146;
	cvt.rzi.s32.f32 	%r147, %f18;
	ld.global.u32 	%r148, [%rd25+1024];
	abs.s32 	%r149, %r148;
	cvt.rn.f32.s32 	%f19, %r149;
	cvt.rzi.s32.f32 	%r150, %f19;
	ld.global.u32 	%r151, [%rd25+2048];
	abs.s32 	%r152, %r151;
	cvt.rn.f32.s32 	%f20, %r152;
	cvt.rzi.s32.f32 	%r153, %f20;
	ld.global.u32 	%r154, [%rd25+3072];
	abs.s32 	%r155, %r154;
	cvt.rn.f32.s32 	%f21, %r155;
	cvt.rzi.s32.f32 	%r156, %f21;
	ld.global.u32 	%r157, [%rd25+4096];
	abs.s32 	%r158, %r157;
	cvt.rn.f32.s32 	%f22, %r158;
	cvt.rzi.s32.f32 	%r159, %f22;
	ld.global.u32 	%r160, [%rd25+5120];
	abs.s32 	%r161, %r160;
	cvt.rn.f32.s32 	%f23, %r161;
	cvt.rzi.s32.f32 	%r162, %f23;
	ld.global.u32 	%r163, [%rd25+6144];
	abs.s32 	%r164, %r163;
	cvt.rn.f32.s32 	%f24, %r164;
	cvt.rzi.s32.f32 	%r165, %f24;
	ld.global.u32 	%r166, [%rd25+7168];
	abs.s32 	%r167, %r166;
	cvt.rn.f32.s32 	%f25, %r167;
	cvt.rzi.s32.f32 	%r168, %f25;
	ld.global.u32 	%r169, [%rd25+8192];
	abs.s32 	%r170, %r169;
	cvt.rn.f32.s32 	%f26, %r170;
	cvt.rzi.s32.f32 	%r171, %f26;
	ld.global.u32 	%r172, [%rd25+9216];
	abs.s32 	%r173, %r172;
	cvt.rn.f32.s32 	%f27, %r173;
	cvt.rzi.s32.f32 	%r174, %f27;
	ld.global.u32 	%r175, [%rd25+10240];
	abs.s32 	%r176, %r175;
	cvt.rn.f32.s32 	%f28, %r176;
	cvt.rzi.s32.f32 	%r177, %f28;
	ld.global.u32 	%r178, [%rd25+11264];
	abs.s32 	%r179, %r178;
	cvt.rn.f32.s32 	%f29, %r179;
	cvt.rzi.s32.f32 	%r180, %f29;
	ld.global.u32 	%r181, [%rd25+12288];
	abs.s32 	%r182, %r181;
	cvt.rn.f32.s32 	%f30, %r182;
	cvt.rzi.s32.f32 	%r183, %f30;
	ld.global.u32 	%r184, [%rd25+13312];
	abs.s32 	%r185, %r184;
	cvt.rn.f32.s32 	%f31, %r185;
	cvt.rzi.s32.f32 	%r186, %f31;
	ld.global.u32 	%r187, [%rd25+14336];
	abs.s32 	%r188, %r187;
	cvt.rn.f32.s32 	%f32, %r188;
	cvt.rzi.s32.f32 	%r189, %f32;
	ld.global.u32 	%r190, [%rd25+15360];
	abs.s32 	%r191, %r190;
	cvt.rn.f32.s32 	%f33, %r191;
	cvt.rzi.s32.f32 	%r192, %f33;
	max.s32 	%r193, %r651, %r147;
	max.s32 	%r194, %r193, %r150;
	max.s32 	%r195, %r153, %r156;
	max.s32 	%r196, %r195, %r159;
	max.s32 	%r197, %r162, %r165;
	max.s32 	%r198, %r197, %r168;
	max.s32 	%r199, %r171, %r174;
	max.s32 	%r200, %r199, %r177;
	max.s32 	%r201, %r180, %r183;
	max.s32 	%r202, %r201, %r186;
	max.s32 	%r203, %r189, %r192;
	max.s32 	%r204, %r194, %r196;
	max.s32 	%r205, %r204, %r198;
	max.s32 	%r206, %r200, %r202;
	max.s32 	%r207, %r206, %r203;
	max.s32 	%r651, %r205, %r207;
	sub.s64 	%rd26, %rd19, %rd53;
	setp.lt.u64 	%p4, %rd26, 4096;
	@%p4 bra 	$L__BB5_45;
	add.s64 	%rd53, %rd53, 4096;
	setp.le.u64 	%p5, %rd53, %rd8;
	@%p5 bra 	$L__BB5_30;
$L__BB5_32:
	setp.le.u64 	%p6, %rd19, %rd53;
	cvt.u32.u64 	%r208, %rd53;
	cvt.u32.u64 	%r209, %rd19;
	sub.s32 	%r210, %r209, %r208;
	setp.ge.s32 	%p7, %r44, %r210;
	or.pred  	%p8, %p6, %p7;
	@%p8 bra 	$L__BB5_45;
	not.b32 	%r214, %r44;
	add.s32 	%r215, %r214, %r209;
	sub.s32 	%r217, %r215, %r208;
	shr.u32 	%r218, %r217, 8;
	add.s32 	%r49, %r218, 1;
	and.b32  	%r50, %r49, 15;
	setp.lt.u32 	%p9, %r217, 3840;
	mov.u32 	%r641, %r44;
	@%p9 bra 	$L__BB5_36;
	and.b32  	%r219, %r49, 33554416;
	neg.s32 	%r637, %r219;
	add.s64 	%rd27, %rd53, %rd6;
	shl.b64 	%rd28, %rd27, 2;
	add.s64 	%rd29, %rd28, %rd2;
	add.s64 	%rd54, %rd29, 8192;
	mov.u32 	%r641, %r44;
$L__BB5_35:
	.pragma "nounroll";
	ld.global.u32 	%r220, [%rd54+-8192];
	abs.s32 	%r221, %r220;
	cvt.rn.f32.s32 	%f34, %r221;
	cvt.rzi.s32.f32 	%r222, %f34;
	max.s32 	%r223, %r651, %r222;
	ld.global.u32 	%r224, [%rd54+-7168];
	abs.s32 	%r225, %r224;
	cvt.rn.f32.s32 	%f35, %r225;
	cvt.rzi.s32.f32 	%r226, %f35;
	max.s32 	%r227, %r223, %r226;
	ld.global.u32 	%r228, [%rd54+-6144];
	abs.s32 	%r229, %r228;
	cvt.rn.f32.s32 	%f36, %r229;
	cvt.rzi.s32.f32 	%r230, %f36;
	max.s32 	%r231, %r227, %r230;
	ld.global.u32 	%r232, [%rd54+-5120];
	abs.s32 	%r233, %r232;
	cvt.rn.f32.s32 	%f37, %r233;
	cvt.rzi.s32.f32 	%r234, %f37;
	max.s32 	%r235, %r231, %r234;
	ld.global.u32 	%r236, [%rd54+-4096];
	abs.s32 	%r237, %r236;
	cvt.rn.f32.s32 	%f38, %r237;
	cvt.rzi.s32.f32 	%r238, %f38;
	max.s32 	%r239, %r235, %r238;
	ld.global.u32 	%r240, [%rd54+-3072];
	abs.s32 	%r241, %r240;
	cvt.rn.f32.s32 	%f39, %r241;
	cvt.rzi.s32.f32 	%r242, %f39;
	max.s32 	%r243, %r239, %r242;
	ld.global.u32 	%r244, [%rd54+-2048];
	abs.s32 	%r245, %r244;
	cvt.rn.f32.s32 	%f40, %r245;
	cvt.rzi.s32.f32 	%r246, %f40;
	max.s32 	%r247, %r243, %r246;
	ld.global.u32 	%r248, [%rd54+-1024];
	abs.s32 	%r249, %r248;
	cvt.rn.f32.s32 	%f41, %r249;
	cvt.rzi.s32.f32 	%r250, %f41;
	max.s32 	%r251, %r247, %r250;
	ld.global.u32 	%r252, [%rd54];
	abs.s32 	%r253, %r252;
	cvt.rn.f32.s32 	%f42, %r253;
	cvt.rzi.s32.f32 	%r254, %f42;
	max.s32 	%r255, %r251, %r254;
	ld.global.u32 	%r256, [%rd54+1024];
	abs.s32 	%r257, %r256;
	cvt.rn.f32.s32 	%f43, %r257;
	cvt.rzi.s32.f32 	%r258, %f43;
	max.s32 	%r259, %r255, %r258;
	ld.global.u32 	%r260, [%rd54+2048];
	abs.s32 	%r261, %r260;
	cvt.rn.f32.s32 	%f44, %r261;
	cvt.rzi.s32.f32 	%r262, %f44;
	max.s32 	%r263, %r259, %r262;
	ld.global.u32 	%r264, [%rd54+3072];
	abs.s32 	%r265, %r264;
	cvt.rn.f32.s32 	%f45, %r265;
	cvt.rzi.s32.f32 	%r266, %f45;
	max.s32 	%r267, %r263, %r266;
	ld.global.u32 	%r268, [%rd54+4096];
	abs.s32 	%r269, %r268;
	cvt.rn.f32.s32 	%f46, %r269;
	cvt.rzi.s32.f32 	%r270, %f46;
	max.s32 	%r271, %r267, %r270;
	ld.global.u32 	%r272, [%rd54+5120];
	abs.s32 	%r273, %r272;
	cvt.rn.f32.s32 	%f47, %r273;
	cvt.rzi.s32.f32 	%r274, %f47;
	max.s32 	%r275, %r271, %r274;
	ld.global.u32 	%r276, [%rd54+6144];
	abs.s32 	%r277, %r276;
	cvt.rn.f32.s32 	%f48, %r277;
	cvt.rzi.s32.f32 	%r278, %f48;
	max.s32 	%r279, %r275, %r278;
	ld.global.u32 	%r280, [%rd54+7168];
	abs.s32 	%r281, %r280;
	cvt.rn.f32.s32 	%f49, %r281;
	cvt.rzi.s32.f32 	%r282, %f49;
	max.s32 	%r651, %r279, %r282;
	add.s32 	%r641, %r641, 4096;
	add.s32 	%r637, %r637, 16;
	add.s64 	%rd54, %rd54, 16384;
	setp.ne.s32 	%p10, %r637, 0;
	@%p10 bra 	$L__BB5_35;
$L__BB5_36:
	setp.eq.s32 	%p11, %r50, 0;
	@%p11 bra 	$L__BB5_45;
	and.b32  	%r61, %r49, 7;
	setp.lt.u32 	%p12, %r50, 8;
	@%p12 bra 	$L__BB5_39;
	cvt.u64.u32 	%rd30, %r641;
	add.s64 	%rd31, %rd53, %rd30;
	shl.b64 	%rd32, %rd31, 2;
	add.s64 	%rd33, %rd2, %rd32;
	ld.global.u32 	%r284, [%rd33];
	abs.s32 	%r285, %r284;
	cvt.rn.f32.s32 	%f50, %r285;
	cvt.rzi.s32.f32 	%r286, %f50;
	max.s32 	%r287, %r651, %r286;
	ld.global.u32 	%r288, [%rd33+1024];
	abs.s32 	%r289, %r288;
	cvt.rn.f32.s32 	%f51, %r289;
	cvt.rzi.s32.f32 	%r290, %f51;
	max.s32 	%r291, %r287, %r290;
	ld.global.u32 	%r292, [%rd33+2048];
	abs.s32 	%r293, %r292;
	cvt.rn.f32.s32 	%f52, %r293;
	cvt.rzi.s32.f32 	%r294, %f52;
	max.s32 	%r295, %r291, %r294;
	ld.global.u32 	%r296, [%rd33+3072];
	abs.s32 	%r297, %r296;
	cvt.rn.f32.s32 	%f53, %r297;
	cvt.rzi.s32.f32 	%r298, %f53;
	max.s32 	%r299, %r295, %r298;
	ld.global.u32 	%r300, [%rd33+4096];
	abs.s32 	%r301, %r300;
	cvt.rn.f32.s32 	%f54, %r301;
	cvt.rzi.s32.f32 	%r302, %f54;
	max.s32 	%r303, %r299, %r302;
	ld.global.u32 	%r304, [%rd33+5120];
	abs.s32 	%r305, %r304;
	cvt.rn.f32.s32 	%f55, %r305;
	cvt.rzi.s32.f32 	%r306, %f55;
	max.s32 	%r307, %r303, %r306;
	ld.global.u32 	%r308, [%rd33+6144];
	abs.s32 	%r309, %r308;
	cvt.rn.f32.s32 	%f56, %r309;
	cvt.rzi.s32.f32 	%r310, %f56;
	max.s32 	%r311, %r307, %r310;
	ld.global.u32 	%r312, [%rd33+7168];
	abs.s32 	%r313, %r312;
	cvt.rn.f32.s32 	%f57, %r313;
	cvt.rzi.s32.f32 	%r314, %f57;
	max.s32 	%r651, %r311, %r314;
	add.s32 	%r641, %r641, 2048;
$L__BB5_39:
	setp.eq.s32 	%p13, %r61, 0;
	@%p13 bra 	$L__BB5_45;
	and.b32  	%r67, %r49, 3;
	setp.lt.u32 	%p14, %r61, 4;
	@%p14 bra 	$L__BB5_42;
	cvt.u64.u32 	%rd34, %r641;
	add.s64 	%rd35, %rd53, %rd34;
	shl.b64 	%rd36, %rd35, 2;
	add.s64 	%rd37, %rd2, %rd36;
	ld.global.u32 	%r316, [%rd37];
	abs.s32 	%r317, %r316;
	cvt.rn.f32.s32 	%f58, %r317;
	cvt.rzi.s32.f32 	%r318, %f58;
	max.s32 	%r319, %r651, %r318;
	ld.global.u32 	%r320, [%rd37+1024];
	abs.s32 	%r321, %r320;
	cvt.rn.f32.s32 	%f59, %r321;
	cvt.rzi.s32.f32 	%r322, %f59;
	max.s32 	%r323, %r319, %r322;
	ld.global.u32 	%r324, [%rd37+2048];
	abs.s32 	%r325, %r324;
	cvt.rn.f32.s32 	%f60, %r325;
	cvt.rzi.s32.f32 	%r326, %f60;
	max.s32 	%r327, %r323, %r326;
	ld.global.u32 	%r328, [%rd37+3072];
	abs.s32 	%r329, %r328;
	cvt.rn.f32.s32 	%f61, %r329;
	cvt.rzi.s32.f32 	%r330, %f61;
	max.s32 	%r651, %r327, %r330;
	add.s32 	%r641, %r641, 1024;
$L__BB5_42:
	setp.eq.s32 	%p15, %r67, 0;
	@%p15 bra 	$L__BB5_45;
	cvt.u64.u32 	%rd38, %r641;
	add.s64 	%rd39, %rd53, %rd38;
	shl.b64 	%rd40, %rd39, 2;
	add.s64 	%rd55, %rd2, %rd40;
	neg.s32 	%r649, %r67;
$L__BB5_44:
	.pragma "nounroll";
	ld.global.u32 	%r331, [%rd55];
	abs.s32 	%r332, %r331;
	cvt.rn.f32.s32 	%f62, %r332;
	cvt.rzi.s32.f32 	%r333, %f62;
	max.s32 	%r651, %r651, %r333;
	add.s64 	%rd55, %rd55, 1024;
	add.s32 	%r649, %r649, 1;
	setp.ne.s32 	%p16, %r649, 0;
	@%p16 bra 	$L__BB5_44;
$L__BB5_45:
	// begin inline asm
	mov.u32 %r334, %laneid;
	// end inline asm
	mov.b32 	%r337, 1;
	mov.b32 	%r358, 31;
	mov.b32 	%r359, -1;
	// begin inline asm
	shfl.sync.down.b32 %r335, %r651, %r337, %r358, %r359;
	// end inline asm
	setp.gt.s32 	%p17, %r334, 30;
	max.s32 	%r360, %r651, %r335;
	selp.b32 	%r341, %r651, %r360, %p17;
	mov.b32 	%r342, 2;
	// begin inline asm
	shfl.sync.down.b32 %r340, %r341, %r342, %r358, %r359;
	// end inline asm
	setp.gt.s32 	%p18, %r334, 29;
	max.s32 	%r361, %r341, %r340;
	selp.b32 	%r346, %r341, %r361, %p18;
	mov.b32 	%r347, 4;
	// begin inline asm
	shfl.sync.down.b32 %r345, %r346, %r347, %r358, %r359;
	// end inline asm
	setp.gt.s32 	%p19, %r334, 27;
	max.s32 	%r362, %r346, %r345;
	selp.b32 	%r351, %r346, %r362, %p19;
	mov.b32 	%r352, 8;
	// begin inline asm
	shfl.sync.down.b32 %r350, %r351, %r352, %r358, %r359;
	// end inline asm
	setp.gt.s32 	%p20, %r334, 23;
	max.s32 	%r363, %r351, %r350;
	selp.b32 	%r356, %r351, %r363, %p20;
	mov.b32 	%r357, 16;
	// begin inline asm
	shfl.sync.down.b32 %r355, %r356, %r357, %r358, %r359;
	// end inline asm
	setp.gt.s32 	%p21, %r334, 15;
	max.s32 	%r79, %r356, %r355;
	selp.b32 	%r652, %r356, %r79, %p21;
	setp.ne.s32 	%p22, %r334, 0;
	@%p22 bra 	$L__BB5_47;
	shr.u32 	%r364, %r44, 3;
	and.b32  	%r365, %r364, 124;
	mov.u32 	%r366, _ZZN3cub18CUB_300001_SM_10006detail6reduce28DeviceReduceSingleTileKernelINS2_10policy_hubIiyN4cuda3__47maximumIiEEE10Policy1000EN6thrust24THRUST_300001_SM_1000_NS10device_ptrIiEEPfyS8_fi8AbsValueEEvT0_T1_T2_T3_T4_T6_E12temp_storage;
	add.s32 	%r367, %r366, %r365;
	st.shared.u32 	[%r367+8], %r79;
$L__BB5_47:
	bar.sync 	0;
	setp.ne.s32 	%p23, %r44, 0;
	@%p23 bra 	$L__BB5_49;
	ld.shared.u32 	%r368, [_ZZN3cub18CUB_300001_SM_10006detail6reduce28DeviceReduceSingleTileKernelINS2_10policy_hubIiyN4cuda3__47maximumIiEEE10Policy1000EN6thrust24THRUST_300001_SM_1000_NS10device_ptrIiEEPfyS8_fi8AbsValueEEvT0_T1_T2_T3_T4_T6_E12temp_storage+12];
	max.s32 	%r369, %r652, %r368;
	ld.shared.u32 	%r370, [_ZZN3cub18CUB_300001_SM_10006detail6reduce28DeviceReduceSingleTileKernelINS2_10policy_hubIiyN4cuda3__47maximumIiEEE10Policy1000EN6thrust24THRUST_300001_SM_1000_NS10device_ptrIiEEPfyS8_fi8AbsValueEEvT0_T1_T2_T3_T4_T6_E12temp_storage+16];
	max.s32 	%r371, %r369, %r370;
	ld.shared.u32 	%r372, [_ZZN3cub18CUB_300001_SM_10006detail6reduce28DeviceReduceSingleTileKernelINS2_10policy_hubIiyN4cuda3__47maximumIiEEE10Policy1000EN6thrust24THRUST_300001_SM_1000_NS10device_ptrIiEEPfyS8_fi8AbsValueEEvT0_T1_T2_T3_T4_T6_E12temp_storage+20];
	max.s32 	%r373, %r371, %r372;
	ld.shared.u32 	%r374, [_ZZN3cub18CUB_300001_SM_10006detail6reduce28DeviceReduceSingleTileKernelINS2_10policy_hubIiyN4cuda3__47maximumIiEEE10Policy1000EN6thrust24THRUST_300001_SM_1000_NS10device_ptrIiEEPfyS8_fi8AbsValueEEvT0_T1_T2_T3_T4_T6_E12temp_storage+24];
	max.s32 	%r375, %r373, %r374;
	ld.shared.u32 	%r376, [_ZZN3cub18CUB_300001_SM_10006detail6reduce28DeviceReduceSingleTileKernelINS2_10policy_hubIiyN4cuda3__47maximumIiEEE10Policy1000EN6thrust24THRUST_300001_SM_1000_NS10device_ptrIiEEPfyS8_fi8AbsValueEEvT0_T1_T2_T3_T4_T6_E12temp_storage+28];
	max.s32 	%r377, %r375, %r376;
	ld.shared.u32 	%r378, [_ZZN3cub18CUB_300001_SM_10006detail6reduce28DeviceReduceSingleTileKernelINS2_10policy_hubIiyN4cuda3__47maximumIiEEE10Policy1000EN6thrust24THRUST_300001_SM_1000_NS10device_ptrIiEEPfyS8_fi8AbsValueEEvT0_T1_T2_T3_T4_T6_E12temp_storage+32];
	max.s32 	%r379, %r377, %r378;
	ld.shared.u32 	%r380, [_ZZN3cub18CUB_300001_SM_10006detail6reduce28DeviceReduceSingleTileKernelINS2_10policy_hubIiyN4cuda3__47maximumIiEEE10Policy1000EN6thrust24THRUST_300001_SM_1000_NS10device_ptrIiEEPfyS8_fi8AbsValueEEvT0_T1_T2_T3_T4_T6_E12temp_storage+36];
	max.s32 	%r652, %r379, %r380;
$L__BB5_49:
	mov.u32 	%r613, %tid.x;
	setp.ne.s32 	%p57, %r613, 0;
	@%p57 bra 	$L__BB5_51;
	cvt.rzi.s32.f32 	%r614, %f1;
	max.s32 	%r615, %r614, %r652;
	cvt.rn.f32.s32 	%f93, %r615;
	st.global.f32 	[%rd1], %f93;
$L__BB5_51:
	ret;

}
	// .globl	_ZN3cub18CUB_300001_SM_10006detail6reduce18DeviceReduceKernelINS2_10policy_hubIiyN4cuda3__47maximumIiEEE10Policy1000EN6thrust24THRUST_300001_SM_1000_NS10device_ptrIiEEyS8_i8AbsValueEEvT0_PT3_T1_NS0_13GridEvenShareISJ_EET2_T4_
.visible .entry _ZN3cub18CUB_300001_SM_10006detail6reduce18DeviceReduceKernelINS2_10policy_hubIiyN4cuda3__47maximumIiEEE10Policy1000EN6thrust24THRUST_300001_SM_1000_NS10device_ptrIiEEyS8_i8AbsValueEEvT0_PT3_T1_NS0_13GridEvenShareISJ_EET2_T4_(
	.param .align 8 .b8 _ZN3cub18CUB_300001_SM_10006detail6reduce18DeviceReduceKernelINS2_10policy_hubIiyN4cuda3__47maximumIiEEE10Policy1000EN6thrust24THRUST_300001_SM_1000_NS10device_ptrIiEEyS8_i8AbsValueEEvT0_PT3_T1_NS0_13GridEvenShareISJ_EET2_T4__param_0[8],
	.param .u64 .ptr .align 1 _ZN3cub18CUB_300001_SM_10006detail6reduce18DeviceReduceKernelINS2_10policy_hubIiyN4cuda3__47maximumIiEEE10Policy1000EN6thrust24THRUST_300001_SM_1000_NS10device_ptrIiEEyS8_i8AbsValueEEvT0_PT3_T1_NS0_13GridEvenShareISJ_EET2_T4__param_1,
	.param .u64 _ZN3cub18CUB_300001_SM_10006detail6reduce18DeviceReduceKernelINS2_10policy_hubIiyN4cuda3__47maximumIiEEE10Policy1000EN6thrust24THRUST_300001_SM_1000_NS10device_ptrIiEEyS8_i8AbsValueEEvT0_PT3_T1_NS0_13GridEvenShareISJ_EET2_T4__param_2,
	.param .align 8 .b8 _ZN3cub18CUB_300001_SM_10006detail6reduce18DeviceReduceKernelINS2_10policy_hubIiyN4cuda3__47maximumIiEEE10Policy1000EN6thrust24THRUST_300001_SM_1000_NS10device_ptrIiEEyS8_i8AbsValueEEvT0_PT3_T1_NS0_13GridEvenShareISJ_EET2_T4__param_3[72],
	.param .align 1 .b8 _ZN3cub18CUB_300001_SM_10006detail6reduce18DeviceReduceKernelINS2_10policy_hubIiyN4cuda3__47maximumIiEEE10Policy1000EN6thrust24THRUST_300001_SM_1000_NS10device_ptrIiEEyS8_i8AbsValueEEvT0_PT3_T1_NS0_13GridEvenShareISJ_EET2_T4__param_4[1],
	.param .align 1 .b8 _ZN3cub18CUB_300001_SM_10006detail6reduce18DeviceReduceKernelINS2_10policy_hubIiyN4cuda3__47maximumIiEEE10Policy1000EN6thrust24THRUST_300001_SM_1000_NS10device_ptrIiEEyS8_i8AbsValueEEvT0_PT3_T1_NS0_13GridEvenShareISJ_EET2_T4__param_5[1]
)
.maxntid 256
{
	.reg .pred 	%p<57>;
	.reg .b16 	%rs<4>;
	.reg .b32 	%r<684>;
	.reg .b32 	%f<92>;
	.reg .b64 	%rd<78>;
	// demoted variable
	.shared .align 4 .b8 _ZZN3cub18CUB_300001_SM_10006detail6reduce18DeviceReduceKernelINS2_10policy_hubIiyN4cuda3__47maximumIiEEE10Policy1000EN6thrust24THRUST_300001_SM_1000_NS10device_ptrIiEEyS8_i8AbsValueEEvT0_PT3_T1_NS0_13GridEvenShareISJ_EET2_T4_E12temp_storage[44];
	ld.param.u64 	%rd1, [_ZN3cub18CUB_300001_SM_10006detail6reduce18DeviceReduceKernelINS2_10policy_hubIiyN4cuda3__47maximumIiEEE10Policy1000EN6thrust24THRUST_300001_SM_1000_NS10device_ptrIiEEyS8_i8AbsValueEEvT0_PT3_T1_NS0_13GridEvenShareISJ_EET2_T4__param_3+32];
	ld.param.u32 	%r1, [_ZN3cub18CUB_300001_SM_10006detail6reduce18DeviceReduceKernelINS2_10policy_hubIiyN4cuda3__47maximumIiEEE10Policy1000EN6thrust24THRUST_300001_SM_1000_NS10device_ptrIiEEyS8_i8AbsValueEEvT0_PT3_T1_NS0_13GridEvenShareISJ_EET2_T4__param_3+40];
	ld.param.u64 	%rd25, [_ZN3cub18CUB_300001_SM_10006detail6reduce18DeviceReduceKernelINS2_10policy_hubIiyN4cuda3__47maximumIiEEE10Policy1000EN6thrust24THRUST_300001_SM_1000_NS10device_ptrIiEEyS8_i8AbsValueEEvT0_PT3_T1_NS0_13GridEvenShareISJ_EET2_T4__param_0];
	cvta.to.global.u64 	%rd2, %rd25;
	mov.u32 	%r2, %ctaid.x;
	shl.b32 	%r90, %r1, 12;
	cvt.s64.s32 	%rd3, %r90;
	shl.b32 	%r91, %r2, 12;
	cvt.u64.u32 	%rd4, %r91;
	sub.s64 	%rd5, %rd1, %rd4;
	setp.gt.u64 	%p1, %rd5, 4095;
	@%p1 bra 	$L__BB6_25;
	cvt.u32.u64 	%r410, %rd4;
	cvt.u32.u64 	%r3, %rd1;
	sub.s32 	%r4, %r3, %r410;
	mov.u32 	%r5, %tid.x;
	setp.ge.s32 	%p23, %r5, %r4;
	mov.b32 	%r664, 0;
	mov.u32 	%r653, %r5;
	@%p23 bra 	$L__BB6_3;
	add.s32 	%r412, %r410, %r5;
	mul.wide.u32 	%rd51, %r412, 4;
	add.s64 	%rd52, %rd2, %rd51;
	ld.global.u32 	%r413, [%rd52];
	abs.s32 	%r414, %r413;
	cvt.rn.f32.s32 	%f62, %r414;
	cvt.rzi.s32.f32 	%r664, %f62;
	add.s32 	%r653, %r5, 256;
$L__BB6_3:
	setp.ge.s32 	%p24, %r653, %r4;
	@%p24 bra 	$L__BB6_16;
	not.b32 	%r417, %r653;
	add.s32 	%r418, %r417, %r3;
	sub.s32 	%r419, %r418, %r410;
	shr.u32 	%r420, %r419, 8;
	add.s32 	%r10, %r420, 1;
	and.b32  	%r11, %r10, 15;
	setp.lt.u32 	%p25, %r419, 3840;
	@%p25 bra 	$L__BB6_7;
	and.b32  	%r421, %r10, 33554416;
	neg.s32 	%r649, %r421;
	mul.wide.u32 	%rd53, %r2, 16384;
	mul.wide.u32 	%rd54, %r653, 4;
	or.b64  	%rd55, %rd53, %rd54;
	add.s64 	%rd56, %rd55, %rd2;
	add.s64 	%rd72, %rd56, 8192;
$L__BB6_6:
	.pragma "nounroll";
	ld.global.u32 	%r422, [%rd72+-8192];
	abs.s32 	%r423, %r422;
	cvt.rn.f32.s32 	%f63, %r423;
	cvt.rzi.s32.f32 	%r424, %f63;
	max.s32 	%r425, %r664, %r424;
	ld.global.u32 	%r426, [%rd72+-7168];
	abs.s32 	%r427, %r426;
	cvt.rn.f32.s32 	%f64, %r427;
	cvt.rzi.s32.f32 	%r428, %f64;
	max.s32 	%r429, %r425, %r428;
	ld.global.u32 	%r430, [%rd72+-6144];
	abs.s32 	%r431, %r430;
	cvt.rn.f32.s32 	%f65, %r431;
	cvt.rzi.s32.f32 	%r432, %f65;
	max.s32 	%r433, %r429, %r432;
	ld.global.u32 	%r434, [%rd72+-5120];
	abs.s32 	%r435, %r434;
	cvt.rn.f32.s32 	%f66, %r435;
	cvt.rzi.s32.f32 	%r436, %f66;
	max.s32 	%r437, %r433, %r436;
	ld.global.u32 	%r438, [%rd72+-4096];
	abs.s32 	%r439, %r438;
	cvt.rn.f32.s32 	%f67, %r439;
	cvt.rzi.s32.f32 	%r440, %f67;
	max.s32 	%r441, %r437, %r440;
	ld.global.u32 	%r442, [%rd72+-3072];
	abs.s32 	%r443, %r442;
	cvt.rn.f32.s32 	%f68, %r443;
	cvt.rzi.s32.f32 	%r444, %f68;
	max.s32 	%r445, %r441, %r444;
	ld.global.u32 	%r446, [%rd72+-2048];
	abs.s32 	%r447, %r446;
	cvt.rn.f32.s32 	%f69, %r447;
	cvt.rzi.s32.f32 	%r448, %f69;
	max.s32 	%r449, %r445, %r448;
	ld.global.u32 	%r450, [%rd72+-1024];
	abs.s32 	%r451, %r450;
	cvt.rn.f32.s32 	%f70, %r451;
	cvt.rzi.s32.f32 	%r452, %f70;
	max.s32 	%r453, %r449, %r452;
	ld.global.u32 	%r454, [%rd72];
	abs.s32 	%r455, %r454;
	cvt.rn.f32.s32 	%f71, %r455;
	cvt.rzi.s32.f32 	%r456, %f71;
	max.s32 	%r457, %r453, %r456;
	ld.global.u32 	%r458, [%rd72+1024];
	abs.s32 	%r459, %r458;
	cvt.rn.f32.s32 	%f72, %r459;
	cvt.rzi.s32.f32 	%r460, %f72;
	max.s32 	%r461, %r457, %r460;
	ld.global.u32 	%r462, [%rd72+2048];
	abs.s32 	%r463, %r462;
	cvt.rn.f32.s32 	%f73, %r463;
	cvt.rzi.s32.f32 	%r464, %f73;
	max.s32 	%r465, %r461, %r464;
	ld.global.u32 	%r466, [%rd72+3072];
	abs.s32 	%r467, %r466;
	cvt.rn.f32.s32 	%f74, %r467;
	cvt.rzi.s32.f32 	%r468, %f74;
	max.s32 	%r469, %r465, %r468;
	ld.global.u32 	%r470, [%rd72+4096];
	abs.s32 	%r471, %r470;
	cvt.rn.f32.s32 	%f75, %r471;
	cvt.rzi.s32.f32 	%r472, %f75;
	max.s32 	%r473, %r469, %r472;
	ld.global.u32 	%r474, [%rd72+5120];
	abs.s32 	%r475, %r474;
	cvt.rn.f32.s32 	%f76, %r475;
	cvt.rzi.s32.f32 	%r476, %f76;
	max.s32 	%r477, %r473, %r476;
	ld.global.u32 	%r478, [%rd72+6144];
	abs.s32 	%r479, %r478;
	cvt.rn.f32.s32 	%f77, %r479;
	cvt.rzi.s32.f32 	%r480, %f77;
	max.s32 	%r481, %r477, %r480;
	ld.global.u32 	%r482, [%rd72+7168];
	abs.s32 	%r483, %r482;
	cvt.rn.f32.s32 	%f78, %r483;
	cvt.rzi.s32.f32 	%r484, %f78;
	max.s32 	%r664, %r481, %r484;
	add.s32 	%r653, %r653, 4096;
	add.s32 	%r649, %r649, 16;
	add.s64 	%rd72, %rd72, 16384;
	setp.ne.s32 	%p26, %r649, 0;
	@%p26 bra 	$L__BB6_6;
$L__BB6_7:
	setp.eq.s32 	%p27, %r11, 0;
	@%p27 bra 	$L__BB6_16;
	and.b32  	%r22, %r10, 7;
	setp.lt.u32 	%p28, %r11, 8;
	@%p28 bra 	$L__BB6_10;
	cvt.s64.s32 	%rd57, %r653;
	add.s64 	%rd58, %rd57, %rd4;
	shl.b64 	%rd59, %rd58, 2;
	add.s64 	%rd60, %rd2, %rd59;
	ld.global.u32 	%r486, [%rd60];
	abs.s32 	%r487, %r486;
	cvt.rn.f32.s32 	%f79, %r487;
	cvt.rzi.s32.f32 	%r488, %f79;
	max.s32 	%r489, %r664, %r488;
	ld.global.u32 	%r490, [%rd60+1024];
	abs.s32 	%r491, %r490;
	cvt.rn.f32.s32 	%f80, %r491;
	cvt.rzi.s32.f32 	%r492, %f80;
	max.s32 	%r493, %r489, %r492;
	ld.global.u32 	%r494, [%rd60+2048];
	abs.s32 	%r495, %r494;
	cvt.rn.f32.s32 	%f81, %r495;
	cvt.rzi.s32.f32 	%r496, %f81;
	max.s32 	%r497, %r493, %r496;
	ld.global.u32 	%r498, [%rd60+3072];
	abs.s32 	%r499, %r498;
	cvt.rn.f32.s32 	%f82, %r499;
	cvt.rzi.s32.f32 	%r500, %f82;
	max.s32 	%r501, %r497, %r500;
	ld.global.u32 	%r502, [%rd60+4096];
	abs.s32 	%r503, %r502;
	cvt.rn.f32.s32 	%f83, %r503;
	cvt.rzi.s32.f32 	%r504, %f83;
	max.s32 	%r505, %r501, %r504;
	ld.global.u32 	%r506, [%rd60+5120];
	abs.s32 	%r507, %r506;
	cvt.rn.f32.s32 	%f84, %r507;
	cvt.rzi.s32.f32 	%r508, %f84;
	max.s32 	%r509, %r505, %r508;
	ld.global.u32 	%r510, [%rd60+6144];
	abs.s32 	%r511, %r510;
	cvt.rn.f32.s32 	%f85, %r511;
	cvt.rzi.s32.f32 	%r512, %f85;
	max.s32 	%r513, %r509, %r512;
	ld.global.u32 	%r514, [%rd60+7168];
	abs.s32 	%r515, %r514;
	cvt.rn.f32.s32 	%f86, %r515;
	cvt.rzi.s32.f32 	%r516, %f86;
	max.s32 	%r664, %r513, %r516;
	add.s32 	%r653, %r653, 2048;
$L__BB6_10:
	setp.eq.s32 	%p29, %r22, 0;
	@%p29 bra 	$L__BB6_16;
	and.b32  	%r28, %r10, 3;
	setp.lt.u32 	%p30, %r22, 4;
	@%p30 bra 	$L__BB6_13;
	cvt.s64.s32 	%rd61, %r653;
	add.s64 	%rd62, %rd61, %rd4;
	shl.b64 	%rd63, %rd62, 2;
	add.s64 	%rd64, %rd2, %rd63;
	ld.global.u32 	%r518, [%rd64];
	abs.s32 	%r519, %r518;
	cvt.rn.f32.s32 	%f87, %r519;
	cvt.rzi.s32.f32 	%r520, %f87;
	max.s32 	%r521, %r664, %r520;
	ld.global.u32 	%r522, [%rd64+1024];
	abs.s32 	%r523, %r522;
	cvt.rn.f32.s32 	%f88, %r523;
	cvt.rzi.s32.f32 	%r524, %f88;
	max.s32 	%r525, %r521, %r524;
	ld.global.u32 	%r526, [%rd64+2048];
	abs.s32 	%r527, %r526;
	cvt.rn.f32.s32 	%f89, %r527;
	cvt.rzi.s32.f32 	%r528, %f89;
	max.s32 	%r529, %r525, %r528;
	ld.global.u32 	%r530, [%rd64+3072];
	abs.s32 	%r531, %r530;
	cvt.rn.f32.s32 	%f90, %r531;
	cvt.rzi.s32.f32 	%r532, %f90;
	max.s32 	%r664, %r529, %r532;
	add.s32 	%r653, %r653, 1024;
$L__BB6_13:
	setp.eq.s32 	%p31, %r28, 0;
	@%p31 bra 	$L__BB6_16;
	mul.wide.u32 	%rd65, %r2, 16384;
	add.s64 	%rd9, %rd2, %rd65;
	neg.s32 	%r661, %r28;
$L__BB6_15:
	.pragma "nounroll";
	mul.wide.s32 	%rd66, %r653, 4;
	add.s64 	%rd67, %rd9, %rd66;
	ld.global.u32 	%r533, [%rd67];
	abs.s32 	%r534, %r533;
	cvt.rn.f32.s32 	%f91, %r534;
	cvt.rzi.s32.f32 	%r535, %f91;
	max.s32 	%r664, %r664, %r535;
	add.s32 	%r653, %r653, 256;
	add.s32 	%r661, %r661, 1;
	setp.ne.s32 	%p32, %r661, 0;
	@%p32 bra 	$L__BB6_15;
$L__BB6_16:
	setp.lt.s32 	%p33, %r4, 256;
	@%p33 bra 	$L__BB6_21;
	// begin inline asm
	mov.u32 %r599, %laneid;
	// end inline asm
	mov.b32 	%r602, 1;
	mov.b32 	%r623, 31;
	mov.b32 	%r624, -1;
	// begin inline asm
	shfl.sync.down.b32 %r600, %r664, %r602, %r623, %r624;
	// end inline asm
	setp.gt.s32 	%p49, %r599, 30;
	max.s32 	%r625, %r664, %r600;
	selp.b32 	%r606, %r664, %r625, %p49;
	mov.b32 	%r607, 2;
	// begin inline asm
	shfl.sync.down.b32 %r605, %r606, %r607, %r623, %r624;
	// end inline asm
	setp.gt.s32 	%p50, %r599, 29;
	max.s32 	%r626, %r606, %r605;
	selp.b32 	%r611, %r606, %r626, %p50;
	mov.b32 	%r612, 4;
	// begin inline asm
	shfl.sync.down.b32 %r610, %r611, %r612, %r623, %r624;
	// end inline asm
	setp.gt.s32 	%p51, %r599, 27;
	max.s32 	%r627, %r611, %r610;
	selp.b32 	%r616, %r611, %r627, %p51;
	mov.b32 	%r617, 8;
	// begin inline asm
	shfl.sync.down.b32 %r615, %r616, %r617, %r623, %r624;
	// end inline asm
	setp.gt.s32 	%p52, %r599, 23;
	max.s32 	%r628, %r616, %r615;
	selp.b32 	%r621, %r616, %r628, %p52;
	mov.b32 	%r622, 16;
	// begin inline asm
	shfl.sync.down.b32 %r620, %r621, %r622, %r623, %r624;
	// end inline asm
	setp.gt.s32 	%p53, %r599, 15;
	max.s32 	%r42, %r621, %r620;
	selp.b32 	%r683, %r621, %r42, %p53;
	setp.ne.s32 	%p54, %r599, 0;
	@%p54 bra 	$L__BB6_19;
	shr.u32 	%r629, %r5, 3;
	and.b32  	%r630, %r629, 124;
	mov.u32 	%r631, _ZZN3cub18CUB_300001_SM_10006detail6reduce18DeviceReduceKernelINS2_10policy_hubIiyN4cuda3__47maximumIiEEE10Policy1000EN6thrust24THRUST_300001_SM_1000_NS10device_ptrIiEEyS8_i8AbsValueEEvT0_PT3_T1_NS0_13GridEvenShareISJ_EET2_T4_E12temp_storage;
	add.s32 	%r632, %r631, %r630;
	st.shared.u32 	[%r632+8], %r42;
$L__BB6_19:
	bar.sync 	0;
	setp.ne.s32 	%p55, %r5, 0;
	@%p55 bra 	$L__BB6_46;
	ld.shared.u32 	%r633, [_ZZN3cub18CUB_300001_SM_10006detail6reduce18DeviceReduceKernelINS2_10policy_hubIiyN4cuda3__47maximumIiEEE10Policy1000EN6thrust24THRUST_300001_SM_1000_NS10device_ptrIiEEyS8_i8AbsValueEEvT0_PT3_T1_NS0_13GridEvenShareISJ_EET2_T4_E12temp_storage+12];
	max.s32 	%r634, %r683, %r633;
	ld.shared.u32 	%r635, [_ZZN3cub18CUB_300001_SM_10006detail6reduce18DeviceReduceKernelINS2_10policy_hubIiyN4cuda3__47maximumIiEEE10Policy1000EN6thrust24THRUST_300001_SM_1000_NS10device_ptrIiEEyS8_i8AbsValueEEvT0_PT3_T1_NS0_13GridEvenShareISJ_EET2_T4_E12temp_storage+16];
	max.s32 	%r636, %r634, %r635;
	ld.shared.u32 	%r637, [_ZZN3cub18CUB_300001_SM_10006detail6reduce18DeviceReduceKernelINS2_10policy_hubIiyN4cuda3__47maximumIiEEE10Policy1000EN6thrust24THRUST_300001_SM_1000_NS10device_ptrIiEEyS8_i8AbsValueEEvT0_PT3_T1_NS0_13GridEvenShareISJ_EET2_T4_E12temp_storage+20];
	max.s32 	%r638, %r636, %r637;
	ld.shared.u32 	%r639, [_ZZN3cub18CUB_300001_SM_10006detail6reduce18DeviceReduceKernelINS2_10policy_hubIiyN4cuda3__47maximumIiEEE10Policy1000EN6thrust24THRUST_300001_SM_1000_NS10device_ptrIiEEyS8_i8AbsValueEEvT0_PT3_T1_NS0_13GridEvenShareISJ_EET2_T4_E12temp_storage+24];
	max.s32 	%r640, %r638, %r639;
	ld.shared.u32 	%r641, [_ZZN3cub18CUB_300001_SM_10006detail6reduce18DeviceReduceKernelINS2_10policy_hubIiyN4cuda3__47maximumIiEEE10Policy1000EN6thrust24THRUST_300001_SM_1000_NS10device_ptrIiEEyS8_i8AbsValueEEvT0_PT3_T1_NS0_13GridEvenShareISJ_EET2_T4_E12temp_storage+28];
	max.s32 	%r642, %r640, %r641;
	ld.shared.u32 	%r643, [_ZZN3cub18CUB_300001_SM_10006detail6reduce18DeviceReduceKernelINS2_10policy_hubIiyN4cuda3__47maximumIiEEE10Policy1000EN6thrust24THRUST_300001_SM_1000_NS10device_ptrIiEEyS8_i8AbsValueEEvT0_PT3_T1_NS0_13GridEvenShareISJ_EET2_T4_E12temp_storage+32];
	max.s32 	%r644, %r642, %r643;
	ld.shared.u32 	%r645, [_ZZN3cub18CUB_300001_SM_10006detail6reduce18DeviceReduceKernelINS2_10policy_hubIiyN4cuda3__47maximumIiEEE10Policy1000EN6thrust24THRUST_300001_SM_1000_NS10device_ptrIiEEyS8_i8AbsValueEEvT0_PT3_T1_NS0_13GridEvenShareISJ_EET2_T4_E12temp_storage+36];
	max.s32 	%r683, %r644, %r645;
	bra.uni 	$L__BB6_46;
$L__BB6_21:
	// begin inline asm
	mov.u32 %r536, %laneid;
	// end inline asm
	and.b32  	%r562, %r5, 992;
	add.s32 	%r563, %r562, 32;
	setp.gt.s32 	%p34, %r563, %r4;
	not.b32 	%r564, %r562;
	add.s32 	%r565, %r4, %r564;
	selp.b32 	%r560, %r565, 31, %p34;
	mov.b32 	%r539, 1;
	mov.b32 	%r561, -1;
	// begin inline asm
	shfl.sync.down.b32 %r537, %r664, %r539, %r560, %r561;
	// end inline asm
	setp.lt.s32 	%p35, %r536, %r560;
	max.s32 	%r566, %r664, %r537;
	selp.b32 	%r543, %r566, %r664, %p35;
	mov.b32 	%r544, 2;
	// begin inline asm
	shfl.sync.down.b32 %r542, %r543, %r544, %r560, %r561;
	// end inline asm
	add.s32 	%r567, %r536, 2;
	setp.gt.s32 	%p36, %r567, %r560;
	max.s32 	%r568, %r543, %r542;
	selp.b32 	%r548, %r543, %r568, %p36;
	mov.b32 	%r549, 4;
	// begin inline asm
	shfl.sync.down.b32 %r547, %r548, %r549, %r560, %r561;
	// end inline asm
	add.s32 	%r569, %r536, 4;
	setp.gt.s32 	%p37, %r569, %r560;
	max.s32 	%r570, %r548, %r547;
	selp.b32 	%r553, %r548, %r570, %p37;
	mov.b32 	%r554, 8;
	// begin inline asm
	shfl.sync.down.b32 %r552, %r553, %r554, %r560, %r561;
	// end inline asm
	add.s32 	%r571, %r536, 8;
	setp.gt.s32 	%p38, %r571, %r560;
	max.s32 	%r572, %r553, %r552;
	selp.b32 	%r558, %r553, %r572, %p38;
	mov.b32 	%r559, 16;
	// begin inline asm
	shfl.sync.down.b32 %r557, %r558, %r559, %r560, %r561;
	// end inline asm
	add.s32 	%r573, %r536, 16;
	setp.gt.s32 	%p39, %r573, %r560;
	max.s32 	%r574, %r558, %r557;
	selp.b32 	%r683, %r558, %r574, %p39;
	setp.ne.s32 	%p40, %r536, 0;
	@%p40 bra 	$L__BB6_23;
	shr.u32 	%r575, %r5, 3;
	and.b32  	%r576, %r575, 124;
	mov.u32 	%r577, _ZZN3cub18CUB_300001_SM_10006detail6reduce18DeviceReduceKernelINS2_10policy_hubIiyN4cuda3__47maximumIiEEE10Policy1000EN6thrust24THRUST_300001_SM_1000_NS10device_ptrIiEEyS8_i8AbsValueEEvT0_PT3_T1_NS0_13GridEvenShareISJ_EET2_T4_E12temp_storage;
	add.s32 	%r578, %r577, %r576;
	st.shared.u32 	[%r578+8], %r683;
$L__BB6_23:
	bar.sync 	0;
	setp.ne.s32 	%p41, %r5, 0;
	@%p41 bra 	$L__BB6_46;
	setp.gt.s32 	%p42, %r4, 32;
	ld.shared.u32 	%r579, [_ZZN3cub18CUB_300001_SM_10006detail6reduce18DeviceReduceKernelINS2_10policy_hubIiyN4cuda3__47maximumIiEEE10Policy1000EN6thrust24THRUST_300001_SM_1000_NS10device_ptrIiEEyS8_i8AbsValueEEvT0_PT3_T1_NS0_13GridEvenShareISJ_EET2_T4_E12temp_storage+12];
	max.s32 	%r580, %r683, %r579;
	selp.b32 	%r581, %r580, %r683, %p42;
	setp.gt.s32 	%p43, %r4, 64;
	ld.shared.u32 	%r582, [_ZZN3cub18CUB_300001_SM_10006detail6reduce18DeviceReduceKernelINS2_10policy_hubIiyN4cuda3__47maximumIiEEE10Policy1000EN6thrust24THRUST_300001_SM_1000_NS10device_ptrIiEEyS8_i8AbsValueEEvT0_PT3_T1_NS0_13GridEvenShareISJ_EET2_T4_E12temp_storage+16];
	max.s32 	%r583, %r581, %r582;
	selp.b32 	%r584, %r583, %r581, %p43;
	setp.gt.s32 	%p44, %r4, 96;
	ld.shared.u32 	%r585, [_ZZN3cub18CUB_300001_SM_10006detail6reduce18DeviceReduceKernelINS2_10policy_hubIiyN4cuda3__47maximumIiEEE10Policy1000EN6thrust24THRUST_300001_SM_1000_NS10device_ptrIiEEyS8_i8AbsValueEEvT0_PT3_T1_NS0_13GridEvenShareISJ_EET2_T4_E12temp_storage+20];
	max.s32 	%r586, %r584, %r585;
	selp.b32 	%r587, %r586, %r584, %p44;
	setp.gt.s32 	%p45, %r4, 128;
	ld.shared.u32 	%r588, [_ZZN3cub18CUB_300001_SM_10006detail6reduce18DeviceReduceKernelINS2_10policy_hubIiyN4cuda3__47maximumIiEEE10Policy1000EN6thrust24THRUST_300001_SM_1000_NS10device_ptrIiEEyS8_i8AbsValueEEvT0_PT3_T1_NS0_13GridEvenShareISJ_EET2_T4_E12temp_storage+24];
	max.s32 	%r589, %r587, %r588;
	selp.b32 	%r590, %r589, %r587, %p45;
	setp.gt.s32 	%p46, %r4, 160;
	ld.shared.u32 	%r591, [_ZZN3cub18CUB_300001_SM_10006detail6reduce18DeviceReduceKernelINS2_10policy_hubIiyN4cuda3__47maximumIiEEE10Policy1000EN6thrust24THRUST_300001_SM_1000_NS10device_ptrIiEEyS8_i8AbsValueEEvT0_PT3_T1_NS0_13GridEvenShareISJ_EET2_T4_E12temp_storage+28];
	max.s32 	%r592, %r590, %r591;
	selp.b32 	%r593, %r592, %r590, %p46;
	setp.gt.s32 	%p47, %r4, 192;
	ld.shared.u32 	%r594, [_ZZN3cub18CUB_300001_SM_10006detail6reduce18DeviceReduceKernelINS2_10policy_hubIiyN4cuda3__47maximumIiEEE10Policy1000EN6thrust24THRUST_300001_SM_1000_NS10device_ptrIiEEyS8_i8AbsValueEEvT0_PT3_T1_NS0_13GridEvenShareISJ_EET2_T4_E12temp_storage+32];
	max.s32 	%r595, %r593, %r594;
	selp.b32 	%r596, %r595, %r593, %p47;
	setp.gt.s32 	%p48, %r4, 224;
	ld.shared.u32 	%r597, [_ZZN3cub18CUB_300001_SM_10006detail6reduce18DeviceReduceKernelINS2_10policy_hubIiyN4cuda3__47maximumIiEEE10Policy1000EN6thrust24THRUST_300001_SM_1000_NS10device_ptrIiEEyS8_i8AbsValueEEvT0_PT3_T1_NS0_13GridEvenShareISJ_EET2_T4_E12temp_storage+36];
	max.s32 	%r598, %r596, %r597;
	selp.b32 	%r683, %r598, %r596, %p48;
	bra.uni 	$L__BB6_46;
$L__BB6_25:
	cvt.u32.u64 	%r92, %rd4;
	mov.u32 	%r47, %tid.x;
	add.s32 	%r93, %r47, %r92;
	mul.wide.u32 	%rd26, %r93, 4;
	add.s64 	%rd27, %rd2, %rd26;
	ld.global.u32 	%r94, [%rd27];
	abs.s32 	%r95, %r94;
	cvt.rn.f32.s32 	%f1, %r95;
	cvt.rzi.s32.f32 	%r96, %f1;
	ld.global.u32 	%r97, [%rd27+1024];
	abs.s32 	%r98, %r97;
	cvt.rn.f32.s32 	%f2, %r98;
	cvt.rzi.s32.f32 	%r99, %f2;
	ld.global.u32 	%r100, [%rd27+2048];
	abs.s32 	%r101, %r100;
	cvt.rn.f32.s32 	%f3, %r101;
	cvt.rzi.s32.f32 	%r102, %f3;
	ld.global.u32 	%r103, [%rd27+3072];
	abs.s32 	%r104, %r103;
	cvt.rn.f32.s32 	%f4, %r104;
	cvt.rzi.s32.f32 	%r105, %f4;
	ld.global.u32 	%r106, [%rd27+4096];
	abs.s32 	%r107, %r106;
	cvt.rn.f32.s32 	%f5, %r107;
	cvt.rzi.s32.f32 	%r108, %f5;
	ld.global.u32 	%r109, [%rd27+5120];
	abs.s32 	%r110, %r109;
	cvt.rn.f32.s32 	%f6, %r110;
	cvt.rzi.s32.f32 	%r111, %f6;
	ld.global.u32 	%r112, [%rd27+6144];
	abs.s32 	%r113, %r112;
	cvt.rn.f32.s32 	%f7, %r113;
	cvt.rzi.s32.f32 	%r114, %f7;
	ld.global.u32 	%r115, [%rd27+7168];
	abs.s32 	%r116, %r115;
	cvt.rn.f32.s32 	%f8, %r116;
	cvt.rzi.s32.f32 	%r117, %f8;
	ld.global.u32 	%r118, [%rd27+8192];
	abs.s32 	%r119, %r118;
	cvt.rn.f32.s32 	%f9, %r119;
	cvt.rzi.s32.f32 	%r120, %f9;
	ld.global.u32 	%r121, [%rd27+9216];
	abs.s32 	%r122, %r121;
	cvt.rn.f32.s32 	%f10, %r122;
	cvt.rzi.s32.f32 	%r123, %f10;
	ld.global.u32 	%r124, [%rd27+10240];
	abs.s32 	%r125, %r124;
	cvt.rn.f32.s32 	%f11, %r125;
	cvt.rzi.s32.f32 	%r126, %f11;
	ld.global.u32 	%r127, [%rd27+11264];
	abs.s32 	%r128, %r127;
	cvt.rn.f32.s32 	%f12, %r128;
	cvt.rzi.s32.f32 	%r129, %f12;
	ld.global.u32 	%r130, [%rd27+12288];
	abs.s32 	%r131, %r130;
	cvt.rn.f32.s32 	%f13, %r131;
	cvt.rzi.s32.f32 	%r132, %f13;
	ld.global.u32 	%r133, [%rd27+13312];
	abs.s32 	%r134, %r133;
	cvt.rn.f32.s32 	%f14, %r134;
	cvt.rzi.s32.f32 	%r135, %f14;
	ld.global.u32 	%r136, [%rd27+14336];
	abs.s32 	%r137, %r136;
	cvt.rn.f32.s32 	%f15, %r137;
	cvt.rzi.s32.f32 	%r138, %f15;
	ld.global.u32 	%r139, [%rd27+15360];
	abs.s32 	%r140, %r139;
	cvt.rn.f32.s32 	%f16, %r140;
	cvt.rzi.s32.f32 	%r141, %f16;
	max.s32 	%r142, %r96, %r99;
	max.s32 	%r143, %r142, %r102;
	max.s32 	%r144, %r105, %r108;
	max.s32 	%r145, %r144, %r111;
	max.s32 	%r146, %r114, %r117;
	max.s32 	%r147, %r146, %r120;
	max.s32 	%r148, %r123, %r126;
	max.s32 	%r149, %r148, %r129;
	max.s32 	%r150, %r132, %r135;
	max.s32 	%r151, %r150, %r138;
	max.s32 	%r152, %r143, %r145;
	max.s32 	%r153, %r152, %r147;
	max.s32 	%r154, %r149, %r151;
	max.s32 	%r155, %r154, %r141;
	max.s32 	%r682, %r153, %r155;
	setp.lt.u64 	%p2, %rd5, %rd3;
	@%p2 bra 	$L__BB6_42;
	cvt.u32.u64 	%r157, %rd3;
	cvt.u64.u32 	%rd28, %r47;
	add.s64 	%rd74, %rd4, %rd3;
	cvt.u32.u64 	%r49, %rd1;
	not.b32 	%r159, %r47;
	add.s32 	%r160, %r159, %r49;
	sub.s32 	%r161, %r160, %r157;
	sub.s32 	%r665, %r161, %r92;
	add.s64 	%rd29, %rd74, %rd28;
	shl.b64 	%rd30, %rd29, 2;
	add.s64 	%rd31, %rd30, %rd2;
	add.s64 	%rd73, %rd31, 8192;
	mov.b32 	%r666, 0;
	shl.b32 	%r162, %r1, 12;
	mov.u64 	%rd75, %rd4;
$L__BB6_27:
	cvt.s64.s32 	%rd15, %r162;
	add.s64 	%rd75, %rd75, %rd15;
	add.s64 	%rd32, %rd1, -4096;
	setp.gt.u64 	%p3, %rd75, %rd32;
	@%p3 bra 	$L__BB6_29;
	shl.b32 	%r163, %r1, 12;
	cvt.s64.s32 	%rd33, %r163;
	cvt.u64.u32 	%rd34, %r47;
	add.s64 	%rd35, %rd75, %rd34;
	shl.b64 	%rd36, %rd35, 2;
	add.s64 	%rd37, %rd2, %rd36;
	ld.global.u32 	%r164, [%rd37];
	abs.s32 	%r165, %r164;
	cvt.rn.f32.s32 	%f17, %r165;
	cvt.rzi.s32.f32 	%r166, %f17;
	ld.global.u32 	%r167, [%rd37+1024];
	abs.s32 	%r168, %r167;
	cvt.rn.f32.s32 	%f18, %r168;
	cvt.rzi.s32.f32 	%r169, %f18;
	ld.global.u32 	%r170, [%rd37+2048];
	abs.s32 	%r171, %r170;
	cvt.rn.f32.s32 	%f19, %r171;
	cvt.rzi.s32.f32 	%r172, %f19;
	ld.global.u32 	%r173, [%rd37+3072];
	abs.s32 	%r174, %r173;
	cvt.rn.f32.s32 	%f20, %r174;
	cvt.rzi.s32.f32 	%r175, %f20;
	ld.global.u32 	%r176, [%rd37+4096];
	abs.s32 	%r177, %r176;
	cvt.rn.f32.s32 	%f21, %r177;
	cvt.rzi.s32.f32 	%r178, %f21;
	ld.global.u32 	%r179, [%rd37+5120];
	abs.s32 	%r180, %r179;
	cvt.rn.f32.s32 	%f22, %r180;
	cvt.rzi.s32.f32 	%r181, %f22;
	ld.global.u32 	%r182, [%rd37+6144];
	abs.s32 	%r183, %r182;
	cvt.rn.f32.s32 	%f23, %r183;
	cvt.rzi.s32.f32 	%r184, %f23;
	ld.global.u32 	%r185, [%rd37+7168];
	abs.s32 	%r186, %r185;
	cvt.rn.f32.s32 	%f24, %r186;
	cvt.rzi.s32.f32 	%r187, %f24;
	ld.global.u32 	%r188, [%rd37+8192];
	abs.s32 	%r189, %r188;
	cvt.rn.f32.s32 	%f25, %r189;
	cvt.rzi.s32.f32 	%r190, %f25;
	ld.global.u32 	%r191, [%rd37+9216];
	abs.s32 	%r192, %r191;
	cvt.rn.f32.s32 	%f26, %r192;
	cvt.rzi.s32.f32 	%r193, %f26;
	ld.global.u32 	%r194, [%rd37+10240];
	abs.s32 	%r195, %r194;
	cvt.rn.f32.s32 	%f27, %r195;
	cvt.rzi.s32.f32 	%r196, %f27;
	ld.global.u32 	%r197, [%rd37+11264];
	abs.s32 	%r198, %r197;
	cvt.rn.f32.s32 	%f28, %r198;
	cvt.rzi.s32.f32 	%r199, %f28;
	ld.global.u32 	%r200, [%rd37+12288];
	abs.s32 	%r201, %r200;
	cvt.rn.f32.s32 	%f29, %r201;
	cvt.rzi.s32.f32 	%r202, %f29;
	ld.global.u32 	%r203, [%rd37+13312];
	abs.s32 	%r204, %r203;
	cvt.rn.f32.s32 	%f30, %r204;
	cvt.rzi.s32.f32 	%r205, %f30;
	ld.global.u32 	%r206, [%rd37+14336];
	abs.s32 	%r207, %r206;
	cvt.rn.f32.s32 	%f31, %r207;
	cvt.rzi.s32.f32 	%r208, %f31;
	ld.global.u32 	%r209, [%rd37+15360];
	abs.s32 	%r210, %r209;
	cvt.rn.f32.s32 	%f32, %r210;
	cvt.rzi.s32.f32 	%r211, %f32;
	max.s32 	%r212, %r682, %r166;
	max.s32 	%r213, %r212, %r169;
	max.s32 	%r214, %r172, %r175;
	max.s32 	%r215, %r214, %r178;
	max.s32 	%r216, %r181, %r184;
	max.s32 	%r217, %r216, %r187;
	max.s32 	%r218, %r190, %r193;
	max.s32 	%r219, %r218, %r196;
	max.s32 	%r220, %r199, %r202;
	max.s32 	%r221, %r220, %r205;
	max.s32 	%r222, %r208, %r211;
	max.s32 	%r223, %r213, %r215;
	max.s32 	%r224, %r223, %r217;
	max.s32 	%r225, %r219, %r221;
	max.s32 	%r226, %r225, %r222;
	max.s32 	%r682, %r224, %r226;
	sub.s64 	%rd38, %rd1, %rd75;
	setp.lt.u64 	%p4, %rd38, %rd33;
	add.s32 	%r666, %r666, 1;
	add.s64 	%rd74, %rd74, %rd33;
	sub.s32 	%r665, %r665, %r163;
	mul.wide.s32 	%rd39, %r163, 4;
	add.s64 	%rd73, %rd73, %rd39;
	@%p4 bra 	$L__BB6_42;
	bra.uni 	$L__BB6_27;
$L__BB6_29:
	setp.le.u64 	%p5, %rd1, %rd75;
	cvt.u32.u64 	%r227, %rd75;
	cvt.u32.u64 	%r228, %rd1;
	sub.s32 	%r229, %r228, %r227;
	setp.ge.s32 	%p6, %r47, %r229;
	or.pred  	%p7, %p5, %p6;
	@%p7 bra 	$L__BB6_42;
	cvt.u32.u64 	%r232, %rd15;
	cvt.u32.u64 	%r233, %rd4;
	not.b32 	%r234, %r47;
	add.s32 	%r235, %r234, %r49;
	add.s32 	%r236, %r232, %r233;
	sub.s32 	%r237, %r235, %r236;
	mul.lo.s32 	%r238, %r1, %r666;
	shl.b32 	%r239, %r238, 12;
	sub.s32 	%r240, %r237, %r239;
	shr.u32 	%r241, %r240, 8;
	add.s32 	%r57, %r241, 1;
	and.b32  	%r58, %r57, 15;
	setp.lt.u32 	%p8, %r240, 3840;
	mov.u32 	%r672, %r47;
	@%p8 bra 	$L__BB6_33;
	shr.u32 	%r242, %r665, 8;
	add.s32 	%r243, %r242, 1;
	and.b32  	%r244, %r243, 33554416;
	neg.s32 	%r668, %r244;
	mov.u32 	%r672, %r47;
$L__BB6_32:
	.pragma "nounroll";
	ld.global.u32 	%r245, [%rd73+-8192];
	abs.s32 	%r246, %r245;
	cvt.rn.f32.s32 	%f33, %r246;
	cvt.rzi.s32.f32 	%r247, %f33;
	max.s32 	%r248, %r682, %r247;
	ld.global.u32 	%r249, [%rd73+-7168];
	abs.s32 	%r250, %r249;
	cvt.rn.f32.s32 	%f34, %r250;
	cvt.rzi.s32.f32 	%r251, %f34;
	max.s32 	%r252, %r248, %r251;
	ld.global.u32 	%r253, [%rd73+-6144];
	abs.s32 	%r254, %r253;
	cvt.rn.f32.s32 	%f35, %r254;
	cvt.rzi.s32.f32 	%r255, %f35;
	max.s32 	%r256, %r252, %r255;
	ld.global.u32 	%r257, [%rd73+-5120];
	abs.s32 	%r258, %r257;
	cvt.rn.f32.s32 	%f36, %r258;
	cvt.rzi.s32.f32 	%r259, %f36;
	max.s32 	%r260, %r256, %r259;
	ld.global.u32 	%r261, [%rd73+-4096];
	abs.s32 	%r262, %r261;
	cvt.rn.f32.s32 	%f37, %r262;
	cvt.rzi.s32.f32 	%r263, %f37;
	max.s32 	%r264, %r260, %r263;
	ld.global.u32 	%r265, [%rd73+-3072];
	abs.s32 	%r266, %r265;
	cvt.rn.f32.s32 	%f38, %r266;
	cvt.rzi.s32.f32 	%r267, %f38;
	max.s32 	%r268, %r264, %r267;
	ld.global.u32 	%r269, [%rd73+-2048];
	abs.s32 	%r270, %r269;
	cvt.rn.f32.s32 	%f39, %r270;
	cvt.rzi.s32.f32 	%r271, %f39;
	max.s32 	%r272, %r268, %r271;
	ld.global.u32 	%r273, [%rd73+-1024];
	abs.s32 	%r274, %r273;
	cvt.rn.f32.s32 	%f40, %r274;
	cvt.rzi.s32.f32 	%r275, %f40;
	max.s32 	%r276, %r272, %r275;
	ld.global.u32 	%r277, [%rd73];
	abs.s32 	%r278, %r277;
	cvt.rn.f32.s32 	%f41, %r278;
	cvt.rzi.s32.f32 	%r279, %f41;
	max.s32 	%r280, %r276, %r279;
	ld.global.u32 	%r281, [%rd73+1024];
	abs.s32 	%r282, %r281;
	cvt.rn.f32.s32 	%f42, %r282;
	cvt.rzi.s32.f32 	%r283, %f42;
	max.s32 	%r284, %r280, %r283;
	ld.global.u32 	%r285, [%rd73+2048];
	abs.s32 	%r286, %r285;
	cvt.rn.f32.s32 	%f43, %r286;
	cvt.rzi.s32.f32 	%r287, %f43;
	max.s32 	%r288, %r284, %r287;
	ld.global.u32 	%r289, [%rd73+3072];
	abs.s32 	%r290, %r289;
	cvt.rn.f32.s32 	%f44, %r290;
	cvt.rzi.s32.f32 	%r291, %f44;
	max.s32 	%r292, %r288, %r291;
	ld.global.u32 	%r293, [%rd73+4096];
	abs.s32 	%r294, %r293;
	cvt.rn.f32.s32 	%f45, %r294;
	cvt.rzi.s32.f32 	%r295, %f45;
	max.s32 	%r296, %r292, %r295;
	ld.global.u32 	%r297, [%rd73+5120];
	abs.s32 	%r298, %r297;
	cvt.rn.f32.s32 	%f46, %r298;
	cvt.rzi.s32.f32 	%r299, %f46;
	max.s32 	%r300, %r296, %r299;
	ld.global.u32 	%r301, [%rd73+6144];
	abs.s32 	%r302, %r301;
	cvt.rn.f32.s32 	%f47, %r302;
	cvt.rzi.s32.f32 	%r303, %f47;
	max.s32 	%r304, %r300, %r303;
	ld.global.u32 	%r305, [%rd73+7168];
	abs.s32 	%r306, %r305;
	cvt.rn.f32.s32 	%f48, %r306;
	cvt.rzi.s32.f32 	%r307, %f48;
	max.s32 	%r682, %r304, %r307;
	add.s32 	%r672, %r672, 4096;
	add.s32 	%r668, %r668, 16;
	add.s64 	%rd73, %rd73, 16384;
	setp.ne.s32 	%p9, %r668, 0;
	@%p9 bra 	$L__BB6_32;
$L__BB6_33:
	setp.eq.s32 	%p10, %r58, 0;
	@%p10 bra 	$L__BB6_42;
	and.b32  	%r69, %r57, 7;
	setp.lt.u32 	%p11, %r58, 8;
	@%p11 bra 	$L__BB6_36;
	cvt.u64.u32 	%rd40, %r672;
	add.s64 	%rd41, %rd75, %rd40;
	shl.b64 	%rd42, %rd41, 2;
	add.s64 	%rd43, %rd2, %rd42;
	ld.global.u32 	%r309, [%rd43];
	abs.s32 	%r310, %r309;
	cvt.rn.f32.s32 	%f49, %r310;
	cvt.rzi.s32.f32 	%r311, %f49;
	max.s32 	%r312, %r682, %r311;
	ld.global.u32 	%r313, [%rd43+1024];
	abs.s32 	%r314, %r313;
	cvt.rn.f32.s32 	%f50, %r314;
	cvt.rzi.s32.f32 	%r315, %f50;
	max.s32 	%r316, %r312, %r315;
	ld.global.u32 	%r317, [%rd43+2048];
	abs.s32 	%r318, %r317;
	cvt.rn.f32.s32 	%f51, %r318;
	cvt.rzi.s32.f32 	%r319, %f51;
	max.s32 	%r320, %r316, %r319;
	ld.global.u32 	%r321, [%rd43+3072];
	abs.s32 	%r322, %r321;
	cvt.rn.f32.s32 	%f52, %r322;
	cvt.rzi.s32.f32 	%r323, %f52;
	max.s32 	%r324, %r320, %r323;
	ld.global.u32 	%r325, [%rd43+4096];
	abs.s32 	%r326, %r325;
	cvt.rn.f32.s32 	%f53, %r326;
	cvt.rzi.s32.f32 	%r327, %f53;
	max.s32 	%r328, %r324, %r327;
	ld.global.u32 	%r329, [%rd43+5120];
	abs.s32 	%r330, %r329;
	cvt.rn.f32.s32 	%f54, %r330;
	cvt.rzi.s32.f32 	%r331, %f54;
	max.s32 	%r332, %r328, %r331;
	ld.global.u32 	%r333, [%rd43+6144];
	abs.s32 	%r334, %r333;
	cvt.rn.f32.s32 	%f55, %r334;
	cvt.rzi.s32.f32 	%r335, %f55;
	max.s32 	%r336, %r332, %r335;
	ld.global.u32 	%r337, [%rd43+7168];
	abs.s32 	%r338, %r337;
	cvt.rn.f32.s32 	%f56, %r338;
	cvt.rzi.s32.f32 	%r339, %f56;
	max.s32 	%r682, %r336, %r339;
	add.s32 	%r672, %r672, 2048;
$L__BB6_36:
	setp.eq.s32 	%p12, %r69, 0;
	@%p12 bra 	$L__BB6_42;
	setp.lt.u32 	%p13, %r69, 4;
	@%p13 bra 	$L__BB6_39;
	cvt.u64.u32 	%rd44, %r672;
	add.s64 	%rd45, %rd75, %rd44;
	shl.b64 	%rd46, %rd45, 2;
	add.s64 	%rd47, %rd2, %rd46;
	ld.global.u32 	%r341, [%rd47];
	abs.s32 	%r342, %r341;
	cvt.rn.f32.s32 	%f57, %r342;
	cvt.rzi.s32.f32 	%r343, %f57;
	max.s32 	%r344, %r682, %r343;
	ld.global.u32 	%r345, [%rd47+1024];
	abs.s32 	%r346, %r345;
	cvt.rn.f32.s32 	%f58, %r346;
	cvt.rzi.s32.f32 	%r347, %f58;
	max.s32 	%r348, %r344, %r347;
	ld.global.u32 	%r349, [%rd47+2048];
	abs.s32 	%r350, %r349;
	cvt.rn.f32.s32 	%f59, %r350;
	cvt.rzi.s32.f32 	%r351, %f59;
	max.s32 	%r352, %r348, %r351;
	ld.global.u32 	%r353, [%rd47+3072];
	abs.s32 	%r354, %r353;
	cvt.rn.f32.s32 	%f60, %r354;
	cvt.rzi.s32.f32 	%r355, %f60;
	max.s32 	%r682, %r352, %r355;
	add.s32 	%r672, %r672, 1024;
$L__BB6_39:
	and.b32  	%r356, %r57, 3;
	setp.eq.s32 	%p14, %r356, 0;
	@%p14 bra 	$L__BB6_42;
	cvt.u64.u32 	%rd48, %r672;
	add.s64 	%rd49, %rd48, %rd74;
	shl.b64 	%rd50, %rd49, 2;
	add.s64 	%rd77, %rd2, %rd50;
	cvt.u16.u32 	%rs1, %r665;
	shr.u16 	%rs2, %rs1, 8;
	add.s16 	%rs3, %rs2, 1;
	cvt.u32.u16 	%r357, %rs3;
	and.b32  	%r358, %r357, 3;
	neg.s32 	%r680, %r358;
$L__BB6_41:
	.pragma "nounroll";
	ld.global.u32 	%r359, [%rd77];
	abs.s32 	%r360, %r359;
	cvt.rn.f32.s32 	%f61, %r360;
	cvt.rzi.s32.f32 	%r361, %f61;
	max.s32 	%r682, %r682, %r361;
	add.s64 	%rd77, %rd77, 1024;
	add.s32 	%r680, %r680, 1;
	setp.ne.s32 	%p15, %r680, 0;
	@%p15 bra 	$L__BB6_41;
$L__BB6_42:
	// begin inline asm
	mov.u32 %r362, %laneid;
	// end inline asm
	mov.b32 	%r365, 1;
	mov.b32 	%r386, 31;
	mov.b32 	%r387, -1;
	// begin inline asm
	shfl.sync.down.b32 %r363, %r682, %r365, %r386, %r387;
	// end inline asm
	setp.gt.s32 	%p16, %r362, 30;
	max.s32 	%r388, %r682, %r363;
	selp.b32 	%r369, %r682, %r388, %p16;
	mov.b32 	%r370, 2;
	// begin inline asm
	shfl.sync.down.b32 %r368, %r369, %r370, %r386, %r387;
	// end inline asm
	setp.gt.s32 	%p17, %r362, 29;
	max.s32 	%r389, %r369, %r368;
	selp.b32 	%r374, %r369, %r389, %p17;
	mov.b32 	%r375, 4;
	// begin inline asm
	shfl.sync.down.b32 %r373, %r374, %r375, %r386, %r387;
	// end inline asm
	setp.gt.s32 	%p18, %r362, 27;
	max.s32 	%r390, %r374, %r373;
	selp.b32 	%r379, %r374, %r390, %p18;
	mov.b32 	%r380, 8;
	// begin inline asm
	shfl.sync.down.b32 %r378, %r379, %r380, %r386, %r387;
	// end inline asm
	setp.gt.s32 	%p19, %r362, 23;
	max.s32 	%r391, %r379, %r378;
	selp.b32 	%r384, %r379, %r391, %p19;
	mov.b32 	%r385, 16;
	// begin inline asm
	shfl.sync.down.b32 %r383, %r384, %r385, %r386, %r387;
	// end inline asm
	setp.gt.s32 	%p20, %r362, 15;
	max.s32 	%r86, %r384, %r383;
	selp.b32 	%r683, %r384, %r86, %p20;
	setp.ne.s32 	%p21, %r362, 0;
	@%p21 bra 	$L__BB6_44;
	shr.u32 	%r392, %r47, 3;
	and.b32  	%r393, %r392, 124;
	mov.u32 	%r394, _ZZN3cub18CUB_300001_SM_10006detail6reduce18DeviceReduceKernelINS2_10policy_hubIiyN4cuda3__47maximumIiEEE10Policy1000EN6thrust24THRUST_300001_SM_1000_NS10device_ptrIiEEyS8_i8AbsValueEEvT0_PT3_T1_NS0_13GridEvenShareISJ_EET2_T4_E12temp_storage;
	add.s32 	%r395, %r394, %r393;
	st.shared.u32 	[%r395+8], %r86;
$L__BB6_44:
	bar.sync 	0;
	setp.ne.s32 	%p22, %r47, 0;
	@%p22 bra 	$L__BB6_46;
	ld.shared.u32 	%r396, [_ZZN3cub18CUB_300001_SM_10006detail6reduce18DeviceReduceKernelINS2_10policy_hubIiyN4cuda3__47maximumIiEEE10Policy1000EN6thrust24THRUST_300001_SM_1000_NS10device_ptrIiEEyS8_i8AbsValueEEvT0_PT3_T1_NS0_13GridEvenShareISJ_EET2_T4_E12temp_storage+12];
	max.s32 	%r397, %r683, %r396;
	ld.shared.u32 	%r398, [_ZZN3cub18CUB_300001_SM_10006detail6reduce18DeviceReduceKernelINS2_10policy_hubIiyN4cuda3__47maximumIiEEE10Policy1000EN6thrust24THRUST_300001_SM_1000_NS10device_ptrIiEEyS8_i8AbsValueEEvT0_PT3_T1_NS0_13GridEvenShareISJ_EET2_T4_E12temp_storage+16];
	max.s32 	%r399, %r397, %r398;
	ld.shared.u32 	%r400, [_ZZN3cub18CUB_300001_SM_10006detail6reduce18DeviceReduceKernelINS2_10policy_hubIiyN4cuda3__47maximumIiEEE10Policy1000EN6thrust24THRUST_300001_SM_1000_NS10device_ptrIiEEyS8_i8AbsValueEEvT0_PT3_T1_NS0_13GridEvenShareISJ_EET2_T4_E12temp_storage+20];
	max.s32 	%r401, %r399, %r400;
	ld.shared.u32 	%r402, [_ZZN3cub18CUB_300001_SM_10006detail6reduce18DeviceReduceKernelINS2_10policy_hubIiyN4cuda3__47maximumIiEEE10Policy1000EN6thrust24THRUST_300001_SM_1000_NS10device_ptrIiEEyS8_i8AbsValueEEvT0_PT3_T1_NS0_13GridEvenShareISJ_EET2_T4_E12temp_storage+24];
	max.s32 	%r403, %r401, %r402;
	ld.shared.u32 	%r404, [_ZZN3cub18CUB_300001_SM_10006detail6reduce18DeviceReduceKernelINS2_10policy_hubIiyN4cuda3__47maximumIiEEE10Policy1000EN6thrust24THRUST_300001_SM_1000_NS10device_ptrIiEEyS8_i8AbsValueEEvT0_PT3_T1_NS0_13GridEvenShareISJ_EET2_T4_E12temp_storage+28];
	max.s32 	%r405, %r403, %r404;
	ld.shared.u32 	%r406, [_ZZN3cub18CUB_300001_SM_10006detail6reduce18DeviceReduceKernelINS2_10policy_hubIiyN4cuda3__47maximumIiEEE10Policy1000EN6thrust24THRUST_300001_SM_1000_NS10device_ptrIiEEyS8_i8AbsValueEEvT0_PT3_T1_NS0_13GridEvenShareISJ_EET2_T4_E12temp_storage+32];
	max.s32 	%r407, %r405, %r406;
	ld.shared.u32 	%r408, [_ZZN3cub18CUB_300001_SM_10006detail6reduce18DeviceReduceKernelINS2_10policy_hubIiyN4cuda3__47maximumIiEEE10Policy1000EN6thrust24THRUST_300001_SM_1000_NS10device_ptrIiEEyS8_i8AbsValueEEvT0_PT3_T1_NS0_13GridEvenShareISJ_EET2_T4_E12temp_storage+36];
	max.s32 	%r683, %r407, %r408;
$L__BB6_46:
	mov.u32 	%r646, %tid.x;
	setp.ne.s32 	%p56, %r646, 0;
	@%p56 bra 	$L__BB6_48;
	ld.param.u64 	%rd71, [_ZN3cub18CUB_300001_SM_10006detail6reduce18DeviceReduceKernelINS2_10policy_hubIiyN4cuda3__47maximumIiEEE10Policy1000EN6thrust24THRUST_300001_SM_1000_NS10device_ptrIiEEyS8_i8AbsValueEEvT0_PT3_T1_NS0_13GridEvenShareISJ_EET2_T4__param_1];
	cvta.to.global.u64 	%rd68, %rd71;
	mul.wide.u32 	%rd69, %r2, 4;
	add.s64 	%rd70, %rd68, %rd69;
	st.global.u32 	[%rd70], %r683;
$L__BB6_48:
	ret;

}
	// .globl	_ZN3cub18CUB_300001_SM_10006detail6reduce28DeviceReduceSingleTileKernelINS2_10policy_hubIiyN4cuda3__47maximumIiEEE10Policy1000EPiPfiS8_fiNS5_3std3__410__identityEEEvT0_T1_T2_T3_T4_T6_
.visible .entry _ZN3cub18CUB_300001_SM_10006detail6reduce28DeviceReduceSingleTileKernelINS2_10policy_hubIiyN4cuda3__47maximumIiEEE10Policy1000EPiPfiS8_fiNS5_3std3__410__identityEEEvT0_T1_T2_T3_T4_T6_(
	.param .u64 .ptr .align 1 _ZN3cub18CUB_300001_SM_10006detail6reduce28DeviceReduceSingleTileKernelINS2_10policy_hubIiyN4cuda3__47maximumIiEEE10Policy1000EPiPfiS8_fiNS5_3std3__410__identityEEEvT0_T1_T2_T3_T4_T6__param_0,
	.param .u64 .ptr .align 1 _ZN3cub18CUB_300001_SM_10006detail6reduce28DeviceReduceSingleTileKernelINS2_10policy_hubIiyN4cuda3__47maximumIiEEE10Policy1000EPiPfiS8_fiNS5_3std3__410__identityEEEvT0_T1_T2_T3_T4_T6__param_1,
	.param .u32 _ZN3cub18CUB_300001_SM_10006detail6reduce28DeviceReduceSingleTileKernelINS2_10policy_hubIiyN4cuda3__47maximumIiEEE10Policy1000EPiPfiS8_fiNS5_3std3__410__identityEEEvT0_T1_T2_T3_T4_T6__param_2,
	.param .align 1 .b8 _ZN3cub18CUB_300001_SM_10006detail6reduce28DeviceReduceSingleTileKernelINS2_10policy_hubIiyN4cuda3__47maximumIiEEE10Policy1000EPiPfiS8_fiNS5_3std3__410__identityEEEvT0_T1_T2_T3_T4_T6__param_3[1],
	.param .f32 _ZN3cub18CUB_300001_SM_10006detail6reduce28DeviceReduceSingleTileKernelINS2_10policy_hubIiyN4cuda3__47maximumIiEEE10Policy1000EPiPfiS8_fiNS5_3std3__410__identityEEEvT0_T1_T2_T3_T4_T6__param_4,
	.param .align 1 .b8 _ZN3cub18CUB_300001_SM_10006detail6reduce28DeviceReduceSingleTileKernelINS2_10policy_hubIiyN4cuda3__47maximumIiEEE10Policy1000EPiPfiS8_fiNS5_3std3__410__identityEEEvT0_T1_T2_T3_T4_T6__param_5[1]
)
.maxntid 256
.minnctapersm 1
{
	.reg .pred 	%p<97>;
	.reg .b32 	%r<687>;
	.reg .b32 	%f<3>;
	.reg .b64 	%rd<125>;
	// demoted variable
	.shared .align 4 .b8 _ZZN3cub18CUB_300001_SM_10006detail6reduce28DeviceReduceSingleTileKernelINS2_10policy_hubIiyN4cuda3__47maximumIiEEE10Policy1000EPiPfiS8_fiNS5_3std3__410__identityEEEvT0_T1_T2_T3_T4_T6_E12temp_storage[44];
	ld.param.u64 	%rd16, [_ZN3cub18CUB_300001_SM_10006detail6reduce28DeviceReduceSingleTileKernelINS2_10policy_hubIiyN4cuda3__47maximumIiEEE10Policy1000EPiPfiS8_fiNS5_3std3__410__identityEEEvT0_T1_T2_T3_T4_T6__param_0];
	ld.param.u64 	%rd17, [_ZN3cub18CUB_300001_SM_10006detail6reduce28DeviceReduceSingleTileKernelINS2_10policy_hubIiyN4cuda3__47maximumIiEEE10Policy1000EPiPfiS8_fiNS5_3std3__410__identityEEEvT0_T1_T2_T3_T4_T6__param_1];
	ld.param.u32 	%r124, [_ZN3cub18CUB_300001_SM_10006detail6reduce28DeviceReduceSingleTileKernelINS2_10policy_hubIiyN4cuda3__47maximumIiEEE10Policy1000EPiPfiS8_fiNS5_3std3__410__identityEEEvT0_T1_T2_T3_T4_T6__param_2];
	ld.param.f32 	%f1, [_ZN3cub18CUB_300001_SM_10006detail6reduce28DeviceReduceSingleTileKernelINS2_10policy_hubIiyN4cuda3__47maximumIiEEE10Policy1000EPiPfiS8_fiNS5_3std3__410__identityEEEvT0_T1_T2_T3_T4_T6__param_4];
	cvta.to.global.u64 	%rd1, %rd17;
	setp.ne.s32 	%p1, %r124, 0;
	@%p1 bra 	$L__BB7_3;
	mov.u32 	%r633, %tid.x;
	setp.ne.s32 	%p96, %r633, 0;
	@%p96 bra 	$L__BB7_74;
	st.global.f32 	[%rd1], %f1;
	bra.uni 	$L__BB7_74;
$L__BB7_3:
	and.b64  	%rd18, %rd16, 15;
	setp.ne.s64 	%p2, %rd18, 0;
	@%p2 bra 	$L__BB7_38;
	setp.gt.s32 	%p49, %r124, 4095;
	@%p49 bra 	$L__BB7_22;
	mov.u32 	%r1, %tid.x;
	setp.ge.s32 	%p66, %r1, %r124;
	mov.b32 	%r644, 0;
	mov.u32 	%r639, %r1;
	@%p66 bra 	$L__BB7_7;
	mul.wide.u32 	%rd113, %r1, 4;
	add.s64 	%rd112, %rd16, %rd113;
	// begin inline asm
	ld.global.nc.u32 %r644, [%rd112];
	// end inline asm
	add.s32 	%r639, %r1, 256;
$L__BB7_7:
	setp.ge.s32 	%p67, %r639, %r124;
	@%p67 bra 	$L__BB7_13;
	not.b32 	%r507, %r639;
	add.s32 	%r6, %r124, %r507;
	and.b32  	%r508, %r6, 768;
	setp.eq.s32 	%p68, %r508, 768;
	@%p68 bra 	$L__BB7_11;
	mul.wide.u32 	%rd114, %r639, 4;
	add.s64 	%rd121, %rd16, %rd114;
	shr.u32 	%r509, %r6, 8;
	add.s32 	%r510, %r509, 1;
	and.b32  	%r511, %r510, 3;
	neg.s32 	%r636, %r511;
$L__BB7_10:
	.pragma "nounroll";
	// begin inline asm
	ld.global.nc.u32 %r512, [%rd121];
	// end inline asm
	max.s32 	%r644, %r644, %r512;
	add.s32 	%r639, %r639, 256;
	add.s64 	%rd121, %rd121, 1024;
	add.s32 	%r636, %r636, 1;
	setp.ne.s32 	%p69, %r636, 0;
	@%p69 bra 	$L__BB7_10;
$L__BB7_11:
	setp.lt.u32 	%p70, %r6, 768;
	@%p70 bra 	$L__BB7_13;
$L__BB7_12:
	mul.wide.s32 	%rd120, %r639, 4;
	add.s64 	%rd116, %rd16, %rd120;
	// begin inline asm
	ld.global.nc.u32 %r513, [%rd116];
	// end inline asm
	max.s32 	%r517, %r644, %r513;
	add.s64 	%rd117, %rd116, 1024;
	// begin inline asm
	ld.global.nc.u32 %r514, [%rd117];
	// end inline asm
	max.s32 	%r518, %r517, %r514;
	add.s64 	%rd118, %rd116, 2048;
	// begin inline asm
	ld.global.nc.u32 %r515, [%rd118];
	// end inline asm
	max.s32 	%r519, %r518, %r515;
	add.s64 	%rd119, %rd116, 3072;
	// begin inline asm
	ld.global.nc.u32 %r516, [%rd119];
	// end inline asm
	max.s32 	%r644, %r519, %r516;
	add.s32 	%r639, %r639, 1024;
	setp.lt.s32 	%p71, %r639, %r124;
	@%p71 bra 	$L__BB7_12;
$L__BB7_13:
	setp.lt.s32 	%p72, %r124, 256;
	@%p72 bra 	$L__BB7_18;
	// begin inline asm
	mov.u32 %r583, %laneid;
	// end inline asm
	mov.b32 	%r586, 1;
	mov.b32 	%r607, 31;
	mov.b32 	%r608, -1;
	// begin inline asm
	shfl.sync.down.b32 %r584, %r644, %r586, %r607, %r608;
	// end inline asm
	setp.gt.s32 	%p88, %r583, 30;
	max.s32 	%r609, %r644, %r584;
	selp.b32 	%r590, %r644, %r609, %p88;
	mov.b32 	%r591, 2;
	// begin inline asm
	shfl.sync.down.b32 %r589, %r590, %r591, %r607, %r608;
	// end inline asm
	setp.gt.s32 	%p89, %r583, 29;
	max.s32 	%r610, %r590, %r589;
	selp.b32 	%r595, %r590, %r610, %p89;
	mov.b32 	%r596, 4;
	// begin inline asm
	shfl.sync.down.b32 %r594, %r595, %r596, %r607, %r608;
	// end inline asm
	setp.gt.s32 	%p90, %r583, 27;
	max.s32 	%r611, %r595, %r594;
	selp.b32 	%r600, %r595, %r611, %p90;
	mov.b32 	%r601, 8;
	// begin inline asm
	shfl.sync.down.b32 %r599, %r600, %r601, %r607, %r608;
	// end inline asm
	setp.gt.s32 	%p91, %r583, 23;
	max.s32 	%r612, %r600, %r599;
	selp.b32 	%r605, %r600, %r612, %p91;
	mov.b32 	%r606, 16;
	// begin inline asm
	shfl.sync.down.b32 %r604, %r605, %r606, %r607, %r608;
	// end inline asm
	setp.gt.s32 	%p92, %r583, 15;
	max.s32 	%r22, %r605, %r604;
	selp.b32 	%r686, %r605, %r22, %p92;
	setp.ne.s32 	%p93, %r583, 0;
	@%p93 bra 	$L__BB7_16;
	shr.u32 	%r613, %r1, 3;
	and.b32  	%r614, %r613, 124;
	mov.u32 	%r615, _ZZN3cub18CUB_300001_SM_10006detail6reduce28DeviceReduceSingleTileKernelINS2_10policy_hubIiyN4cuda3__47maximumIiEEE10Policy1000EPiPfiS8_fiNS5_3std3__410__identityEEEvT0_T1_T2_T3_T4_T6_E12temp_storage;
	add.s32 	%r616, %r615, %r614;
	st.shared.u32 	[%r616+8], %r22;
$L__BB7_16:
	bar.sync 	0;
	setp.ne.s32 	%p94, %r1, 0;
	@%p94 bra 	$L__BB7_72;
	ld.shared.u32 	%r617, [_ZZN3cub18CUB_300001_SM_10006detail6reduce28DeviceReduceSingleTileKernelINS2_10policy_hubIiyN4cuda3__47maximumIiEEE10Policy1000EPiPfiS8_fiNS5_3std3__410__identityEEEvT0_T1_T2_T3_T4_T6_E12temp_storage+12];
	max.s32 	%r618, %r686, %r617;
	ld.shared.u32 	%r619, [_ZZN3cub18CUB_300001_SM_10006detail6reduce28DeviceReduceSingleTileKernelINS2_10policy_hubIiyN4cuda3__47maximumIiEEE10Policy1000EPiPfiS8_fiNS5_3std3__410__identityEEEvT0_T1_T2_T3_T4_T6_E12temp_storage+16];
	max.s32 	%r620, %r618, %r619;
	ld.shared.u32 	%r621, [_ZZN3cub18CUB_300001_SM_10006detail6reduce28DeviceReduceSingleTileKernelINS2_10policy_hubIiyN4cuda3__47maximumIiEEE10Policy1000EPiPfiS8_fiNS5_3std3__410__identityEEEvT0_T1_T2_T3_T4_T6_E12temp_storage+20];
	max.s32 	%r622, %r620, %r621;
	ld.shared.u32 	%r623, [_ZZN3cub18CUB_300001_SM_10006detail6reduce28DeviceReduceSingleTileKernelINS2_10policy_hubIiyN4cuda3__47maximumIiEEE10Policy1000EPiPfiS8_fiNS5_3std3__410__identityEEEvT0_T1_T2_T3_T4_T6_E12temp_storage+24];
	max.s32 	%r624, %r622, %r623;
	ld.shared.u32 	%r625, [_ZZN3cub18CUB_300001_SM_10006detail6reduce28DeviceReduceSingleTileKernelINS2_10policy_hubIiyN4cuda3__47maximumIiEEE10Policy1000EPiPfiS8_fiNS5_3std3__410__identityEEEvT0_T1_T2_T3_T4_T6_E12temp_storage+28];
	max.s32 	%r626, %r624, %r625;
	ld.shared.u32 	%r627, [_ZZN3cub18CUB_300001_SM_10006detail6reduce28DeviceReduceSingleTileKernelINS2_10policy_hubIiyN4cuda3__47maximumIiEEE10Policy1000EPiPfiS8_fiNS5_3std3__410__identityEEEvT0_T1_T2_T3_T4_T6_E12temp_storage+32];
	max.s32 	%r628, %r626, %r627;
	ld.shared.u32 	%r629, [_ZZN3cub18CUB_300001_SM_10006detail6reduce28DeviceReduceSingleTileKernelINS2_10policy_hubIiyN4cuda3__47maximumIiEEE10Policy1000EPiPfiS8_fiNS5_3std3__410__identityEEEvT0_T1_T2_T3_T4_T6_E12temp_storage+36];
	max.s32 	%r686, %r628, %r629;
	bra.uni 	$L__BB7_72;
$L__BB7_18:
	// begin inline asm
	mov.u32 %r520, %laneid;
	// end inline asm
	and.b32  	%r546, %r1, 992;
	add.s32 	%r547, %r546, 32;
	setp.gt.s32 	%p73, %r547, %r124;
	not.b32 	%r548, %r546;
	add.s32 	%r549, %r124, %r548;
	selp.b32 	%r544, %r549, 31, %p73;
	mov.b32 	%r523, 1;
	mov.b32 	%r545, -1;
	// begin inline asm
	shfl.sync.down.b32 %r521, %r644, %r523, %r544, %r545;
	// end inline asm
	setp.lt.s32 	%p74, %r520, %r544;
	max.s32 	%r550, %r644, %r521;
	selp.b32 	%r527, %r550, %r644, %p74;
	mov.b32 	%r528, 2;
	// begin inline asm
	shfl.sync.down.b32 %r526, %r527, %r528, %r544, %r545;
	// end inline asm
	add.s32 	%r551, %r520, 2;
	setp.gt.s32 	%p75, %r551, %r544;
	max.s32 	%r552, %r527, %r526;
	selp.b32 	%r532, %r527, %r552, %p75;
	mov.b32 	%r533, 4;
	// begin inline asm
	shfl.sync.down.b32 %r531, %r532, %r533, %r544, %r545;
	// end inline asm
	add.s32 	%r553, %r520, 4;
	setp.gt.s32 	%p76, %r553, %r544;
	max.s32 	%r554, %r532, %r531;
	selp.b32 	%r537, %r532, %r554, %p76;
	mov.b32 	%r538, 8;
	// begin inline asm
	shfl.sync.down.b32 %r536, %r537, %r538, %r544, %r545;
	// end inline asm
	add.s32 	%r555, %r520, 8;
	setp.gt.s32 	%p77, %r555, %r544;
	max.s32 	%r556, %r537, %r536;
	selp.b32 	%r542, %r537, %r556, %p77;
	mov.b32 	%r543, 16;
	// begin inline asm
	shfl.sync.down.b32 %r541, %r542, %r543, %r544, %r545;
	// end inline asm
	add.s32 	%r557, %r520, 16;
	setp.gt.s32 	%p78, %r557, %r544;
	max.s32 	%r558, %r542, %r541;
	selp.b32 	%r686, %r542, %r558, %p78;
	setp.ne.s32 	%p79, %r520, 0;
	@%p79 bra 	$L__BB7_20;
	shr.u32 	%r559, %r1, 3;
	and.b32  	%r560, %r559, 124;
	mov.u32 	%r561, _ZZN3cub18CUB_300001_SM_10006detail6reduce28DeviceReduceSingleTileKernelINS2_10policy_hubIiyN4cuda3__47maximumIiEEE10Policy1000EPiPfiS8_fiNS5_3std3__410__identityEEEvT0_T1_T2_T3_T4_T6_E12temp_storage;
	add.s32 	%r562, %r561, %r560;
	st.shared.u32 	[%r562+8], %r686;
$L__BB7_20:
	bar.sync 	0;
	setp.ne.s32 	%p80, %r1, 0;
	@%p80 bra 	$L__BB7_72;
	setp.gt.s32 	%p81, %r124, 32;
	ld.shared.u32 	%r563, [_ZZN3cub18CUB_300001_SM_10006detail6reduce28DeviceReduceSingleTileKernelINS2_10policy_hubIiyN4cuda3__47maximumIiEEE10Policy1000EPiPfiS8_fiNS5_3std3__410__identityEEEvT0_T1_T2_T3_T4_T6_E12temp_storage+12];
	max.s32 	%r564, %r686, %r563;
	selp.b32 	%r565, %r564, %r686, %p81;
	setp.gt.s32 	%p82, %r124, 64;
	ld.shared.u32 	%r566, [_ZZN3cub18CUB_300001_SM_10006detail6reduce28DeviceReduceSingleTileKernelINS2_10policy_hubIiyN4cuda3__47maximumIiEEE10Policy1000EPiPfiS8_fiNS5_3std3__410__identityEEEvT0_T1_T2_T3_T4_T6_E12temp_storage+16];
	max.s32 	%r567, %r565, %r566;
	selp.b32 	%r568, %r567, %r565, %p82;
	setp.gt.s32 	%p83, %r124, 96;
	ld.shared.u32 	%r569, [_ZZN3cub18CUB_300001_SM_10006detail6reduce28DeviceReduceSingleTileKernelINS2_10policy_hubIiyN4cuda3__47maximumIiEEE10Policy1000EPiPfiS8_fiNS5_3std3__410__identityEEEvT0_T1_T2_T3_T4_T6_E12temp_storage+20];
	max.s32 	%r570, %r568, %r569;
	selp.b32 	%r571, %r570, %r568, %p83;
	setp.gt.s32 	%p84, %r124, 128;
	ld.shared.u32 	%r572, [_ZZN3cub18CUB_300001_SM_10006detail6reduce28DeviceReduceSingleTileKernelINS2_10policy_hubIiyN4cuda3__47maximumIiEEE10Policy1000EPiPfiS8_fiNS5_3std3__410__identityEEEvT0_T1_T2_T3_T4_T6_E12temp_storage+24];
	max.s32 	%r573, %r571, %r572;
	selp.b32 	%r574, %r573, %r571, %p84;
	setp.gt.s32 	%p85, %r124, 160;
	ld.shared.u32 	%r575, [_ZZN3cub18CUB_300001_SM_10006detail6reduce28DeviceReduceSingleTileKernelINS2_10policy_hubIiyN4cuda3__47maximumIiEEE10Policy1000EPiPfiS8_fiNS5_3std3__410__identityEEEvT0_T1_T2_T3_T4_T6_E12temp_storage+28];
	max.s32 	%r576, %r574, %r575;
	selp.b32 	%r577, %r576, %r574, %p85;
	setp.gt.s32 	%p86, %r124, 192;
	ld.shared.u32 	%r578, [_ZZN3cub18CUB_300001_SM_10006detail6reduce28DeviceReduceSingleTileKernelINS2_10policy_hubIiyN4cuda3__47maximumIiEEE10Policy1000EPiPfiS8_fiNS5_3std3__410__identityEEEvT0_T1_T2_T3_T4_T6_E12temp_storage+32];
	max.s32 	%r579, %r577, %r578;
	selp.b32 	%r580, %r579, %r577, %p86;
	setp.gt.s32 	%p87, %r124, 224;
	ld.shared.u32 	%r581, [_ZZN3cub18CUB_300001_SM_10006detail6reduce28DeviceReduceSingleTileKernelINS2_10policy_hubIiyN4cuda3__47maximumIiEEE10Policy1000EPiPfiS8_fiNS5_3std3__410__identityEEEvT0_T1_T2_T3_T4_T6_E12temp_storage+36];
	max.s32 	%r582, %r580, %r581;
	selp.b32 	%r686, %r582, %r580, %p87;
	bra.uni 	$L__BB7_72;
$L__BB7_22:
	mov.u32 	%r27, %tid.x;
	shl.b32 	%r378, %r27, 2;
	mul.wide.u32 	%rd86, %r378, 4;
	add.s64 	%rd76, %rd16, %rd86;
	// begin inline asm
	ld.global.nc.v2.u64 {%rd74, %rd75}, [%rd76];
	// end inline asm
	mov.b64 	{%r379, %r380}, %rd75;
	mov.b64 	{%r381, %r382}, %rd74;
	add.s64 	%rd79, %rd76, 4096;
	// begin inline asm
	ld.global.nc.v2.u64 {%rd77, %rd78}, [%rd79];
	// end inline asm
	mov.b64 	{%r383, %r384}, %rd78;
	mov.b64 	{%r385, %r386}, %rd77;
	add.s64 	%rd82, %rd76, 8192;
	// begin inline asm
	ld.global.nc.v2.u64 {%rd80, %rd81}, [%rd82];
	// end inline asm
	mov.b64 	{%r387, %r388}, %rd81;
	mov.b64 	{%r389, %r390}, %rd80;
	add.s64 	%rd85, %rd76, 12288;
	// begin inline asm
	ld.global.nc.v2.u64 {%rd83, %rd84}, [%rd85];
	// end inline asm
	mov.b64 	{%r391, %r392}, %rd84;
	mov.b64 	{%r393, %r394}, %rd83;
	max.s32 	%r395, %r381, %r382;
	max.s32 	%r396, %r395, %r379;
	max.s32 	%r397, %r380, %r385;
	max.s32 	%r398, %r397, %r386;
	max.s32 	%r399, %r383, %r384;
	max.s32 	%r400, %r399, %r389;
	max.s32 	%r401, %r390, %r387;
	max.s32 	%r402, %r401, %r388;
	max.s32 	%r403, %r393, %r394;
	max.s32 	%r404, %r403, %r391;
	max.s32 	%r405, %r396, %r398;
	max.s32 	%r406, %r405, %r400;
	max.s32 	%r407, %r402, %r404;
	max.s32 	%r408, %r407, %r392;
	max.s32 	%r659, %r406, %r408;
	setp.lt.u32 	%p50, %r124, 8192;
	mov.b32 	%r648, 4096;
	@%p50 bra 	$L__BB7_26;
	add.s32 	%r29, %r124, -4096;
	mov.b32 	%r648, 4096;
$L__BB7_24:
	mul.wide.s32 	%rd99, %r648, 4;
	add.s64 	%rd89, %rd76, %rd99;
	// begin inline asm
	ld.global.nc.v2.u64 {%rd87, %rd88}, [%rd89];
	// end inline asm
	mov.b64 	{%r410, %r411}, %rd88;
	mov.b64 	{%r412, %r413}, %rd87;
	add.s64 	%rd92, %rd89, 4096;
	// begin inline asm
	ld.global.nc.v2.u64 {%rd90, %rd91}, [%rd92];
	// end inline asm
	mov.b64 	{%r414, %r415}, %rd91;
	mov.b64 	{%r416, %r417}, %rd90;
	add.s64 	%rd95, %rd89, 8192;
	// begin inline asm
	ld.global.nc.v2.u64 {%rd93, %rd94}, [%rd95];
	// end inline asm
	mov.b64 	{%r418, %r419}, %rd94;
	mov.b64 	{%r420, %r421}, %rd93;
	add.s64 	%rd98, %rd89, 12288;
	// begin inline asm
	ld.global.nc.v2.u64 {%rd96, %rd97}, [%rd98];
	// end inline asm
	mov.b64 	{%r422, %r423}, %rd97;
	mov.b64 	{%r424, %r425}, %rd96;
	max.s32 	%r426, %r659, %r412;
	max.s32 	%r427, %r426, %r413;
	max.s32 	%r428, %r410, %r411;
	max.s32 	%r429, %r428, %r416;
	max.s32 	%r430, %r417, %r414;
	max.s32 	%r431, %r430, %r415;
	max.s32 	%r432, %r420, %r421;
	max.s32 	%r433, %r432, %r418;
	max.s32 	%r434, %r419, %r424;
	max.s32 	%r435, %r434, %r425;
	max.s32 	%r436, %r422, %r423;
	max.s32 	%r437, %r427, %r429;
	max.s32 	%r438, %r437, %r431;
	max.s32 	%r439, %r433, %r435;
	max.s32 	%r440, %r439, %r436;
	max.s32 	%r659, %r438, %r440;
	sub.s32 	%r441, %r124, %r648;
	setp.lt.s32 	%p51, %r441, 4096;
	@%p51 bra 	$L__BB7_34;
	add.s32 	%r648, %r648, 4096;
	setp.le.s32 	%p52, %r648, %r29;
	@%p52 bra 	$L__BB7_24;
$L__BB7_26:
	setp.le.s32 	%p53, %r124, %r648;
	@%p53 bra 	$L__BB7_34;
	sub.s32 	%r36, %r124, %r648;
	setp.ge.s32 	%p54, %r27, %r36;
	@%p54 bra 	$L__BB7_34;
	not.b32 	%r443, %r27;
	add.s32 	%r444, %r124, %r443;
	sub.s32 	%r37, %r444, %r648;
	and.b32  	%r445, %r37, 768;
	setp.eq.s32 	%p55, %r445, 768;
	mov.u32 	%r653, %r27;
	@%p55 bra 	$L__BB7_31;
	add.s32 	%r650, %r27, %r648;
	shr.u32 	%r446, %r37, 8;
	add.s32 	%r447, %r446, 1;
	and.b32  	%r448, %r447, 3;
	neg.s32 	%r649, %r448;
	mov.u32 	%r653, %r27;
$L__BB7_30:
	.pragma "nounroll";
	mul.wide.u32 	%rd101, %r650, 4;
	add.s64 	%rd100, %rd16, %rd101;
	// begin inline asm
	ld.global.nc.u32 %r449, [%rd100];
	// end inline asm
	max.s32 	%r659, %r659, %r449;
	add.s32 	%r653, %r653, 256;
	add.s32 	%r650, %r650, 256;
	add.s32 	%r649, %r649, 1;
	setp.ne.s32 	%p56, %r649, 0;
	@%p56 bra 	$L__BB7_30;
$L__BB7_31:
	setp.lt.u32 	%p57, %r37, 768;
	@%p57 bra 	$L__BB7_34;
	cvt.u64.u32 	%rd102, %r653;
	cvt.u64.u32 	%rd103, %r648;
	add.s64 	%rd104, %rd102, %rd103;
	shl.b64 	%rd105, %rd104, 2;
	add.s64 	%rd106, %rd105, %rd16;
	add.s64 	%rd122, %rd106, 2048;
	add.s32 	%r656, %r653, %r648;
$L__BB7_33:
	mul.wide.u32 	%rd111, %r656, 4;
	add.s64 	%rd107, %rd16, %rd111;
	// begin inline asm
	ld.global.nc.u32 %r450, [%rd107];
	// end inline asm
	max.s32 	%r454, %r659, %r450;
	add.s64 	%rd108, %rd122, -1024;
	// begin inline asm
	ld.global.nc.u32 %r451, [%rd108];
	// end inline asm
	max.s32 	%r455, %r454, %r451;
	// begin inline asm
	ld.global.nc.u32 %r452, [%rd122];
	// end inline asm
	max.s32 	%r456, %r455, %r452;
	add.s64 	%rd110, %rd122, 1024;
	// begin inline asm
	ld.global.nc.u32 %r453, [%rd110];
	// end inline asm
	max.s32 	%r659, %r456, %r453;
	add.s32 	%r653, %r653, 1024;
	add.s64 	%rd122, %rd122, 4096;
	add.s32 	%r656, %r656, 1024;
	setp.lt.s32 	%p58, %r653, %r36;
	@%p58 bra 	$L__BB7_33;
$L__BB7_34:
	// begin inline asm
	mov.u32 %r457, %laneid;
	// end inline asm
	mov.b32 	%r460, 1;
	mov.b32 	%r481, 31;
	mov.b32 	%r482, -1;
	// begin inline asm
	shfl.sync.down.b32 %r458, %r659, %r460, %r481, %r482;
	// end inline asm
	setp.gt.s32 	%p59, %r457, 30;
	max.s32 	%r483, %r659, %r458;
	selp.b32 	%r464, %r659, %r483, %p59;
	mov.b32 	%r465, 2;
	// begin inline asm
	shfl.sync.down.b32 %r463, %r464, %r465, %r481, %r482;
	// end inline asm
	setp.gt.s32 	%p60, %r457, 29;
	max.s32 	%r484, %r464, %r463;
	selp.b32 	%r469, %r464, %r484, %p60;
	mov.b32 	%r470, 4;
	// begin inline asm
	shfl.sync.down.b32 %r468, %r469, %r470, %r481, %r482;
	// end inline asm
	setp.gt.s32 	%p61, %r457, 27;
	max.s32 	%r485, %r469, %r468;
	selp.b32 	%r474, %r469, %r485, %p61;
	mov.b32 	%r475, 8;
	// begin inline asm
	shfl.sync.down.b32 %r473, %r474, %r475, %r481, %r482;
	// end inline asm
	setp.gt.s32 	%p62, %r457, 23;
	max.s32 	%r486, %r474, %r473;
	selp.b32 	%r479, %r474, %r486, %p62;
	mov.b32 	%r480, 16;
	// begin inline asm
	shfl.sync.down.b32 %r478, %r479, %r480, %r481, %r482;
	// end inline asm
	setp.gt.s32 	%p63, %r457, 15;
	max.s32 	%r59, %r479, %r478;
	selp.b32 	%r686, %r479, %r59, %p63;
	setp.ne.s32 	%p64, %r457, 0;
	@%p64 bra 	$L__BB7_36;
	shr.u32 	%r487, %r27, 3;
	and.b32  	%r488, %r487, 124;
	mov.u32 	%r489, _ZZN3cub18CUB_300001_SM_10006detail6reduce28DeviceReduceSingleTileKernelINS2_10policy_hubIiyN4cuda3__47maximumIiEEE10Policy1000EPiPfiS8_fiNS5_3std3__410__identityEEEvT0_T1_T2_T3_T4_T6_E12temp_storage;
	add.s32 	%r490, %r489, %r488;
	st.shared.u32 	[%r490+8], %r59;
$L__BB7_36:
	bar.sync 	0;
	setp.ne.s32 	%p65, %r27, 0;
	@%p65 bra 	$L__BB7_72;
	ld.shared.u32 	%r491, [_ZZN3cub18CUB_300001_SM_10006detail6reduce28DeviceReduceSingleTileKernelINS2_10policy_hubIiyN4cuda3__47maximumIiEEE10Policy1000EPiPfiS8_fiNS5_3std3__410__identityEEEvT0_T1_T2_T3_T4_T6_E12temp_storage+12];
	max.s32 	%r492, %r686, %r491;
	ld.shared.u32 	%r493, [_ZZN3cub18CUB_300001_SM_10006detail6reduce28DeviceReduceSingleTileKernelINS2_10policy_hubIiyN4cuda3__47maximumIiEEE10Policy1000EPiPfiS8_fiNS5_3std3__410__identityEEEvT0_T1_T2_T3_T4_T6_E12temp_storage+16];
	max.s32 	%r494, %r492, %r493;
	ld.shared.u32 	%r495, [_ZZN3cub18CUB_300001_SM_10006detail6reduce28DeviceReduceSingleTileKernelINS2_10policy_hubIiyN4cuda3__47maximumIiEEE10Policy1000EPiPfiS8_fiNS5_3std3__410__identityEEEvT0_T1_T2_T3_T4_T6_E12temp_storage+20];
	max.s32 	%r496, %r494, %r495;
	ld.shared.u32 	%r497, [_ZZN3cub18CUB_300001_SM_10006detail6reduce28DeviceReduceSingleTileKernelINS2_10policy_hubIiyN4cuda3__47maximumIiEEE10Policy1000EPiPfiS8_fiNS5_3std3__410__identityEEEvT0_T1_T2_T3_T4_T6_E12temp_storage+24];
	max.s32 	%r498, %r496, %r497;
	ld.shared.u32 	%r499, [_ZZN3cub18CUB_300001_SM_10006detail6reduce28DeviceReduceSingleTileKernelINS2_10policy_hubIiyN4cuda3__47maximumIiEEE10Policy1000EPiPfiS8_fiNS5_3std3__410__identityEEEvT0_T1_T2_T3_T4_T6_E12temp_storage+28];
	max.s32 	%r500, %r498, %r499;
	ld.shared.u32 	%r501, [_ZZN3cub18CUB_300001_SM_10006detail6reduce28DeviceReduceSingleTileKernelINS2_10policy_hubIiyN4cuda3__47maximumIiEEE10Policy1000EPiPfiS8_fiNS5_3std3__410__identityEEEvT0_T1_T2_T3_T4_T6_E12temp_storage+32];
	max.s32 	%r502, %r500, %r501;
	ld.shared.u32 	%r503, [_ZZN3cub18CUB_300001_SM_10006detail6reduce28DeviceReduceSingleTileKernelINS2_10policy_hubIiyN4cuda3__47maximumIiEEE10Policy1000EPiPfiS8_fiNS5_3std3__410__identityEEEvT0_T1_T2_T3_T4_T6_E12temp_storage+36];
	max.s32 	%r686, %r502, %r503;
	bra.uni 	$L__BB7_72;
$L__BB7_38:
	setp.gt.s32 	%p3, %r124, 4095;
	@%p3 bra 	$L__BB7_56;
	mov.u32 	%r62, %tid.x;
	setp.ge.s32 	%p20, %r62, %r124;
	mov.b32 	%r670, 0;
	mov.u32 	%r665, %r62;
	@%p20 bra 	$L__BB7_41;
	mul.wide.u32 	%rd66, %r62, 4;
	add.s64 	%rd65, %rd16, %rd66;
	// begin inline asm
	ld.global.nc.u32 %r670, [%rd65];
	// end inline asm
	add.s32 	%r665, %r62, 256;
$L__BB7_41:
	setp.ge.s32 	%p21, %r665, %r124;
	@%p21 bra 	$L__BB7_47;
	not.b32 	%r254, %r665;
	add.s32 	%r67, %r124, %r254;
	and.b32  	%r255, %r67, 768;
	setp.eq.s32 	%p22, %r255, 768;
	@%p22 bra 	$L__BB7_45;
	mul.wide.u32 	%rd67, %r665, 4;
	add.s64 	%rd123, %rd16, %rd67;
	shr.u32 	%r256, %r67, 8;
	add.s32 	%r257, %r256, 1;
	and.b32  	%r258, %r257, 3;
	neg.s32 	%r662, %r258;
$L__BB7_44:
	.pragma "nounroll";
	// begin inline asm
	ld.global.nc.u32 %r259, [%rd123];
	// end inline asm
	max.s32 	%r670, %r670, %r259;
	add.s32 	%r665, %r665, 256;
	add.s64 	%rd123, %rd123, 1024;
	add.s32 	%r662, %r662, 1;
	setp.ne.s32 	%p23, %r662, 0;
	@%p23 bra 	$L__BB7_44;
$L__BB7_45:
	setp.lt.u32 	%p24, %r67, 768;
	@%p24 bra 	$L__BB7_47;
$L__BB7_46:
	mul.wide.s32 	%rd73, %r665, 4;
	add.s64 	%rd69, %rd16, %rd73;
	// begin inline asm
	ld.global.nc.u32 %r260, [%rd69];
	// end inline asm
	max.s32 	%r264, %r670, %r260;
	add.s64 	%rd70, %rd69, 1024;
	// begin inline asm
	ld.global.nc.u32 %r261, [%rd70];
	// end inline asm
	max.s32 	%r265, %r264, %r261;
	add.s64 	%rd71, %rd69, 2048;
	// begin inline asm
	ld.global.nc.u32 %r262, [%rd71];
	// end inline asm
	max.s32 	%r266, %r265, %r262;
	add.s64 	%rd72, %rd69, 3072;
	// begin inline asm
	ld.global.nc.u32 %r263, [%rd72];
	// end inline asm
	max.s32 	%r670, %r266, %r263;
	add.s32 	%r665, %r665, 1024;
	setp.lt.s32 	%p25, %r665, %r124;
	@%p25 bra 	$L__BB7_46;
$L__BB7_47:
	setp.lt.s32 	%p26, %r124, 256;
	@%p26 bra 	$L__BB7_52;
	// begin inline asm
	mov.u32 %r330, %laneid;
	// end inline asm
	mov.b32 	%r333, 1;
	mov.b32 	%r354, 31;
	mov.b32 	%r355, -1;
	// begin inline asm
	shfl.sync.down.b32 %r331, %r670, %r333, %r354, %r355;
	// end inline asm
	setp.gt.s32 	%p42, %r330, 30;
	max.s32 	%r356, %r670, %r331;
	selp.b32 	%r337, %r670, %r356, %p42;
	mov.b32 	%r338, 2;
	// begin inline asm
	shfl.sync.down.b32 %r336, %r337, %r338, %r354, %r355;
	// end inline asm
	setp.gt.s32 	%p43, %r330, 29;
	max.s32 	%r357, %r337, %r336;
	selp.b32 	%r342, %r337, %r357, %p43;
	mov.b32 	%r343, 4;
	// begin inline asm
	shfl.sync.down.b32 %r341, %r342, %r343, %r354, %r355;
	// end inline asm
	setp.gt.s32 	%p44, %r330, 27;
	max.s32 	%r358, %r342, %r341;
	selp.b32 	%r347, %r342, %r358, %p44;
	mov.b32 	%r348, 8;
	// begin inline asm
	shfl.sync.down.b32 %r346, %r347, %r348, %r354, %r355;
	// end inline asm
	setp.gt.s32 	%p45, %r330, 23;
	max.s32 	%r359, %r347, %r346;
	selp.b32 	%r352, %r347, %r359, %p45;
	mov.b32 	%r353, 16;
	// begin inline asm
	shfl.sync.down.b32 %r351, %r352, %r353, %r354, %r355;
	// end inline asm
	setp.gt.s32 	%p46, %r330, 15;
	max.s32 	%r83, %r352, %r351;
	selp.b32 	%r686, %r352, %r83, %p46;
	setp.ne.s32 	%p47, %r330, 0;
	@%p47 bra 	$L__BB7_50;
	shr.u32 	%r360, %r62, 3;
	and.b32  	%r361, %r360, 124;
	mov.u32 	%r362, _ZZN3cub18CUB_300001_SM_10006detail6reduce28DeviceReduceSingleTileKernelINS2_10policy_hubIiyN4cuda3__47maximumIiEEE10Policy1000EPiPfiS8_fiNS5_3std3__410__identityEEEvT0_T1_T2_T3_T4_T6_E12temp_storage;
	add.s32 	%r363, %r362, %r361;
	st.shared.u32 	[%r363+8], %r83;
$L__BB7_50:
	bar.sync 	0;
	setp.ne.s32 	%p48, %r62, 0;
	@%p48 bra 	$L__BB7_72;
	ld.shared.u32 	%r364, [_ZZN3cub18CUB_300001_SM_10006detail6reduce28DeviceReduceSingleTileKernelINS2_10policy_hubIiyN4cuda3__47maximumIiEEE10Policy1000EPiPfiS8_fiNS5_3std3__410__identityEEEvT0_T1_T2_T3_T4_T6_E12temp_storage+12];
	max.s32 	%r365, %r686, %r364;
	ld.shared.u32 	%r366, [_ZZN3cub18CUB_300001_SM_10006detail6reduce28DeviceReduceSingleTileKernelINS2_10policy_hubIiyN4cuda3__47maximumIiEEE10Policy1000EPiPfiS8_fiNS5_3std3__410__identityEEEvT0_T1_T2_T3_T4_T6_E12temp_storage+16];
	max.s32 	%r367, %r365, %r366;
	ld.shared.u32 	%r368, [_ZZN3cub18CUB_300001_SM_10006detail6reduce28DeviceReduceSingleTileKernelINS2_10policy_hubIiyN4cuda3__47maximumIiEEE10Policy1000EPiPfiS8_fiNS5_3std3__410__identityEEEvT0_T1_T2_T3_T4_T6_E12temp_storage+20];
	max.s32 	%r369, %r367, %r368;
	ld.shared.u32 	%r370, [_ZZN3cub18CUB_300001_SM_10006detail6reduce28DeviceReduceSingleTileKernelINS2_10policy_hubIiyN4cuda3__47maximumIiEEE10Policy1000EPiPfiS8_fiNS5_3std3__410__identityEEEvT0_T1_T2_T3_T4_T6_E12temp_storage+24];
	max.s32 	%r371, %r369, %r370;
	ld.shared.u32 	%r372, [_ZZN3cub18CUB_300001_SM_10006detail6reduce28DeviceReduceSingleTileKernelINS2_10policy_hubIiyN4cuda3__47maximumIiEEE10Policy1000EPiPfiS8_fiNS5_3std3__410__identityEEEvT0_T1_T2_T3_T4_T6_E12temp_storage+28];
	max.s32 	%r373, %r371, %r372;
	ld.shared.u32 	%r374, [_ZZN3cub18CUB_300001_SM_10006detail6reduce28DeviceReduceSingleTileKernelINS2_10policy_hubIiyN4cuda3__47maximumIiEEE10Policy1000EPiPfiS8_fiNS5_3std3__410__identityEEEvT0_T1_T2_T3_T4_T6_E12temp_storage+32];
	max.s32 	%r375, %r373, %r374;
	ld.shared.u32 	%r376, [_ZZN3cub18CUB_300001_SM_10006detail6reduce28DeviceReduceSingleTileKernelINS2_10policy_hubIiyN4cuda3__47maximumIiEEE10Policy1000EPiPfiS8_fiNS5_3std3__410__identityEEEvT0_T1_T2_T3_T4_T6_E12temp_storage+36];
	max.s32 	%r686, %r375, %r376;
	bra.uni 	$L__BB7_72;
$L__BB7_52:
	// begin inline asm
	mov.u32 %r267, %laneid;
	// end inline asm
	and.b32  	%r293, %r62, 992;
	add.s32 	%r294, %r293, 32;
	setp.gt.s32 	%p27, %r294, %r124;
	not.b32 	%r295, %r293;
	add.s32 	%r296, %r124, %r295;
	selp.b32 	%r291, %r296, 31, %p27;
	mov.b32 	%r270, 1;
	mov.b32 	%r292, -1;
	// begin inline asm
	shfl.sync.down.b32 %r268, %r670, %r270, %r291, %r292;
	// end inline asm
	setp.lt.s32 	%p28, %r267, %r291;
	max.s32 	%r297, %r670, %r268;
	selp.b32 	%r274, %r297, %r670, %p28;
	mov.b32 	%r275, 2;
	// begin inline asm
	shfl.sync.down.b32 %r273, %r274, %r275, %r291, %r292;
	// end inline asm
	add.s32 	%r298, %r267, 2;
	setp.gt.s32 	%p29, %r298, %r291;
	max.s32 	%r299, %r274, %r273;
	selp.b32 	%r279, %r274, %r299, %p29;
	mov.b32 	%r280, 4;
	// begin inline asm
	shfl.sync.down.b32 %r278, %r279, %r280, %r291, %r292;
	// end inline asm
	add.s32 	%r300, %r267, 4;
	setp.gt.s32 	%p30, %r300, %r291;
	max.s32 	%r301, %r279, %r278;
	selp.b32 	%r284, %r279, %r301, %p30;
	mov.b32 	%r285, 8;
	// begin inline asm
	shfl.sync.down.b32 %r283, %r284, %r285, %r291, %r292;
	// end inline asm
	add.s32 	%r302, %r267, 8;
	setp.gt.s32 	%p31, %r302, %r291;
	max.s32 	%r303, %r284, %r283;
	selp.b32 	%r289, %r284, %r303, %p31;
	mov.b32 	%r290, 16;
	// begin inline asm
	shfl.sync.down.b32 %r288, %r289, %r290, %r291, %r292;
	// end inline asm
	add.s32 	%r304, %r267, 16;
	setp.gt.s32 	%p32, %r304, %r291;
	max.s32 	%r305, %r289, %r288;
	selp.b32 	%r686, %r289, %r305, %p32;
	setp.ne.s32 	%p33, %r267, 0;
	@%p33 bra 	$L__BB7_54;
	shr.u32 	%r306, %r62, 3;
	and.b32  	%r307, %r306, 124;
	mov.u32 	%r308, _ZZN3cub18CUB_300001_SM_10006detail6reduce28DeviceReduceSingleTileKernelINS2_10policy_hubIiyN4cuda3__47maximumIiEEE10Policy1000EPiPfiS8_fiNS5_3std3__410__identityEEEvT0_T1_T2_T3_T4_T6_E12temp_storage;
	add.s32 	%r309, %r308, %r307;
	st.shared.u32 	[%r309+8], %r686;
$L__BB7_54:
	bar.sync 	0;
	setp.ne.s32 	%p34, %r62, 0;
	@%p34 bra 	$L__BB7_72;
	setp.gt.s32 	%p35, %r124, 32;
	ld.shared.u32 	%r310, [_ZZN3cub18CUB_300001_SM_10006detail6reduce28DeviceReduceSingleTileKernelINS2_10policy_hubIiyN4cuda3__47maximumIiEEE10Policy1000EPiPfiS8_fiNS5_3std3__410__identityEEEvT0_T1_T2_T3_T4_T6_E12temp_storage+12];
	max.s32 	%r311, %r686, %r310;
	selp.b32 	%r312, %r311, %r686, %p35;
	setp.gt.s32 	%p36, %r124, 64;
	ld.shared.u32 	%r313, [_ZZN3cub18CUB_300001_SM_10006detail6reduce28DeviceReduceSingleTileKernelINS2_10policy_hubIiyN4cuda3__47maximumIiEEE10Policy1000EPiPfiS8_fiNS5_3std3__410__identityEEEvT0_T1_T2_T3_T4_T6_E12temp_storage+16];
	max.s32 	%r314, %r312, %r313;
	selp.b32 	%r315, %r314, %r312, %p36;
	setp.gt.s32 	%p37, %r124, 96;
	ld.shared.u32 	%r316, [_ZZN3cub18CUB_300001_SM_10006detail6reduce28DeviceReduceSingleTileKernelINS2_10policy_hubIiyN4cuda3__47maximumIiEEE10Policy1000EPiPfiS8_fiNS5_3std3__410__identityEEEvT0_T1_T2_T3_T4_T6_E12temp_storage+20];
	max.s32 	%r317, %r315, %r316;
	selp.b32 	%r318, %r317, %r315, %p37;
	setp.gt.s32 	%p38, %r124, 128;
	ld.shared.u32 	%r319, [_ZZN3cub18CUB_300001_SM_10006detail6reduce28DeviceReduceSingleTileKernelINS2_10policy_hubIiyN4cuda3__47maximumIiEEE10Policy1000EPiPfiS8_fiNS5_3std3__410__identityEEEvT0_T1_T2_T3_T4_T6_E12temp_storage+24];
	max.s32 	%r320, %r318, %r319;
	selp.b32 	%r321, %r320, %r318, %p38;
	setp.gt.s32 	%p39, %r124, 160;
	ld.shared.u32 	%r322, [_ZZN3cub18CUB_300001_SM_10006detail6reduce28DeviceReduceSingleTileKernelINS2_10policy_hubIiyN4cuda3__47maximumIiEEE10Policy1000EPiPfiS8_fiNS5_3std3__410__identityEEEvT0_T1_T2_T3_T4_T6_E12temp_storage+28];
	max.s32 	%r323, %r321, %r322;
	selp.b32 	%r324, %r323, %r321, %p39;
	setp.gt.s32 	%p40, %r124, 192;
	ld.shared.u32 	%r325, [_ZZN3cub18CUB_300001_SM_10006detail6reduce28DeviceReduceSingleTileKernelINS2_10policy_hubIiyN4cuda3__47maximumIiEEE10Policy1000EPiPfiS8_fiNS5_3std3__410__identityEEEvT0_T1_T2_T3_T4_T6_E12temp_storage+32];
	max.s32 	%r326, %r324, %r325;
	selp.b32 	%r327, %r326, %r324, %p40;
	setp.gt.s32 	%p41, %r124, 224;
	ld.shared.u32 	%r328, [_ZZN3cub18CUB_300001_SM_10006detail6reduce28DeviceReduceSingleTileKernelINS2_10policy_hubIiyN4cuda3__47maximumIiEEE10Policy1000EPiPfiS8_fiNS5_3std3__410__identityEEEvT0_T1_T2_T3_T4_T6_E12temp_storage+36];
	max.s32 	%r329, %r327, %r328;
	selp.b32 	%r686, %r329, %r327, %p41;
	bra.uni 	$L__BB7_72;
$L__BB7_56:
	mov.u32 	%r88, %tid.x;
	mul.wide.u32 	%rd35, %r88, 4;
	add.s64 	%rd19, %rd16, %rd35;
	// begin inline asm
	ld.global.nc.u32 %r125, [%rd19];
	// end inline asm
	add.s64 	%rd20, %rd19, 1024;
	// begin inline asm
	ld.global.nc.u32 %r126, [%rd20];
	// end inline asm
	add.s64 	%rd21, %rd19, 2048;
	// begin inline asm
	ld.global.nc.u32 %r127, [%rd21];
	// end inline asm
	add.s64 	%rd22, %rd19, 3072;
	// begin inline asm
	ld.global.nc.u32 %r128, [%rd22];
	// end inline asm
	add.s64 	%rd23, %rd19, 4096;
	// begin inline asm
	ld.global.nc.u32 %r129, [%rd23];
	// end inline asm
	add.s64 	%rd24, %rd19, 5120;
	// begin inline asm
	ld.global.nc.u32 %r130, [%rd24];
	// end inline asm
	add.s64 	%rd25, %rd19, 6144;
	// begin inline asm
	ld.global.nc.u32 %r131, [%rd25];
	// end inline asm
	add.s64 	%rd26, %rd19, 7168;
	// begin inline asm
	ld.global.nc.u32 %r132, [%rd26];
	// end inline asm
	add.s64 	%rd27, %rd19, 8192;
	// begin inline asm
	ld.global.nc.u32 %r133, [%rd27];
	// end inline asm
	add.s64 	%rd28, %rd19, 9216;
	// begin inline asm
	ld.global.nc.u32 %r134, [%rd28];
	// end inline asm
	add.s64 	%rd29, %rd19, 10240;
	// begin inline asm
	ld.global.nc.u32 %r135, [%rd29];
	// end inline asm
	add.s64 	%rd30, %rd19, 11264;
	// begin inline asm
	ld.global.nc.u32 %r136, [%rd30];
	// end inline asm
	add.s64 	%rd31, %rd19, 12288;
	// begin inline asm
	ld.global.nc.u32 %r137, [%rd31];
	// end inline asm
	add.s64 	%rd32, %rd19, 13312;
	// begin inline asm
	ld.global.nc.u32 %r138, [%rd32];
	// end inline asm
	add.s64 	%rd33, %rd19, 14336;
	// begin inline asm
	ld.global.nc.u32 %r139, [%rd33];
	// end inline asm
	add.s64 	%rd34, %rd19, 15360;
	// begin inline asm
	ld.global.nc.u32 %r140, [%rd34];
	// end inline asm
	max.s32 	%r142, %r125, %r126;
	max.s32 	%r143, %r142, %r127;
	max.s32 	%r144, %r128, %r129;
	max.s32 	%r145, %r144, %r130;
	max.s32 	%r146, %r131, %r132;
	max.s32 	%r147, %r146, %r133;
	max.s32 	%r148, %r134, %r135;
	max.s32 	%r149, %r148, %r136;
	max.s32 	%r150, %r137, %r138;
	max.s32 	%r151, %r150, %r139;
	max.s32 	%r152, %r143, %r145;
	max.s32 	%r153, %r152, %r147;
	max.s32 	%r154, %r149, %r151;
	max.s32 	%r155, %r154, %r140;
	max.s32 	%r685, %r153, %r155;
	setp.lt.u32 	%p4, %r124, 8192;
	mov.b32 	%r674, 4096;
	@%p4 bra 	$L__BB7_60;
	add.s32 	%r90, %r124, -4096;
	mov.b32 	%r674, 4096;
$L__BB7_58:
	mul.wide.s32 	%rd52, %r674, 4;
	add.s64 	%rd36, %rd19, %rd52;
	// begin inline asm
	ld.global.nc.u32 %r157, [%rd36];
	// end inline asm
	add.s64 	%rd37, %rd36, 1024;
	// begin inline asm
	ld.global.nc.u32 %r158, [%rd37];
	// end inline asm
	add.s64 	%rd38, %rd36, 2048;
	// begin inline asm
	ld.global.nc.u32 %r159, [%rd38];
	// end inline asm
	add.s64 	%rd39, %rd36, 3072;
	// begin inline asm
	ld.global.nc.u32 %r160, [%rd39];
	// end inline asm
	add.s64 	%rd40, %rd36, 4096;
	// begin inline asm
	ld.global.nc.u32 %r161, [%rd40];
	// end inline asm
	add.s64 	%rd41, %rd36, 5120;
	// begin inline asm
	ld.global.nc.u32 %r162, [%rd41];
	// end inline asm
	add.s64 	%rd42, %rd36, 6144;
	// begin inline asm
	ld.global.nc.u32 %r163, [%rd42];
	// end inline asm
	add.s64 	%rd43, %rd36, 7168;
	// begin inline asm
	ld.global.nc.u32 %r164, [%rd43];
	// end inline asm
	add.s64 	%rd44, %rd36, 8192;
	// begin inline asm
	ld.global.nc.u32 %r165, [%rd44];
	// end inline asm
	add.s64 	%rd45, %rd36, 9216;
	// begin inline asm
	ld.global.nc.u32 %r166, [%rd45];
	// end inline asm
	add.s64 	%rd46, %rd36, 10240;
	// begin inline asm
	ld.global.nc.u32 %r167, [%rd46];
	// end inline asm
	add.s64 	%rd47, %rd36, 11264;
	// begin inline asm
	ld.global.nc.u32 %r168, [%rd47];
	// end inline asm
	add.s64 	%rd48, %rd36, 12288;
	// begin inline asm
	ld.global.nc.u32 %r169, [%rd48];
	// end inline asm
	add.s64 	%rd49, %rd36, 13312;
	// begin inline asm
	ld.global.nc.u32 %r170, [%rd49];
	// end inline asm
	add.s64 	%rd50, %rd36, 14336;
	// begin inline asm
	ld.global.nc.u32 %r171, [%rd50];
	// end inline asm
	add.s64 	%rd51, %rd36, 15360;
	// begin inline asm
	ld.global.nc.u32 %r172, [%rd51];
	// end inline asm
	max.s32 	%r173, %r685, %r157;
	max.s32 	%r174, %r173, %r158;
	max.s32 	%r175, %r159, %r160;
	max.s32 	%r176, %r175, %r161;
	max.s32 	%r177, %r162, %r163;
	max.s32 	%r178, %r177, %r164;
	max.s32 	%r179, %r165, %r166;
	max.s32 	%r180, %r179, %r167;
	max.s32 	%r181, %r168, %r169;
	max.s32 	%r182, %r181, %r170;
	max.s32 	%r183, %r171, %r172;
	max.s32 	%r184, %r174, %r176;
	max.s32 	%r185, %r184, %r178;
	max.s32 	%r186, %r180, %r182;
	max.s32 	%r187, %r186, %r183;
	max.s32 	%r685, %r185, %r187;
	sub.s32 	%r188, %r124, %r674;
	setp.lt.s32 	%p5, %r188, 4096;
	@%p5 bra 	$L__BB7_68;
	add.s32 	%r674, %r674, 4096;
	setp.le.s32 	%p6, %r674, %r90;
	@%p6 bra 	$L__BB7_58;
$L__BB7_60:
	setp.le.s32 	%p7, %r124, %r674;
	@%p7 bra 	$L__BB7_68;
	sub.s32 	%r97, %r124, %r674;
	setp.ge.s32 	%p8, %r88, %r97;
	@%p8 bra 	$L__BB7_68;
	not.b32 	%r190, %r88;
	add.s32 	%r191, %r124, %r190;
	sub.s32 	%r98, %r191, %r674;
	and.b32  	%r192, %r98, 768;
	setp.eq.s32 	%p9, %r192, 768;
	mov.u32 	%r679, %r88;
	@%p9 bra 	$L__BB7_65;
	add.s32 	%r676, %r88, %r674;
	shr.u32 	%r193, %r98, 8;
	add.s32 	%r194, %r193, 1;
	and.b32  	%r195, %r194, 3;
	neg.s32 	%r675, %r195;
	mov.u32 	%r679, %r88;
$L__BB7_64:
	.pragma "nounroll";
	mul.wide.u32 	%rd54, %r676, 4;
	add.s64 	%rd53, %rd16, %rd54;
	// begin inline asm
	ld.global.nc.u32 %r196, [%rd53];
	// end inline asm
	max.s32 	%r685, %r685, %r196;
	add.s32 	%r679, %r679, 256;
	add.s32 	%r676, %r676, 256;
	add.s32 	%r675, %r675, 1;
	setp.ne.s32 	%p10, %r675, 0;
	@%p10 bra 	$L__BB7_64;
$L__BB7_65:
	setp.lt.u32 	%p11, %r98, 768;
	@%p11 bra 	$L__BB7_68;
	cvt.u64.u32 	%rd55, %r679;
	cvt.u64.u32 	%rd56, %r674;
	add.s64 	%rd57, %rd55, %rd56;
	shl.b64 	%rd58, %rd57, 2;
	add.s64 	%rd59, %rd58, %rd16;
	add.s64 	%rd124, %rd59, 2048;
	add.s32 	%r682, %r679, %r674;
$L__BB7_67:
	mul.wide.u32 	%rd64, %r682, 4;
	add.s64 	%rd60, %rd16, %rd64;
	// begin inline asm
	ld.global.nc.u32 %r197, [%rd60];
	// end inline asm
	max.s32 	%r201, %r685, %r197;
	add.s64 	%rd61, %rd124, -1024;
	// begin inline asm
	ld.global.nc.u32 %r198, [%rd61];
	// end inline asm
	max.s32 	%r202, %r201, %r198;
	// begin inline asm
	ld.global.nc.u32 %r199, [%rd124];
	// end inline asm
	max.s32 	%r203, %r202, %r199;
	add.s64 	%rd63, %rd124, 1024;
	// begin inline asm
	ld.global.nc.u32 %r200, [%rd63];
	// end inline asm
	max.s32 	%r685, %r203, %r200;
	add.s32 	%r679, %r679, 1024;
	add.s64 	%rd124, %rd124, 4096;
	add.s32 	%r682, %r682, 1024;
	setp.lt.s32 	%p12, %r679, %r97;
	@%p12 bra 	$L__BB7_67;
$L__BB7_68:
	// begin inline asm
	mov.u32 %r204, %laneid;
	// end inline asm
	mov.b32 	%r207, 1;
	mov.b32 	%r228, 31;
	mov.b32 	%r229, -1;
	// begin inline asm
	shfl.sync.down.b32 %r205, %r685, %r207, %r228, %r229;
	// end inline asm
	setp.gt.s32 	%p13, %r204, 30;
	max.s32 	%r230, %r685, %r205;
	selp.b32 	%r211, %r685, %r230, %p13;
	mov.b32 	%r212, 2;
	// begin inline asm
	shfl.sync.down.b32 %r210, %r211, %r212, %r228, %r229;
	// end inline asm
	setp.gt.s32 	%p14, %r204, 29;
	max.s32 	%r231, %r211, %r210;
	selp.b32 	%r216, %r211, %r231, %p14;
	mov.b32 	%r217, 4;
	// begin inline asm
	shfl.sync.down.b32 %r215, %r216, %r217, %r228, %r229;
	// end inline asm
	setp.gt.s32 	%p15, %r204, 27;
	max.s32 	%r232, %r216, %r215;
	selp.b32 	%r221, %r216, %r232, %p15;
	mov.b32 	%r222, 8;
	// begin inline asm
	shfl.sync.down.b32 %r220, %r221, %r222, %r228, %r229;
	// end inline asm
	setp.gt.s32 	%p16, %r204, 23;
	max.s32 	%r233, %r221, %r220;
	selp.b32 	%r226, %r221, %r233, %p16;
	mov.b32 	%r227, 16;
	// begin inline asm
	shfl.sync.down.b32 %r225, %r226, %r227, %r228, %r229;
	// end inline asm
	setp.gt.s32 	%p17, %r204, 15;
	max.s32 	%r120, %r226, %r225;
	selp.b32 	%r686, %r226, %r120, %p17;
	setp.ne.s32 	%p18, %r204, 0;
	@%p18 bra 	$L__BB7_70;
	shr.u32 	%r234, %r88, 3;
	and.b32  	%r235, %r234, 124;
	mov.u32 	%r236, _ZZN3cub18CUB_300001_SM_10006detail6reduce28DeviceReduceSingleTileKernelINS2_10policy_hubIiyN4cuda3__47maximumIiEEE10Policy1000EPiPfiS8_fiNS5_3std3__410__identityEEEvT0_T1_T2_T3_T4_T6_E12temp_storage;
	add.s32 	%r237, %r236, %r235;
	st.shared.u32 	[%r237+8], %r120;
$L__BB7_70:
	bar.sync 	0;
	setp.ne.s32 	%p19, %r88, 0;
	@%p19 bra 	$L__BB7_72;
	ld.shared.u32 	%r238, [_ZZN3cub18CUB_300001_SM_10006detail6reduce28DeviceReduceSingleTileKernelINS2_10policy_hubIiyN4cuda3__47maximumIiEEE10Policy1000EPiPfiS8_fiNS5_3std3__410__identityEEEvT0_T1_T2_T3_T4_T6_E12temp_storage+12];
	max.s32 	%r239, %r686, %r238;
	ld.shared.u32 	%r240, [_ZZN3cub18CUB_300001_SM_10006detail6reduce28DeviceReduceSingleTileKernelINS2_10policy_hubIiyN4cuda3__47maximumIiEEE10Policy1000EPiPfiS8_fiNS5_3std3__410__identityEEEvT0_T1_T2_T3_T4_T6_E12temp_storage+16];
	max.s32 	%r241, %r239, %r240;
	ld.shared.u32 	%r242, [_ZZN3cub18CUB_300001_SM_10006detail6reduce28DeviceReduceSingleTileKernelINS2_10policy_hubIiyN4cuda3__47maximumIiEEE10Policy1000EPiPfiS8_fiNS5_3std3__410__identityEEEvT0_T1_T2_T3_T4_T6_E12temp_storage+20];
	max.s32 	%r243, %r241, %r242;
	ld.shared.u32 	%r244, [_ZZN3cub18CUB_300001_SM_10006detail6reduce28DeviceReduceSingleTileKernelINS2_10policy_hubIiyN4cuda3__47maximumIiEEE10Policy1000EPiPfiS8_fiNS5_3std3__410__identityEEEvT0_T1_T2_T3_T4_T6_E12temp_storage+24];
	max.s32 	%r245, %r243, %r244;
	ld.shared.u32 	%r246, [_ZZN3cub18CUB_300001_SM_10006detail6reduce28DeviceReduceSingleTileKernelINS2_10policy_hubIiyN4cuda3__47maximumIiEEE10Policy1000EPiPfiS8_fiNS5_3std3__410__identityEEEvT0_T1_T2_T3_T4_T6_E12temp_storage+28];
	max.s32 	%r247, %r245, %r246;
	ld.shared.u32 	%r248, [_ZZN3cub18CUB_300001_SM_10006detail6reduce28DeviceReduceSingleTileKernelINS2_10policy_hubIiyN4cuda3__47maximumIiEEE10Policy1000EPiPfiS8_fiNS5_3std3__410__identityEEEvT0_T1_T2_T3_T4_T6_E12temp_storage+32];
	max.s32 	%r249, %r247, %r248;
	ld.shared.u32 	%r250, [_ZZN3cub18CUB_300001_SM_10006detail6reduce28DeviceReduceSingleTileKernelINS2_10policy_hubIiyN4cuda3__47maximumIiEEE10Policy1000EPiPfiS8_fiNS5_3std3__410__identityEEEvT0_T1_T2_T3_T4_T6_E12temp_storage+36];
	max.s32 	%r686, %r249, %r250;
$L__BB7_72:
	mov.u32 	%r630, %tid.x;
	setp.ne.s32 	%p95, %r630, 0;
	@%p95 bra 	$L__BB7_74;
	cvt.rzi.s32.f32 	%r631, %f1;
	max.s32 	%r632, %r631, %r686;
	cvt.rn.f32.s32 	%f2, %r632;
	st.global.f32 	[%rd1], %f2;
$L__BB7_74:
	ret;

}


// ===== COMPILED SASS (sm_100) =====

	.target	sm_100

	.elftype	@"ET_EXEC"


//--------------------- .note.nv.tkinfo           --------------------------
	.section	.note.nv.tkinfo,"",@"SHT_NOTE"
	.sectionflags	@"SHF_NOTE_NV_TKINFO"
	.tkinfo
        /*0018*/ 	.word	0x00000002
        /*0030*/ 	.string	""
        /*0030*/ 	.string	"ptxas"
        /*0030*/ 	.string	"Cuda compilation tools, release 13.0, V13.0.88"
        /*0030*/ 	.string	"Build cuda_13.0.r13.0/compiler.36424714_0"
        /*0030*/ 	.string	"-arch sm_100 -m 64 "



//--------------------- .note.nv.cuinfo           --------------------------
	.section	.note.nv.cuinfo,"",@"SHT_NOTE"
	.sectionflags	@"SHF_NOTE_NV_CUINFO"
        /*0018*/ 	.short	0x0002
        /*001a*/ 	.short	0x0064
        /*001c*/ 	.short	0x0082
	.zero		2


//--------------------- .nv.info                  --------------------------
	.section	.nv.info,"",@"SHT_CUDA_INFO"
	.align	4


	//----- nvinfo : EIATTR_REGCOUNT
	.align		4
        /*0000*/ 	.byte	0x04, 0x2f
        /*0002*/ 	.short	(.L_44 - .L_43)
	.align		4
.L_43:
        /*0004*/ 	.word	index@(_Z23normalizeAndRoundtoInt8PiPafi)
        /*0008*/ 	.word	0x00000010


	//----- nvinfo : EIATTR_FRAME_SIZE
	.align		4
.L_44:
        /*000c*/ 	.byte	0x04, 0x11
        /*000e*/ 	.short	(.L_46 - .L_45)
	.align		4
.L_45:
        /*0010*/ 	.word	index@($__internal_0_$__cuda_sm3x_div_rn_noftz_f32_slowpath)
        /*0014*/ 	.word	0x00000000


	//----- nvinfo : EIATTR_FRAME_SIZE
	.align		4
.L_46:
        /*0018*/ 	.byte	0x04, 0x11
        /*001a*/ 	.short	(.L_48 - .L_47)
	.align		4
.L_47:
        /*001c*/ 	.word	index@(_Z23normalizeAndRoundtoInt8PiPafi)
        /*0020*/ 	.word	0x00000000


	//----- nvinfo : EIATTR_REGCOUNT
	.align		4
.L_48:
        /*0024*/ 	.byte	0x04, 0x2f
        /*0026*/ 	.short	(.L_50 - .L_49)
	.align		4
.L_49:
        /*0028*/ 	.word	index@(_ZN3cub18CUB_300001_SM_10006detail11EmptyKernelIvEEvv)
        /*002c*/ 	.word	0x00000004


	//----- nvinfo : EIATTR_FRAME_SIZE
	.align		4
.L_50:
        /*0030*/ 	.byte	0x04, 0x11
        /*0032*/ 	.short	(.L_52 - .L_51)
	.align		4
.L_51:
        /*0034*/ 	.word	index@(_ZN3cub18CUB_300001_SM_10006detail11EmptyKernelIvEEvv)
        /*0038*/ 	.word	0x00000000


	//----- nvinfo : EIATTR_REGCOUNT
	.align		4
.L_52:
        /*003c*/ 	.byte	0x04, 0x2f
        /*003e*/ 	.short	(.L_54 - .L_53)
	.align		4
.L_53:
        /*0040*/ 	.word	index@(_ZN3cub18CUB_300001_SM_10006detail6reduce28DeviceReduceSingleTileKernelINS2_10policy_hubIijN4cuda3__47maximumIiEEE10Policy1000EN6thrust24THRUST_300001_SM_1000_NS10device_ptrIiEEPfjS8_fi8AbsValueEEvT0_T1_T2_T3_T4_T6_)
        /*0044*/ 	.word	0x00000020


	//----- nvinfo : EIATTR_FRAME_SIZE
	.align		4
.L_54:
        /*0048*/ 	.byte	0x04, 0x11
        /*004a*/ 	.short	(.L_56 - .L_55)
	.align		4
.L_55:
        /*004c*/ 	.word	index@(_ZN3cub18CUB_300001_SM_10006detail6reduce28DeviceReduceSingleTileKernelINS2_10policy_hubIijN4cuda3__47maximumIiEEE10Policy1000EN6thrust24THRUST_300001_SM_1000_NS10device_ptrIiEEPfjS8_fi8AbsValueEEvT0_T1_T2_T3_T4_T6_)
        /*0050*/ 	.word	0x00000000


	//----- nvinfo : EIATTR_REGCOUNT
	.align		4
.L_56:
        /*0054*/ 	.byte	0x04, 0x2f
        /*0056*/ 	.short	(.L_58 - .L_57)
	.align		4
.L_57:
        /*0058*/ 	.word	index@(_ZN3cub18CUB_300001_SM_10006detail6reduce18DeviceReduceKernelINS2_10policy_hubIijN4cuda3__47maximumIiEEE10Policy1000EN6thrust24THRUST_300001_SM_1000_NS10device_ptrIiEEjS8_i8AbsValueEEvT0_PT3_T1_NS0_13GridEvenShareISJ_EET2_T4_)
        /*005c*/ 	.word	0x00000020


	//----- nvinfo : EIATTR_FRAME_SIZE
	.align		4
.L_58:
        /*0060*/ 	.byte	0x04, 0x11
        /*0062*/ 	.short	(.L_60 - .L_59)
	.align		4
.L_59:
        /*0064*/ 	.word	index@(_ZN3cub18CUB_300001_SM_10006detail6reduce18DeviceReduceKernelINS2_10policy_hubIijN4cuda3__47maximumIiEEE10Policy1000EN6thrust24THRUST_300001_SM_1000_NS10device_ptrIiEEjS8_i8AbsValueEEvT0_PT3_T1_NS0_13GridEvenShareISJ_EET2_T4_)
        /*0068*/ 	.word	0x00000000


	//----- nvinfo : EIATTR_REGCOUNT
	.align		4
.L_60:
        /*006c*/ 	.byte	0x04, 0x2f
        /*006e*/ 	.short	(.L_62 - .L_61)
	.align		4
.L_61:
        /*0070*/ 	.word	index@(_ZN3cub18CUB_300001_SM_10006detail6reduce28DeviceReduceSingleTileKernelINS2_10policy_hubIijN4cuda3__47maximumIiEEE10Policy1000EPiPfiS8_fiNS5_3std3__410__identityEEEvT0_T1_T2_T3_T4_T6_)
        /*0074*/ 	.word	0x0000001e


	//----- nvinfo : EIATTR_FRAME_SIZE
	.align		4
.L_62:
        /*0078*/ 	.byte	0x04, 0x11
        /*007a*/ 	.short	(.L_64 - .L_63)
	.align		4
.L_63:
        /*007c*/ 	.word	index@(_ZN3cub18CUB_300001_SM_10006detail6reduce28DeviceReduceSingleTileKernelINS2_10policy_hubIijN4cuda3__47maximumIiEEE10Policy1000EPiPfiS8_fiNS5_3std3__410__identityEEEvT0_T1_T2_T3_T4_T6_)
        /*0080*/ 	.word	0x00000000


	//----- nvinfo : EIATTR_REGCOUNT
	.align		4
.L_64:
        /*0084*/ 	.byte	0x04, 0x2f
        /*0086*/ 	.short	(.L_66 - .L_65)
	.align		4
.L_65:
        /*0088*/ 	.word	index@(_ZN3cub18CUB_300001_SM_10006detail6reduce28DeviceReduceSingleTileKernelINS2_10policy_hubIiyN4cuda3__47maximumIiEEE10Policy1000EN6thrust24THRUST_300001_SM_1000_NS10device_ptrIiEEPfyS8_fi8AbsValueEEvT0_T1_T2_T3_T4_T6_)
        /*008c*/ 	.word	0x00000020


	//----- nvinfo : EIATTR_FRAME_SIZE
	.align		4
.L_66:
        /*0090*/ 	.byte	0x04, 0x11
        /*0092*/ 	.short	(.L_68 - .L_67)
	.align		4
.L_67:
        /*0094*/ 	.word	index@(_ZN3cub18CUB_300001_SM_10006detail6reduce28DeviceReduceSingleTileKernelINS2_10policy_hubIiyN4cuda3__47maximumIiEEE10Policy1000EN6thrust24THRUST_300001_SM_1000_NS10device_ptrIiEEPfyS8_fi8AbsValueEEvT0_T1_T2_T3_T4_T6_)
        /*0098*/ 	.word	0x00000000


	//----- nvinfo : EIATTR_REGCOUNT
	.align		4
.L_68:
        /*009c*/ 	.byte	0x04, 0x2f
        /*009e*/ 	.short	(.L_70 - .L_69)
	.align		4
.L_69:
        /*00a0*/ 	.word	index@(_ZN3cub18CUB_300001_SM_10006detail6reduce18DeviceReduceKernelINS2_10policy_hubIiyN4cuda3__47maximumIiEEE10Policy1000EN6thrust24THRUST_300001_SM_1000_NS10device_ptrIiEEyS8_i8AbsValueEEvT0_PT3_T1_NS0_13GridEvenShareISJ_EET2_T4_)
        /*00a4*/ 	.word	0x0000001e


	//----- nvinfo : EIATTR_FRAME_SIZE
	.align		4
.L_70:
        /*00a8*/ 	.byte	0x04, 0x11
        /*00aa*/ 	.short	(.L_72 - .L_71)
	.align		4
.L_71:
        /*00ac*/ 	.word	index@(_ZN3cub18CUB_300001_SM_10006detail6reduce18DeviceReduceKernelINS2_10policy_hubIiyN4cuda3__47maximumIiEEE10Policy1000EN6thrust24THRUST_300001_SM_1000_NS10device_ptrIiEEyS8_i8AbsValueEEvT0_PT3_T1_NS0_13GridEvenShareISJ_EET2_T4_)
        /*00b0*/ 	.word	0x00000000


	//----- nvinfo : EIATTR_REGCOUNT
	.align		4
.L_72:
        /*00b4*/ 	.byte	0x04, 0x2f
        /*00b6*/ 	.short	(.L_74 - .L_73)
	.align		4
.L_73:
        /*00b8*/ 	.word	index@(_ZN3cub18CUB_300001_SM_10006detail6reduce28DeviceReduceSingleTileKernelINS2_10policy_hubIiyN4cuda3__47maximumIiEEE10Policy1000EPiPfiS8_fiNS5_3std3__410__identityEEEvT0_T1_T2_T3_T4_T6_)
        /*00bc*/ 	.word	0x0000001e


	//----- nvinfo : EIATTR_FRAME_SIZE
	.align		4
.L_74:
        /*00c0*/ 	.byte	0x04, 0x11
        /*00c2*/ 	.short	(.L_76 - .L_75)
	.align		4
.L_75:
        /*00c4*/ 	.word	index@(_ZN3cub18CUB_300001_SM_10006detail6reduce28DeviceReduceSingleTileKernelINS2_10policy_hubIiyN4cuda3__47maximumIiEEE10Policy1000EPiPfiS8_fiNS5_3std3__410__identityEEEvT0_T1_T2_T3_T4_T6_)
        /*00c8*/ 	.word	0x00000000


	//----- nvinfo : EIATTR_MIN_STACK_SIZE
	.align		4
.L_76:
        /*00cc*/ 	.byte	0x04, 0x12
        /*00ce*/ 	.short	(.L_78 - .L_77)
	.align		4
.L_77:
        /*00d0*/ 	.word	index@(_ZN3cub18CUB_300001_SM_10006detail6reduce28DeviceReduceSingleTileKernelINS2_10policy_hubIiyN4cuda3__47maximumIiEEE10Policy1000EPiPfiS8_fiNS5_3std3__410__identityEEEvT0_T1_T2_T3_T4_T6_)
        /*00d4*/ 	.word	0x00000000


	//----- nvinfo : EIATTR_MIN_STACK_SIZE
	.align		4
.L_78:
        /*00d8*/ 	.byte	0x04, 0x12
        /*00da*/ 	.short	(.L_80 - .L_79)
	.align		4
.L_79:
        /*00dc*/ 	.word	index@(_ZN3cub18CUB_300001_SM_10006detail6reduce18DeviceReduceKernelINS2_10policy_hubIiyN4cuda3__47maximumIiEEE10Policy1000EN6thrust24THRUST_300001_SM_1000_NS10device_ptrIiEEyS8_i8AbsValueEEvT0_PT3_T1_NS0_13GridEvenShareISJ_EET2_T4_)
        /*00e0*/ 	.word	0x00000000


	//----- nvinfo : EIATTR_MIN_STACK_SIZE
	.align		4
.L_80:
        /*00e4*/ 	.byte	0x04, 0x12
        /*00e6*/ 	.short	(.L_82 - .L_81)
	.align		4
.L_81:
        /*00e8*/ 	.word	index@(_ZN3cub18CUB_300001_SM_10006detail6reduce28DeviceReduceSingleTileKernelINS2_10policy_hubIiyN4cuda3__47maximumIiEEE10Policy1000EN6thrust24THRUST_300001_SM_1000_NS10device_ptrIiEEPfyS8_fi8AbsValueEEvT0_T1_T2_T3_T4_T6_)
        /*00ec*/ 	.word	0x00000000


	//----- nvinfo : EIATTR_MIN_STACK_SIZE
	.align		4
.L_82:
        /*00f0*/ 	.byte	0x04, 0x12
        /*00f2*/ 	.short	(.L_84 - .L_83)
	.align		4
.L_83:
        /*00f4*/ 	.word	index@(_ZN3cub18CUB_300001_SM_10006detail6reduce28DeviceReduceSingleTileKernelINS2_10policy_hubIijN4cuda3__47maximumIiEEE10Policy1000EPiPfiS8_fiNS5_3std3__410__identityEEEvT0_T1_T2_T3_T4_T6_)
        /*00f8*/ 	.word	0x00000000


	//----- nvinfo : EIATTR_MIN_STACK_SIZE
	.align		4
.L_84:
        /*00fc*/ 	.byte	0x04, 0x12
        /*00fe*/ 	.short	(.L_86 - .L_85)
	.align		4
.L_85:
        /*0100*/ 	.word	index@(_ZN3cub18CUB_300001_SM_10006detail6reduce18DeviceReduceKernelINS2_10policy_hubIijN4cuda3__47maximumIiEEE10Policy1000EN6thrust24THRUST_300001_SM_1000_NS10device_ptrIiEEjS8_i8AbsValueEEvT0_PT3_T1_NS0_13GridEvenShareISJ_EET2_T4_)
        /*0104*/ 	.word	0x00000000


	//----- nvinfo : EIATTR_MIN_STACK_SIZE
	.align		4
.L_86:
        /*0108*/ 	.byte	0x04, 0x12
        /*010a*/ 	.short	(.L_88 - .L_87)
	.align		4
.L_87:
        /*010c*/ 	.word	index@(_ZN3cub18CUB_300001_SM_10006detail6reduce28DeviceReduceSingleTileKernelINS2_10policy_hubIijN4cuda3__47maximumIiEEE10Policy1000EN6thrust24THRUST_300001_SM_1000_NS10device_ptrIiEEPfjS8_fi8AbsValueEEvT0_T1_T2_T3_T4_T6_)
        /*0110*/ 	.word	0x00000000


	//----- nvinfo : EIATTR_MIN_STACK_SIZE
	.align		4
.L_88:
        /*0114*/ 	.byte	0x04, 0x12
        /*0116*/ 	.short	(.L_90 - .L_89)
	.align		4
.L_89:
        /*0118*/ 	.word	index@(_ZN3cub18CUB_300001_SM_10006detail11EmptyKernelIvEEvv)
        /*011c*/ 	.word	0x00000000


	//----- nvinfo : EIATTR_MIN_STACK_SIZE
	.align		4
.L_90:
        /*0120*/ 	.byte	0x04, 0x12
        /*0122*/ 	.short	(.L_92 - .L_91)
	.align		4
.L_91:
        /*0124*/ 	.word	index@(_Z23normalizeAndRoundtoInt8PiPafi)
        /*0128*/ 	.word	0x00000000
.L_92:


//--------------------- .nv.compat                --------------------------
	.section	.nv.compat,"",@"SHT_CUDA_COMPAT_INFO"
	.align	4
        /*0000*/ 	.byte	0x02, 0x09, 0x00, 0x00, 0x02, 0x02, 0x01, 0x00, 0x02, 0x05, 0x05, 0x00, 0x03, 0x07, 0x01, 0x01
        /*0010*/ 	.byte	0x02, 0x03, 0x00, 0x00, 0x02, 0x06, 0x01, 0x00, 0x04, 0x0b, 0x08, 0x00, 0x01, 0x00, 0x00, 0x00
        /*0020*/ 	.byte	0x00, 0x00, 0x00, 0x00


//--------------------- .nv.info._ZN3cub18CUB_300001_SM_10006detail6reduce28DeviceReduceSingleTileKernelINS2_10policy_hubIiyN4cuda3__47maximumIiEEE10Policy1000EPiPfiS8_fiNS5_3std3__410__identityEEEvT0_T1_T2_T3_T4_T6_ --------------------------
	.section	.nv.info._ZN3cub18CUB_300001_SM_10006detail6reduce28DeviceReduceSingleTileKernelINS2_10policy_hubIiyN4cuda3__47maximumIiEEE10Policy1000EPiPfiS8_fiNS5_3std3__410__identityEEEvT0_T1_T2_T3_T4_T6_,"",@"SHT_CUDA_INFO"
	.sectionflags	@""
	.align	4


	//----- nvinfo : EIATTR_CUDA_API_VERSION
	.align		4
        /*0000*/ 	.byte	0x04, 0x37
        /*0002*/ 	.short	(.L_94 - .L_93)
.L_93:
        /*0004*/ 	.word	0x00000082


	//----- nvinfo : EIATTR_KPARAM_INFO
	.align		4
.L_94:
        /*0008*/ 	.byte	0x04, 0x17
        /*000a*/ 	.short	(.L_96 - .L_95)
.L_95:
        /*000c*/ 	.word	0x00000000
        /*0010*/ 	.short	0x0005
        /*0012*/ 	.short	0x001c
        /*0014*/ 	.byte	0x00, 0xf0, 0x05, 0x00


	//----- nvinfo : EIATTR_KPARAM_INFO
	.align		4
.L_96:
        /*0018*/ 	.byte	0x04, 0x17
        /*001a*/ 	.short	(.L_98 - .L_97)
.L_97:
        /*001c*/ 	.word	0x00000000
        /*0020*/ 	.short	0x0004
        /*0022*/ 	.short	0x0018
        /*0024*/ 	.byte	0x00, 0xf0, 0x11, 0x00


	//----- nvinfo : EIATTR_KPARAM_INFO
	.align		4
.L_98:
        /*0028*/ 	.byte	0x04, 0x17
        /*002a*/ 	.short	(.L_100 - .L_99)
.L_99:
        /*002c*/ 	.word	0x00000000
        /*0030*/ 	.short	0x0003
        /*0032*/ 	.short	0x0014
        /*0034*/ 	.byte	0x00, 0xf0, 0x05, 0x00


	//----- nvinfo : EIATTR_KPARAM_INFO
	.align		4
.L_100:
        /*0038*/ 	.byte	0x04, 0x17
        /*003a*/ 	.short	(.L_102 - .L_101)
.L_101:
        /*003c*/ 	.word	0x00000000
        /*0040*/ 	.short	0x0002
        /*0042*/ 	.short	0x0010
        /*0044*/ 	.byte	0x00, 0xf0, 0x11, 0x00


	//----- nvinfo : EIATTR_KPARAM_INFO
	.align		4
.L_102:
        /*0048*/ 	.byte	0x04, 0x17
        /*004a*/ 	.short	(.L_104 - .L_103)
.L_103:
        /*004c*/ 	.word	0x00000000
        /*0050*/ 	.short	0x0001
        /*0052*/ 	.short	0x0008
        /*0054*/ 	.byte	0x00, 0xf5, 0x21, 0x00


	//----- nvinfo : EIATTR_KPARAM_INFO
	.align		4
.L_104:
        /*0058*/ 	.byte	0x04, 0x17
        /*005a*/ 	.short	(.L_106 - .L_105)
.L_105:
        /*005c*/ 	.word	0x00000000
        /*0060*/ 	.short	0x0000
        /*0062*/ 	.short	0x0000
        /*0064*/ 	.byte	0x00, 0xf5, 0x21, 0x00


	//----- nvinfo : EIATTR_SPARSE_MMA_MASK
	.align		4
.L_106:
        /*0068*/ 	.byte	0x03, 0x50
        /*006a*/ 	.short	0x0000


	//----- nvinfo : EIATTR_MAXREG_COUNT
	.align		4
        /*006c*/ 	.byte	0x03, 0x1b
        /*006e*/ 	.short	0x00ff


	//----- nvinfo : EIATTR_NUM_BARRIERS
	.align		4
        /*0070*/ 	.byte	0x02, 0x4c
        /*0072*/ 	.byte	0x01
	.zero		1


	//----- nvinfo : EIATTR_MERCURY_ISA_VERSION
	.align		4
        /*0074*/ 	.byte	0x03, 0x5f
        /*0076*/ 	.short	0x0101


	//----- nvinfo : EIATTR_COOP_GROUP_MASK_REGIDS
	.align		4
        /*0078*/ 	.byte	0x04, 0x29
        /*007a*/ 	.short	(.L_108 - .L_107)


	//   ....[0]....
.L_107:
        /*007c*/ 	.word	0xffffffff


	//   ....[1]....
        /*0080*/ 	.word	0xffffffff


	//   ....[2]....
        /*0084*/ 	.word	0xffffffff


	//   ....[3]....
        /*0088*/ 	.word	0xffffffff


	//   ....[4]....
        /*008c*/ 	.word	0xffffffff


	//   ....[5]....
        /*0090*/ 	.word	0xffffffff


	//   ....[6]....
        /*0094*/ 	.word	0xffffffff


	//   ....[7]....
        /*0098*/ 	.word	0xffffffff


	//   ....[8]....
        /*009c*/ 	.word	0xffffffff


	//   ....[9]....
        /*00a0*/ 	.word	0xffffffff


	//   ....[10]....
        /*00a4*/ 	.word	0xffffffff


	//   ....[11]....
        /*00a8*/ 	.word	0xffffffff


	//   ....[12]....
        /*00ac*/ 	.word	0xffffffff


	//   ....[13]....
        /*00b0*/ 	.word	0xffffffff


	//   ....[14]....
        /*00b4*/ 	.word	0xffffffff


	//   ....[15]....
        /*00b8*/ 	.word	0xffffffff


	//   ....[16]....
        /*00bc*/ 	.word	0xffffffff


	//   ....[17]....
        /*00c0*/ 	.word	0xffffffff


	//   ....[18]....
        /*00c4*/ 	.word	0xffffffff


	//   ....[19]....
        /*00c8*/ 	.word	0xffffffff


	//   ....[20]....
        /*00cc*/ 	.word	0xffffffff


	//   ....[21]....
        /*00d0*/ 	.word	0xffffffff


	//   ....[22]....
        /*00d4*/ 	.word	0xffffffff


	//   ....[23]....
        /*00d8*/ 	.word	0xffffffff


	//   ....[24]....
        /*00dc*/ 	.word	0xffffffff


	//   ....[25]....
        /*00e0*/ 	.word	0xffffffff


	//   ....[26]....
        /*00e4*/ 	.word	0xffffffff


	//   ....[27]....
        /*00e8*/ 	.word	0xffffffff


	//   ....[28]....
        /*00ec*/ 	.word	0xffffffff


	//   ....[29]....
        /*00f0*/ 	.word	0xffffffff


	//----- nvinfo : EIATTR_COOP_GROUP_INSTR_OFFSETS
	.align		4
.L_108:
        /*00f4*/ 	.byte	0x04, 0x28
        /*00f6*/ 	.short	(.L_110 - .L_109)


	//   ....[0]....
.L_109:
        /*00f8*/ 	.word	0x000008a0


	//   ....[1]....
        /*00fc*/ 	.word	0x00000900


	//   ....[2]....
        /*0100*/ 	.word	0x00000970


	//   ....[3]....
        /*0104*/ 	.word	0x000009c0


	//   ....[4]....
        /*0108*/ 	.word	0x000009f0


	//   ....[5]....
        /*010c*/ 	.word	0x00000b80


	//   ....[6]....
        /*0110*/ 	.word	0x00000c10


	//   ....[7]....
        /*0114*/ 	.word	0x00000c60


	//   ....[8]....
        /*0118*/ 	.word	0x00000ca0


	//   ....[9]....
        /*011c*/ 	.word	0x00000ce0


	//   ....[10]....
        /*0120*/ 	.word	0x00001940


	//   ....[11]....
        /*0124*/ 	.word	0x000019c0


	//   ....[12]....
        /*0128*/ 	.word	0x00001a10


	//   ....[13]....
        /*012c*/ 	.word	0x00001a50


	//   ....[14]....
        /*0130*/ 	.word	0x00001a80


	//   ....[15]....
        /*0134*/ 	.word	0x00002330


	//   ....[16]....
        /*0138*/ 	.word	0x00002390


	//   ....[17]....
        /*013c*/ 	.word	0x00002400


	//   ....[18]....
        /*0140*/ 	.word	0x00002450


	//   ....[19]....
        /*0144*/ 	.word	0x00002480


	//   ....[20]....
        /*0148*/ 	.word	0x00002610


	//   ....[21]....
        /*014c*/ 	.word	0x00002690


	//   ....[22]....
        /*0150*/ 	.word	0x000026d0


	//   ....[23]....
        /*0154*/ 	.word	0x00002720


	//   ....[24]....
        /*0158*/ 	.word	0x00002770


	//   ....[25]....
        /*015c*/ 	.word	0x00003550


	//   ....[26]....
        /*0160*/ 	.word	0x000035d0


	//   ....[27]....
        /*0164*/ 	.word	0x00003620


	//   ....[28]....
        /*0168*/ 	.word	0x00003660


	//   ....[29]....
        /*016c*/ 	.word	0x00003690


	//----- nvinfo : EIATTR_VRC_CTA_INIT_COUNT
	.align		4
.L_110:
        /*0170*/ 	.byte	0x02, 0x4a
	.zero		1
	.zero		1


	//----- nvinfo : EIATTR_EXIT_INSTR_OFFSETS
	.align		4
        /*0174*/ 	.byte	0x04, 0x1c
        /*0176*/ 	.short	(.L_112 - .L_111)


	//   ....[0]....
.L_111:
        /*0178*/ 	.word	0x00000080


	//   ....[1]....
        /*017c*/ 	.word	0x000000c0


	//   ....[2]....
        /*0180*/ 	.word	0x000037b0


	//   ....[3]....
        /*0184*/ 	.word	0x00003820


	//----- nvinfo : EIATTR_MAX_THREADS
	.align		4
.L_112:
        /*0188*/ 	.byte	0x04, 0x05
        /*018a*/ 	.short	(.L_114 - .L_113)
.L_113:
        /*018c*/ 	.word	0x00000100
        /*0190*/ 	.word	0x00000001
        /*0194*/ 	.word	0x00000001


	//----- nvinfo : EIATTR_CRS_STACK_SIZE
	.align		4
.L_114:
        /*0198*/ 	.byte	0x04, 0x1e
        /*019a*/ 	.short	(.L_116 - .L_115)
.L_115:
        /*019c*/ 	.word	0x00000000


	//----- nvinfo : EIATTR_CBANK_PARAM_SIZE
	.align		4
.L_116:
        /*01a0*/ 	.byte	0x03, 0x19
        /*01a2*/ 	.short	0x001d


	//----- nvinfo : EIATTR_PARAM_CBANK
	.align		4
        /*01a4*/ 	.byte	0x04, 0x0a
        /*01a6*/ 	.short	(.L_118 - .L_117)
	.align		4
.L_117:
        /*01a8*/ 	.word	index@(.nv.constant0._ZN3cub18CUB_300001_SM_10006detail6reduce28DeviceReduceSingleTileKernelINS2_10policy_hubIiyN4cuda3__47maximumIiEEE10Policy1000EPiPfiS8_fiNS5_3std3__410__identityEEEvT0_T1_T2_T3_T4_T6_)
        /*01ac*/ 	.short	0x0380
        /*01ae*/ 	.short	0x001d


	//----- nvinfo : EIATTR_SW_WAR
	.align		4
.L_118:
        /*01b0*/ 	.byte	0x04, 0x36
        /*01b2*/ 	.short	(.L_120 - .L_119)
.L_119:
        /*01b4*/ 	.word	0x00000008
.L_120:


//--------------------- .nv.info._ZN3cub18CUB_300001_SM_10006detail6reduce18DeviceReduceKernelINS2_10policy_hubIiyN4cuda3__47maximumIiEEE10Policy1000EN6thrust24THRUST_300001_SM_1000_NS10device_ptrIiEEyS8_i8AbsValueEEvT0_PT3_T1_NS0_13GridEvenShareISJ_EET2_T4_ --------------------------
	.section	.nv.info._ZN3cub18CUB_300001_SM_10006detail6reduce18DeviceReduceKernelINS2_10policy_hubIiyN4cuda3__47maximumIiEEE10Policy1000EN6thrust24THRUST_300001_SM_1000_NS10device_ptrIiEEyS8_i8AbsValueEEvT0_PT3_T1_NS0_13GridEvenShareISJ_EET2_T4_,"",@"SHT_CUDA_INFO"
	.sectionflags	@""
	.align	4


	//----- nvinfo : EIATTR_CUDA_API_VERSION
	.align		4
        /*0000*/ 	.byte	0x04, 0x37
        /*0002*/ 	.short	(.L_122 - .L_121)
.L_121:
        /*0004*/ 	.word	0x00000082


	//----- nvinfo : EIATTR_KPARAM_INFO
	.align		4
.L_122:
        /*0008*/ 	.byte	0x04, 0x17
        /*000a*/ 	.short	(.L_124 - .L_123)
.L_123:
        /*000c*/ 	.word	0x00000000
        /*0010*/ 	.short	0x0005
        /*0012*/ 	.short	0x0061
        /*0014*/ 	.byte	0x00, 0xf0, 0x05, 0x00


	//----- nvinfo : EIATTR_KPARAM_INFO
	.align		4
.L_124:
        /*0018*/ 	.byte	0x04, 0x17
        /*001a*/ 	.short	(.L_126 - .L_125)
.L_125:
        /*001c*/ 	.word	0x00000000
        /*0020*/ 	.short	0x0004
        /*0022*/ 	.short	0x0060
        /*0024*/ 	.byte	0x00, 0xf0, 0x05, 0x00


	//----- nvinfo : EIATTR_KPARAM_INFO
	.align		4
.L_126:
        /*0028*/ 	.byte	0x04, 0x17
        /*002a*/ 	.short	(.L_128 - .L_127)
.L_127:
        /*002c*/ 	.word	0x00000000
        /*0030*/ 	.short	0x0003
        /*0032*/ 	.short	0x0018
        /*0034*/ 	.byte	0x00, 0xf0, 0x21, 0x01


	//----- nvinfo : EIATTR_KPARAM_INFO
	.align		4
.L_128:
        /*0038*/ 	.byte	0x04, 0x17
        /*003a*/ 	.short	(.L_130 - .L_129)
.L_129:
        /*003c*/ 	.word	0x00000000
        /*0040*/ 	.short	0x0002
        /*0042*/ 	.short	0x0010
        /*0044*/ 	.byte	0x00, 0xf0, 0x21, 0x00


	//----- nvinfo : EIATTR_KPARAM_INFO
	.align		4
.L_130:
        /*0048*/ 	.byte	0x04, 0x17
        /*004a*/ 	.short	(.L_132 - .L_131)
.L_131:
        /*004c*/ 	.word	0x00000000
        /*0050*/ 	.short	0x0001
        /*0052*/ 	.short	0x0008
        /*0054*/ 	.byte	0x00, 0xf5, 0x21, 0x00


	//----- nvinfo : EIATTR_KPARAM_INFO
	.align		4
.L_132:
        /*0058*/ 	.byte	0x04, 0x17
        /*005a*/ 	.short	(.L_134 - .L_133)
.L_133:
        /*005c*/ 	.word	0x00000000
        /*0060*/ 	.short	0x0000
        /*0062*/ 	.short	0x0000
        /*0064*/ 	.byte	0x00, 0xf0, 0x21, 0x00


	//----- nvinfo : EIATTR_SPARSE_MMA_MASK
	.align		4
.L_134:
        /*0068*/ 	.byte	0x03, 0x50
        /*006a*/ 	.short	0x0000


	//----- nvinfo : EIATTR_MAXREG_COUNT
	.align		4
        /*006c*/ 	.byte	0x03, 0x1b
        /*006e*/ 	.short	0x00ff


	//----- nvinfo : EIATTR_NUM_BARRIERS
	.align		4
        /*0070*/ 	.byte	0x02, 0x4c
        /*0072*/ 	.byte	0x01
	.zero		1


	//----- nvinfo : EIATTR_MERCURY_ISA_VERSION
	.align		4
        /*0074*/ 	.byte	0x03, 0x5f
        /*0076*/ 	.short	0x0101


	//----- nvinfo : EIATTR_COOP_GROUP_MASK_REGIDS
	.align		4
        /*0078*/ 	.byte	0x04, 0x29
        /*007a*/ 	.short	(.L_136 - .L_135)


	//   ....[0]....
.L_135:
        /*007c*/ 	.word	0xffffffff


	//   ....[1]....
        /*0080*/ 	.word	0xffffffff


	//   ....[2]....
        /*0084*/ 	.word	0xffffffff


	//   ....[3]....
        /*0088*/ 	.word	0xffffffff


	//   ....[4]....
        /*008c*/ 	.word	0xffffffff


	//   ....[5]....
        /*0090*/ 	.word	0xffffffff


	//   ....[6]....
        /*0094*/ 	.word	0xffffffff


	//   ....[7]....
        /*0098*/ 	.word	0xffffffff


	//   ....[8]....
        /*009c*/ 	.word	0xffffffff


	//   ....[9]....
        /*00a0*/ 	.word	0xffffffff


	//   ....[10]....
        /*00a4*/ 	.word	0xffffffff


	//   ....[11]....
        /*00a8*/ 	.word	0xffffffff


	//   ....[12]....
        /*00ac*/ 	.word	0xffffffff


	//   ....[13]....
        /*00b0*/ 	.word	0xffffffff


	//   ....[14]....
        /*00b4*/ 	.word	0xffffffff


	//----- nvinfo : EIATTR_COOP_GROUP_INSTR_OFFSETS
	.align		4
.L_136:
        /*00b8*/ 	.byte	0x04, 0x28
        /*00ba*/ 	.short	(.L_138 - .L_137)


	//   ....[0]....
.L_137:
        /*00bc*/ 	.word	0x00000f30


	//   ....[1]....
        /*00c0*/ 	.word	0x00000f90


	//   ....[2]....
        /*00c4*/ 	.word	0x00001000


	//   ....[3]....
        /*00c8*/ 	.word	0x00001050


	//   ....[4]....
        /*00cc*/ 	.word	0x00001080


	//   ....[5]....
        /*00d0*/ 	.word	0x00001210


	//   ....[6]....
        /*00d4*/ 	.word	0x000012a0


	//   ....[7]....
        /*00d8*/ 	.word	0x000012f0


	//   ....[8]....
        /*00dc*/ 	.word	0x00001330


	//   ....[9]....
        /*00e0*/ 	.word	0x00001370


	//   ....[10]....
        /*00e4*/ 	.word	0x00003170


	//   ....[11]....
        /*00e8*/ 	.word	0x000031f0


	//   ....[12]....
        /*00ec*/ 	.word	0x00003240


	//   ....[13]....
        /*00f0*/ 	.word	0x00003280


	//   ....[14]....
        /*00f4*/ 	.word	0x000032b0


	//----- nvinfo : EIATTR_VRC_CTA_INIT_COUNT
	.align		4
.L_138:
        /*00f8*/ 	.byte	0x02, 0x4a
	.zero		1
	.zero		1


	//----- nvinfo : EIATTR_EXIT_INSTR_OFFSETS
	.align		4
        /*00fc*/ 	.byte	0x04, 0x1c
        /*00fe*/ 	.short	(.L_140 - .L_139)


	//   ....[0]....
.L_139:
        /*0100*/ 	.word	0x000033d0


	//   ....[1]....
        /*0104*/ 	.word	0x00003430


	//----- nvinfo : EIATTR_MAX_THREADS
	.align		4
.L_140:
        /*0108*/ 	.byte	0x04, 0x05
        /*010a*/ 	.short	(.L_142 - .L_141)
.L_141:
        /*010c*/ 	.word	0x00000100
        /*0110*/ 	.word	0x00000001
        /*0114*/ 	.word	0x00000001


	//----- nvinfo : EIATTR_CRS_STACK_SIZE
	.align		4
.L_142:
        /*0118*/ 	.byte	0x04, 0x1e
        /*011a*/ 	.short	(.L_144 - .L_143)
.L_143:
        /*011c*/ 	.word	0x00000000


	//----- nvinfo : EIATTR_CBANK_PARAM_SIZE
	.align		4
.L_144:
        /*0120*/ 	.byte	0x03, 0x19
        /*0122*/ 	.short	0x0062


	//----- nvinfo : EIATTR_PARAM_CBANK
	.align		4
        /*0124*/ 	.byte	0x04, 0x0a
        /*0126*/ 	.short	(.L_146 - .L_145)
	.align		4
.L_145:
        /*0128*/ 	.word	index@(.nv.constant0._ZN3cub18CUB_300001_SM_10006detail6reduce18DeviceReduceKernelINS2_10policy_hubIiyN4cuda3__47maximumIiEEE10Policy1000EN6thrust24THRUST_300001_SM_1000_NS10device_ptrIiEEyS8_i8AbsValueEEvT0_PT3_T1_NS0_13GridEvenShareISJ_EET2_T4_)
        /*012c*/ 	.short	0x0380
        /*012e*/ 	.short	0x0062


	//----- nvinfo : EIATTR_SW_WAR
	.align		4
.L_146:
        /*0130*/ 	.byte	0x04, 0x36
        /*0132*/ 	.short	(.L_148 - .L_147)
.L_147:
        /*0134*/ 	.word	0x00000008
.L_148:


//--------------------- .nv.info._ZN3cub18CUB_300001_SM_10006detail6reduce28DeviceReduceSingleTileKernelINS2_10policy_hubIiyN4cuda3__47maximumIiEEE10Policy1000EN6thrust24THRUST_300001_SM_1000_NS10device_ptrIiEEPfyS8_fi8AbsValueEEvT0_T1_T2_T3_T4_T6_ --------------------------
	.section	.nv.info._ZN3cub18CUB_300001_SM_10006detail6reduce28DeviceReduceSingleTileKernelINS2_10policy_hubIiyN4cuda3__47maximumIiEEE10Policy1000EN6thrust24THRUST_300001_SM_1000_NS10device_ptrIiEEPfyS8_fi8AbsValueEEvT0_T1_T2_T3_T4_T6_,"",@"SHT_CUDA_INFO"
	.sectionflags	@""
	.align	4


	//----- nvinfo : EIATTR_CUDA_API_VERSION
	.align		4
        /*0000*/ 	.byte	0x04, 0x37
        /*0002*/ 	.short	(.L_150 - .L_149)
.L_149:
        /*0004*/ 	.word	0x00000082


	//----- nvinfo : EIATTR_KPARAM_INFO
	.align		4
.L_150:
        /*0008*/ 	.byte	0x04, 0x17
        /*000a*/ 	.short	(.L_152 - .L_151)
.L_151:
        /*000c*/ 	.word	0x00000000
        /*0010*/ 	.short	0x0005
        /*0012*/ 	.short	0x0020
        /*0014*/ 	.byte	0x00, 0xf0, 0x05, 0x00


	//----- nvinfo : EIATTR_KPARAM_INFO
	.align		4
.L_152:
        /*0018*/ 	.byte	0x04, 0x17
        /*001a*/ 	.short	(.L_154 - .L_153)
.L_153:
        /*001c*/ 	.word	0x00000000
        /*0020*/ 	.short	0x0004
        /*0022*/ 	.short	0x001c
        /*0024*/ 	.byte	0x00, 0xf0, 0x11, 0x00


	//----- nvinfo : EIATTR_KPARAM_INFO
	.align		4
.L_154:
        /*0028*/ 	.byte	0x04, 0x17
        /*002a*/ 	.short	(.L_156 - .L_155)
.L_155:
        /*002c*/ 	.word	0x00000000
        /*0030*/ 	.short	0x0003
        /*0032*/ 	.short	0x0018
        /*0034*/ 	.byte	0x00, 0xf0, 0x05, 0x00


	//----- nvinfo : EIATTR_KPARAM_INFO
	.align		4
.L_156:
        /*0038*/ 	.byte	0x04, 0x17
        /*003a*/ 	.short	(.L_158 - .L_157)
.L_157:
        /*003c*/ 	.word	0x00000000
        /*0040*/ 	.short	0x0002
        /*0042*/ 	.short	0x0010
        /*0044*/ 	.byte	0x00, 0xf0, 0x21, 0x00


	//----- nvinfo : EIATTR_KPARAM_INFO
	.align		4
.L_158:
        /*0048*/ 	.byte	0x04, 0x17
        /*004a*/ 	.short	(.L_160 - .L_159)
.L_159:
        /*004c*/ 	.word	0x00000000
        /*0050*/ 	.short	0x0001
        /*0052*/ 	.short	0x0008
        /*0054*/ 	.byte	0x00, 0xf5, 0x21, 0x00


	//----- nvinfo : EIATTR_KPARAM_INFO
	.align		4
.L_160:
        /*0058*/ 	.byte	0x04, 0x17
        /*005a*/ 	.short	(.L_162 - .L_161)
.L_161:
        /*005c*/ 	.word	0x00000000
        /*0060*/ 	.short	0x0000
        /*0062*/ 	.short	0x0000
        /*0064*/ 	.byte	0x00, 0xf0, 0x21, 0x00


	//----- nvinfo : EIATTR_SPARSE_MMA_MASK
	.align		4
.L_162:
        /*0068*/ 	.byte	0x03, 0x50
        /*006a*/ 	.short	0x0000


	//----- nvinfo : EIATTR_MAXREG_COUNT
	.align		4
        /*006c*/ 	.byte	0x03, 0x1b
        /*006e*/ 	.short	0x00ff


	//----- nvinfo : EIATTR_NUM_BARRIERS
	.align		4
        /*0070*/ 	.byte	0x02, 0x4c
        /*0072*/ 	.byte	0x01
	.zero		1


	//----- nvinfo : EIATTR_MERCURY_ISA_VERSION
	.align		4
        /*0074*/ 	.byte	0x03, 0x5f
        /*0076*/ 	.short	0x0101


	//----- nvinfo : EIATTR_COOP_GROUP_MASK_REGIDS
	.align		4
        /*0078*/ 	.byte	0x04, 0x29
        /*007a*/ 	.short	(.L_164 - .L_163)


	//   ....[0]....
.L_163:
        /*007c*/ 	.word	0xffffffff


	//   ....[1]....
        /*0080*/ 	.word	0xffffffff


	//   ....[2]....
        /*0084*/ 	.word	0xffffffff


	//   ....[3]....
        /*0088*/ 	.word	0xffffffff


	//   ....[4]....
        /*008c*/ 	.word	0xffffffff


	//   ....[5]....
        /*0090*/ 	.word	0xffffffff


	//   ....[6]....
        /*0094*/ 	.word	0xffffffff


	//   ....[7]....
        /*0098*/ 	.word	0xffffffff


	//   ....[8]....
        /*009c*/ 	.word	0xffffffff


	//   ....[9]....
        /*00a0*/ 	.word	0xffffffff


	//   ....[10]....
        /*00a4*/ 	.word	0xffffffff


	//   ....[11]....
        /*00a8*/ 	.word	0xffffffff


	//   ....[12]....
        /*00ac*/ 	.word	0xffffffff


	//   ....[13]....
        /*00b0*/ 	.word	0xffffffff


	//   ....[14]....
        /*00b4*/ 	.word	0xffffffff


	//----- nvinfo : EIATTR_COOP_GROUP_INSTR_OFFSETS
	.align		4
.L_164:
        /*00b8*/ 	.byte	0x04, 0x28
        /*00ba*/ 	.short	(.L_166 - .L_165)


	//   ....[0]....
.L_165:
        /*00bc*/ 	.word	0x00000ef0


	//   ....[1]....
        /*00c0*/ 	.word	0x00000f50


	//   ....[2]....
        /*00c4*/ 	.word	0x00000fc0


	//   ....[3]....
        /*00c8*/ 	.word	0x00001010


	//   ....[4]....
        /*00cc*/ 	.word	0x00001040


	//   ....[5]....
        /*00d0*/ 	.word	0x000011d0


	//   ....[6]....
        /*00d4*/ 	.word	0x00001260


	//   ....[7]....
        /*00d8*/ 	.word	0x000012b0


	//   ....[8]....
        /*00dc*/ 	.word	0x000012f0


	//   ....[9]....
        /*00e0*/ 	.word	0x00001330


	//   ....[10]....
        /*00e4*/ 	.word	0x00002f50


	//   ....[11]....
        /*00e8*/ 	.word	0x00002fd0


	//   ....[12]....
        /*00ec*/ 	.word	0x00003020


	//   ....[13]....
        /*00f0*/ 	.word	0x00003060


	//   ....[14]....
        /*00f4*/ 	.word	0x00003090


	//----- nvinfo : EIATTR_VRC_CTA_INIT_COUNT
	.align		4
.L_166:
        /*00f8*/ 	.byte	0x02, 0x4a
	.zero		1
	.zero		1


	//----- nvinfo : EIATTR_EXIT_INSTR_OFFSETS
	.align		4
        /*00fc*/ 	.byte	0x04, 0x1c
        /*00fe*/ 	.short	(.L_168 - .L_167)


	//   ....[0]....
.L_167:
        /*0100*/ 	.word	0x000000a0


	//   ....[1]....
        /*0104*/ 	.word	0x000000e0


	//   ....[2]....
        /*0108*/ 	.word	0x000031a0


	//   ....[3]....
        /*010c*/ 	.word	0x00003210


	//----- nvinfo : EIATTR_MAX_THREADS
	.align		4
.L_168:
        /*0110*/ 	.byte	0x04, 0x05
        /*0112*/ 	.short	(.L_170 - .L_169)
.L_169:
        /*0114*/ 	.word	0x00000100
        /*0118*/ 	.word	0x00000001
        /*011c*/ 	.word	0x00000001


	//----- nvinfo : EIATTR_CRS_STACK_SIZE
	.align		4
.L_170:
        /*0120*/ 	.byte	0x04, 0x1e
        /*0122*/ 	.short	(.L_172 - .L_171)
.L_171:
        /*0124*/ 	.word	0x00000000


	//----- nvinfo : EIATTR_CBANK_PARAM_SIZE
	.align		4
.L_172:
        /*0128*/ 	.byte	0x03, 0x19
        /*012a*/ 	.short	0x0021


	//----- nvinfo : EIATTR_PARAM_CBANK
	.align		4
        /*012c*/ 	.byte	0x04, 0x0a
        /*012e*/ 	.short	(.L_174 - .L_173)
	.align		4
.L_173:
        /*0130*/ 	.word	index@(.nv.constant0._ZN3cub18CUB_300001_SM_10006detail6reduce28DeviceReduceSingleTileKernelINS2_10policy_hubIiyN4cuda3__47maximumIiEEE10Policy1000EN6thrust24THRUST_300001_SM_1000_NS10device_ptrIiEEPfyS8_fi8AbsValueEEvT0_T1_T2_T3_T4_T6_)
        /*0134*/ 	.short	0x0380
        /*0136*/ 	.short	0x0021


	//----- nvinfo : EIATTR_SW_WAR
	.align		4
.L_174:
        /*0138*/ 	.byte	0x04, 0x36
        /*013a*/ 	.short	(.L_176 - .L_175)
.L_175:
        /*013c*/ 	.word	0x00000008
.L_176:


//--------------------- .nv.info._ZN3cub18CUB_300001_SM_10006detail6reduce28DeviceReduceSingleTileKernelINS2_10policy_hubIijN4cuda3__47maximumIiEEE10Policy1000EPiPfiS8_fiNS5_3std3__410__identityEEEvT0_T1_T2_T3_T4_T6_ --------------------------
	.section	.nv.info._ZN3cub18CUB_300001_SM_10006detail6reduce28DeviceReduceSingleTileKernelINS2_10policy_hubIijN4cuda3__47maximumIiEEE10Policy1000EPiPfiS8_fiNS5_3std3__410__identityEEEvT0_T1_T2_T3_T4_T6_,"",@"SHT_CUDA_INFO"
	.sectionflags	@""
	.align	4


	//----- nvinfo : EIATTR_CUDA_API_VERSION
	.align		4
        /*0000*/ 	.byte	0x04, 0x37
        /*0002*/ 	.short	(.L_178 - .L_177)
.L_177:
        /*0004*/ 	.word	0x00000082


	//----- nvinfo : EIATTR_KPARAM_INFO
	.align		4
.L_178:
        /*0008*/ 	.byte	0x04, 0x17
        /*000a*/ 	.short	(.L_180 - .L_179)
.L_179:
        /*000c*/ 	.word	0x00000000
        /*0010*/ 	.short	0x0005
        /*0012*/ 	.short	0x001c
        /*0014*/ 	.byte	0x00, 0xf0, 0x05, 0x00


	//----- nvinfo : EIATTR_KPARAM_INFO
	.align		4
.L_180:
        /*0018*/ 	.byte	0x04, 0x17
        /*001a*/ 	.short	(.L_182 - .L_181)
.L_181:
        /*001c*/ 	.word	0x00000000
        /*0020*/ 	.short	0x0004
        /*0022*/ 	.short	0x0018
        /*0024*/ 	.byte	0x00, 0xf0, 0x11, 0x00


	//----- nvinfo : EIATTR_KPARAM_INFO
	.align		4
.L_182:
        /*0028*/ 	.byte	0x04, 0x17
        /*002a*/ 	.short	(.L_184 - .L_183)
.L_183:
        /*002c*/ 	.word	0x00000000
        /*0030*/ 	.short	0x0003
        /*0032*/ 	.short	0x0014
        /*0034*/ 	.byte	0x00, 0xf0, 0x05, 0x00


	//----- nvinfo : EIATTR_KPARAM_INFO
	.align		4
.L_184:
        /*0038*/ 	.byte	0x04, 0x17
        /*003a*/ 	.short	(.L_186 - .L_185)
.L_185:
        /*003c*/ 	.word	0x00000000
        /*0040*/ 	.short	0x0002
        /*0042*/ 	.short	0x0010
        /*0044*/ 	.byte	0x00, 0xf0, 0x11, 0x00


	//----- nvinfo : EIATTR_KPARAM_INFO
	.align		4
.L_186:
        /*0048*/ 	.byte	0x04, 0x17
        /*004a*/ 	.short	(.L_188 - .L_187)
.L_187:
        /*004c*/ 	.word	0x00000000
        /*0050*/ 	.short	0x0001
        /*0052*/ 	.short	0x0008
        /*0054*/ 	.byte	0x00, 0xf5, 0x21, 0x00


	//----- nvinfo : EIATTR_KPARAM_INFO
	.align		4
.L_188:
        /*0058*/ 	.byte	0x04, 0x17
        /*005a*/ 	.short	(.L_190 - .L_189)
.L_189:
        /*005c*/ 	.word	0x00000000
        /*0060*/ 	.short	0x0000
        /*0062*/ 	.short	0x0000
        /*0064*/ 	.byte	0x00, 0xf5, 0x21, 0x00


	//----- nvinfo : EIATTR_SPARSE_MMA_MASK
	.align		4
.L_190:
        /*0068*/ 	.byte	0x03, 0x50
        /*006a*/ 	.short	0x0000


	//----- nvinfo : EIATTR_MAXREG_COUNT
	.align		4
        /*006c*/ 	.byte	0x03, 0x1b
        /*006e*/ 	.short	0x00ff


	//----- nvinfo : EIATTR_NUM_BARRIERS
	.align		4
        /*0070*/ 	.byte	0x02, 0x4c
        /*0072*/ 	.byte	0x01
	.zero		1


	//----- nvinfo : EIATTR_MERCURY_ISA_VERSION
	.align		4
        /*0074*/ 	.byte	0x03, 0x5f
        /*0076*/ 	.short	0x0101


	//----- nvinfo : EIATTR_COOP_GROUP_MASK_REGIDS
	.align		4
        /*0078*/ 	.byte	0x04, 0x29
        /*007a*/ 	.short	(.L_192 - .L_191)


	//   ....[0]....
.L_191:
        /*007c*/ 	.word	0xffffffff


	//   ....[1]....
        /*0080*/ 	.word	0xffffffff


	//   ....[2]....
        /*0084*/ 	.word	0xffffffff


	//   ....[3]....
        /*0088*/ 	.word	0xffffffff


	//   ....[4]....
        /*008c*/ 	.word	0xffffffff


	//   ....[5]....
        /*0090*/ 	.word	0xffffffff


	//   ....[6]....
        /*0094*/ 	.word	0xffffffff


	//   ....[7]....
        /*0098*/ 	.word	0xffffffff


	//   ....[8]....
        /*009c*/ 	.word	0xffffffff


	//   ....[9]....
        /*00a0*/ 	.word	0xffffffff


	//   ....[10]....
        /*00a4*/ 	.word	0xffffffff


	//   ....[11]....
        /*00a8*/ 	.word	0xffffffff


	//   ....[12]....
        /*00ac*/ 	.word	0xffffffff


	//   ....[13]....
        /*00b0*/ 	.word	0xffffffff


	//   ....[14]....
        /*00b4*/ 	.word	0xffffffff


	//   ....[15]....
        /*00b8*/ 	.word	0xffffffff


	//   ....[16]....
        /*00bc*/ 	.word	0xffffffff


	//   ....[17]....
        /*00c0*/ 	.word	0xffffffff


	//   ....[18]....
        /*00c4*/ 	.word	0xffffffff


	//   ....[19]....
        /*00c8*/ 	.word	0xffffffff


	//   ....[20]....
        /*00cc*/ 	.word	0xffffffff


	//   ....[21]....
        /*00d0*/ 	.word	0xffffffff


	//   ....[22]....
        /*00d4*/ 	.word	0xffffffff


	//   ....[23]....
        /*00d8*/ 	.word	0xffffffff


	//   ....[24]....
        /*00dc*/ 	.word	0xffffffff


	//   ....[25]....
        /*00e0*/ 	.word	0xffffffff


	//   ....[26]....
        /*00e4*/ 	.word	0xffffffff


	//   ....[27]....
        /*00e8*/ 	.word	0xffffffff


	//   ....[28]....
        /*00ec*/ 	.word	0xffffffff


	//   ....[29]....
        /*00f0*/ 	.word	0xffffffff


	//----- nvinfo : EIATTR_COOP_GROUP_INSTR_OFFSETS
	.align		4
.L_192:
        /*00f4*/ 	.byte	0x04, 0x28
        /*00f6*/ 	.short	(.L_194 - .L_193)


	//   ....[0]....
.L_193:
        /*00f8*/ 	.word	0x000008a0


	//   ....[1]....
        /*00fc*/ 	.word	0x00000900


	//   ....[2]....
        /*0100*/ 	.word	0x00000970


	//   ....[3]....
        /*0104*/ 	.word	0x000009c0


	//   ....[4]....
        /*0108*/ 	.word	0x000009f0


	//   ....[5]....
        /*010c*/ 	.word	0x00000b80


	//   ....[6]....
        /*0110*/ 	.word	0x00000c10


	//   ....[7]....
        /*0114*/ 	.word	0x00000c60


	//   ....[8]....
        /*0118*/ 	.word	0x00000ca0


	//   ....[9]....
        /*011c*/ 	.word	0x00000ce0


	//   ....[10]....
        /*0120*/ 	.word	0x00001940


	//   ....[11]....
        /*0124*/ 	.word	0x000019c0


	//   ....[12]....
        /*0128*/ 	.word	0x00001a10


	//   ....[13]....
        /*012c*/ 	.word	0x00001a50


	//   ....[14]....
        /*0130*/ 	.word	0x00001a80


	//   ....[15]....
        /*0134*/ 	.word	0x00002330


	//   ....[16]....
        /*0138*/ 	.word	0x00002390


	//   ....[17]....
        /*013c*/ 	.word	0x00002400


	//   ....[18]....
        /*0140*/ 	.word	0x00002450


	//   ....[19]....
        /*0144*/ 	.word	0x00002480


	//   ....[20]....
        /*0148*/ 	.word	0x00002610


	//   ....[21]....
        /*014c*/ 	.word	0x00002690


	//   ....[22]....
        /*0150*/ 	.word	0x000026d0


	//   ....[23]....
        /*0154*/ 	.word	0x00002720


	//   ....[24]....
        /*0158*/ 	.word	0x00002770


	//   ....[25]....
        /*015c*/ 	.word	0x00003550


	//   ....[26]....
        /*0160*/ 	.word	0x000035d0


	//   ....[27]....
        /*0164*/ 	.word	0x00003620


	//   ....[28]....
        /*0168*/ 	.word	0x00003660


	//   ....[29]....
        /*016c*/ 	.word	0x00003690


	//----- nvinfo : EIATTR_VRC_CTA_INIT_COUNT
	.align		4
.L_194:
        /*0170*/ 	.byte	0x02, 0x4a
	.zero		1
	.zero		1


	//----- nvinfo : EIATTR_EXIT_INSTR_OFFSETS
	.align		4
        /*0174*/ 	.byte	0x04, 0x1c
        /*0176*/ 	.short	(.L_196 - .L_195)


	//   ....[0]....
.L_195:
        /*0178*/ 	.word	0x00000080


	//   ....[1]....
        /*017c*/ 	.word	0x000000c0


	//   ....[2]....
        /*0180*/ 	.word	0x000037b0


	//   ....[3]....
        /*0184*/ 	.word	0x00003820


	//----- nvinfo : EIATTR_MAX_THREADS
	.align		4
.L_196:
        /*0188*/ 	.byte	0x04, 0x05
        /*018a*/ 	.short	(.L_198 - .L_197)
.L_197:
        /*018c*/ 	.word	0x00000100
        /*0190*/ 	.word	0x00000001
        /*0194*/ 	.word	0x00000001


	//----- nvinfo : EIATTR_CRS_STACK_SIZE
	.align		4
.L_198:
        /*0198*/ 	.byte	0x04, 0x1e
        /*019a*/ 	.short	(.L_200 - .L_199)
.L_199:
        /*019c*/ 	.word	0x00000000


	//----- nvinfo : EIATTR_CBANK_PARAM_SIZE
	.align		4
.L_200:
        /*01a0*/ 	.byte	0x03, 0x19
        /*01a2*/ 	.short	0x001d


	//----- nvinfo : EIATTR_PARAM_CBANK
	.align		4
        /*01a4*/ 	.byte	0x04, 0x0a
        /*01a6*/ 	.short	(.L_202 - .L_201)
	.align		4
.L_201:
        /*01a8*/ 	.word	index@(.nv.constant0._ZN3cub18CUB_300001_SM_10006detail6reduce28DeviceReduceSingleTileKernelINS2_10policy_hubIijN4cuda3__47maximumIiEEE10Policy1000EPiPfiS8_fiNS5_3std3__410__identityEEEvT0_T1_T2_T3_T4_T6_)
        /*01ac*/ 	.short	0x0380
        /*01ae*/ 	.short	0x001d


	//----- nvinfo : EIATTR_SW_WAR
	.align		4
.L_202:
        /*01b0*/ 	.byte	0x04, 0x36
        /*01b2*/ 	.short	(.L_204 - .L_203)
.L_203:
        /*01b4*/ 	.word	0x00000008
.L_204:


//--------------------- .nv.info._ZN3cub18CUB_300001_SM_10006detail6reduce18DeviceReduceKernelINS2_10policy_hubIijN4cuda3__47maximumIiEEE10Policy1000EN6thrust24THRUST_300001_SM_1000_NS10device_ptrIiEEjS8_i8AbsValueEEvT0_PT3_T1_NS0_13GridEvenShareISJ_EET2_T4_ --------------------------
	.section	.nv.info._ZN3cub18CUB_300001_SM_10006detail6reduce18DeviceReduceKernelINS2_10policy_hubIijN4cuda3__47maximumIiEEE10Policy1000EN6thrust24THRUST_300001_SM_1000_NS10device_ptrIiEEjS8_i8AbsValueEEvT0_PT3_T1_NS0_13GridEvenShareISJ_EET2_T4_,"",@"SHT_CUDA_INFO"
	.sectionflags	@""
	.align	4


	//----- nvinfo : EIATTR_CUDA_API_VERSION
	.align		4
        /*0000*/ 	.byte	0x04, 0x37
        /*0002*/ 	.short	(.L_206 - .L_205)
.L_205:
        /*0004*/ 	.word	0x00000082


	//----- nvinfo : EIATTR_KPARAM_INFO
	.align		4
.L_206:
        /*0008*/ 	.byte	0x04, 0x17
        /*000a*/ 	.short	(.L_208 - .L_207)
.L_207:
        /*000c*/ 	.word	0x00000000
        /*0010*/ 	.short	0x0005
        /*0012*/ 	.short	0x003d
        /*0014*/ 	.byte	0x00, 0xf0, 0x05, 0x00


	//----- nvinfo : EIATTR_KPARAM_INFO
	.align		4
.L_208:
        /*0018*/ 	.byte	0x04, 0x17
        /*001a*/ 	.short	(.L_210 - .L_209)
.L_209:
        /*001c*/ 	.word	0x00000000
        /*0020*/ 	.short	0x0004
        /*0022*/ 	.short	0x003c
        /*0024*/ 	.byte	0x00, 0xf0, 0x05, 0x00


	//----- nvinfo : EIATTR_KPARAM_INFO
	.align		4
.L_210:
        /*0028*/ 	.byte	0x04, 0x17
        /*002a*/ 	.short	(.L_212 - .L_211)
.L_211:
        /*002c*/ 	.word	0x00000000
        /*0030*/ 	.short	0x0003
        /*0032*/ 	.short	0x0014
        /*0034*/ 	.byte	0x00, 0xf0, 0xa1, 0x00


	//----- nvinfo : EIATTR_KPARAM_INFO
	.align		4
.L_212:
        /*0038*/ 	.byte	0x04, 0x17
        /*003a*/ 	.short	(.L_214 - .L_213)
.L_213:
        /*003c*/ 	.word	0x00000000
        /*0040*/ 	.short	0x0002
        /*0042*/ 	.short	0x0010
        /*0044*/ 	.byte	0x00, 0xf0, 0x11, 0x00


	//----- nvinfo : EIATTR_KPARAM_INFO
	.align		4
.L_214:
        /*0048*/ 	.byte	0x04, 0x17
        /*004a*/ 	.short	(.L_216 - .L_215)
.L_215:
        /*004c*/ 	.word	0x00000000
        /*0050*/ 	.short	0x0001
        /*0052*/ 	.short	0x0008
        /*0054*/ 	.byte	0x00, 0xf5, 0x21, 0x00


	//----- nvinfo : EIATTR_KPARAM_INFO
	.align		4
.L_216:
        /*0058*/ 	.byte	0x04, 0x17
        /*005a*/ 	.short	(.L_218 - .L_217)
.L_217:
        /*005c*/ 	.word	0x00000000
        /*0060*/ 	.short	0x0000
        /*0062*/ 	.short	0x0000
        /*0064*/ 	.byte	0x00, 0xf0, 0x21, 0x00


	//----- nvinfo : EIATTR_SPARSE_MMA_MASK
	.align		4
.L_218:
        /*0068*/ 	.byte	0x03, 0x50
        /*006a*/ 	.short	0x0000


	//----- nvinfo : EIATTR_MAXREG_COUNT
	.align		4
        /*006c*/ 	.byte	0x03, 0x1b
        /*006e*/ 	.short	0x00ff


	//----- nvinfo : EIATTR_NUM_BARRIERS
	.align		4
        /*0070*/ 	.byte	0x02, 0x4c
        /*0072*/ 	.byte	0x01
	.zero		1


	//----- nvinfo : EIATTR_MERCURY_ISA_VERSION
	.align		4
        /*0074*/ 	.byte	0x03, 0x5f
        /*0076*/ 	.short	0x0101


	//----- nvinfo : EIATTR_COOP_GROUP_MASK_REGIDS
	.align		4
        /*0078*/ 	.byte	0x04, 0x29
        /*007a*/ 	.short	(.L_220 - .L_219)


	//   ....[0]....
.L_219:
        /*007c*/ 	.word	0xffffffff


	//   ....[1]....
        /*0080*/ 	.word	0xffffffff


	//   ....[2]....
        /*0084*/ 	.word	0xffffffff


	//   ....[3]....
        /*0088*/ 	.word	0xffffffff


	//   ....[4]....
        /*008c*/ 	.word	0xffffffff


	//   ....[5]....
        /*0090*/ 	.word	0xffffffff


	//   ....[6]....
        /*0094*/ 	.word	0xffffffff


	//   ....[7]....
        /*0098*/ 	.word	0xffffffff


	//   ....[8]....
        /*009c*/ 	.word	0xffffffff


	//   ....[9]....
        /*00a0*/ 	.word	0xffffffff


	//   ....[10]....
        /*00a4*/ 	.word	0xffffffff


	//   ....[11]....
        /*00a8*/ 	.word	0xffffffff


	//   ....[12]....
        /*00ac*/ 	.word	0xffffffff


	//   ....[13]....
        /*00b0*/ 	.word	0xffffffff


	//   ....[14]....
        /*00b4*/ 	.word	0xffffffff


	//----- nvinfo : EIATTR_COOP_GROUP_INSTR_OFFSETS
	.align		4
.L_220:
        /*00b8*/ 	.byte	0x04, 0x28
        /*00ba*/ 	.short	(.L_222 - .L_221)


	//   ....[0]....
.L_221:
        /*00bc*/ 	.word	0x00001140


	//   ....[1]....
        /*00c0*/ 	.word	0x000011a0


	//   ....[2]....
        /*00c4*/ 	.word	0x00001210


	//   ....[3]....
        /*00c8*/ 	.word	0x00001260


	//   ....[4]....
        /*00cc*/ 	.word	0x00001290


	//   ....[5]....
        /*00d0*/ 	.word	0x00001420


	//   ....[6]....
        /*00d4*/ 	.word	0x000014b0


	//   ....[7]....
        /*00d8*/ 	.word	0x00001500


	//   ....[8]....
        /*00dc*/ 	.word	0x00001540


	//   ....[9]....
        /*00e0*/ 	.word	0x00001580


	//   ....[10]....
        /*00e4*/ 	.word	0x00003360


	//   ....[11]....
        /*00e8*/ 	.word	0x000033e0


	//   ....[12]....
        /*00ec*/ 	.word	0x00003430


	//   ....[13]....
        /*00f0*/ 	.word	0x00003470


	//   ....[14]....
        /*00f4*/ 	.word	0x000034a0


	//----- nvinfo : EIATTR_VRC_CTA_INIT_COUNT
	.align		4
.L_222:
        /*00f8*/ 	.byte	0x02, 0x4a
	.zero		1
	.zero		1


	//----- nvinfo : EIATTR_EXIT_INSTR_OFFSETS
	.align		4
        /*00fc*/ 	.byte	0x04, 0x1c
        /*00fe*/ 	.short	(.L_224 - .L_223)


	//   ....[0]....
.L_223:
        /*0100*/ 	.word	0x000035c0


	//   ....[1]....
        /*0104*/ 	.word	0x00003600


	//----- nvinfo : EIATTR_MAX_THREADS
	.align		4
.L_224:
        /*0108*/ 	.byte	0x04, 0x05
        /*010a*/ 	.short	(.L_226 - .L_225)
.L_225:
        /*010c*/ 	.word	0x00000100
        /*0110*/ 	.word	0x00000001
        /*0114*/ 	.word	0x00000001


	//----- nvinfo : EIATTR_CRS_STACK_SIZE
	.align		4
.L_226:
        /*0118*/ 	.byte	0x04, 0x1e
        /*011a*/ 	.short	(.L_228 - .L_227)
.L_227:
        /*011c*/ 	.word	0x00000000


	//----- nvinfo : EIATTR_CBANK_PARAM_SIZE
	.align		4
.L_228:
        /*0120*/ 	.byte	0x03, 0x19
        /*0122*/ 	.short	0x003e


	//----- nvinfo : EIATTR_PARAM_CBANK
	.align		4
        /*0124*/ 	.byte	0x04, 0x0a
        /*0126*/ 	.short	(.L_230 - .L_229)
	.align		4
.L_229:
        /*0128*/ 	.word	index@(.nv.constant0._ZN3cub18CUB_300001_SM_10006detail6reduce18DeviceReduceKernelINS2_10policy_hubIijN4cuda3__47maximumIiEEE10Policy1000EN6thrust24THRUST_300001_SM_1000_NS10device_ptrIiEEjS8_i8AbsValueEEvT0_PT3_T1_NS0_13GridEvenShareISJ_EET2_T4_)
        /*012c*/ 	.short	0x0380
        /*012e*/ 	.short	0x003e


	//----- nvinfo : EIATTR_SW_WAR
	.align		4
.L_230:
        /*0130*/ 	.byte	0x04, 0x36
        /*0132*/ 	.short	(.L_232 - .L_231)
.L_231:
        /*0134*/ 	.word	0x00000008
.L_232:


//--------------------- .nv.info._ZN3cub18CUB_300001_SM_10006detail6reduce28DeviceReduceSingleTileKernelINS2_10policy_hubIijN4cuda3__47maximumIiEEE10Policy1000EN6thrust24THRUST_300001_SM_1000_NS10device_ptrIiEEPfjS8_fi8AbsValueEEvT0_T1_T2_T3_T4_T6_ --------------------------
	.section	.nv.info._ZN3cub18CUB_300001_SM_10006detail6reduce28DeviceReduceSingleTileKernelINS2_10policy_hubIijN4cuda3__47maximumIiEEE10Policy1000EN6thrust24THRUST_300001_SM_1000_NS10device_ptrIiEEPfjS8_fi8AbsValueEEvT0_T1_T2_T3_T4_T6_,"",@"SHT_CUDA_INFO"
	.sectionflags	@""
	.align	4


	//----- nvinfo : EIATTR_CUDA_API_VERSION
	.align		4
        /*0000*/ 	.byte	0x04, 0x37
        /*0002*/ 	.short	(.L_234 - .L_233)
.L_233:
        /*0004*/ 	.word	0x00000082


	//----- nvinfo : EIATTR_KPARAM_INFO
	.align		4
.L_234:
        /*0008*/ 	.byte	0x04, 0x17
        /*000a*/ 	.short	(.L_236 - .L_235)
.L_235:
        /*000c*/ 	.word	0x00000000
        /*0010*/ 	.short	0x0005
        /*0012*/ 	.short	0x001c
        /*0014*/ 	.byte	0x00, 0xf0, 0x05, 0x00


	//----- nvinfo : EIATTR_KPARAM_INFO
	.align		4
.L_236:
        /*0018*/ 	.byte	0x04, 0x17
        /*001a*/ 	.short	(.L_238 - .L_237)
.L_237:
        /*001c*/ 	.word	0x00000000
        /*0020*/ 	.short	0x0004
        /*0022*/ 	.short	0x0018
        /*0024*/ 	.byte	0x00, 0xf0, 0x11, 0x00


	//----- nvinfo : EIATTR_KPARAM_INFO
	.align		4
.L_238:
        /*0028*/ 	.byte	0x04, 0x17
        /*002a*/ 	.short	(.L_240 - .L_239)
.L_239:
        /*002c*/ 	.word	0x00000000
        /*0030*/ 	.short	0x0003
        /*0032*/ 	.short	0x0014
        /*0034*/ 	.byte	0x00, 0xf0, 0x05, 0x00


	//----- nvinfo : EIATTR_KPARAM_INFO
	.align		4
.L_240:
        /*0038*/ 	.byte	0x04, 0x17
        /*003a*/ 	.short	(.L_242 - .L_241)
.L_241:
        /*003c*/ 	.word	0x00000000
        /*0040*/ 	.short	0x0002
        /*0042*/ 	.short	0x0010
        /*0044*/ 	.byte	0x00, 0xf0, 0x11, 0x00


	//----- nvinfo : EIATTR_KPARAM_INFO
	.align		4
.L_242:
        /*0048*/ 	.byte	0x04, 0x17
        /*004a*/ 	.short	(.L_244 - .L_243)
.L_243:
        /*004c*/ 	.word	0x00000000
        /*0050*/ 	.short	0x0001
        /*0052*/ 	.short	0x0008
        /*0054*/ 	.byte	0x00, 0xf5, 0x21, 0x00


	//----- nvinfo : EIATTR_KPARAM_INFO
	.align		4
.L_244:
        /*0058*/ 	.byte	0x04, 0x17
        /*005a*/ 	.short	(.L_246 - .L_245)
.L_245:
        /*005c*/ 	.word	0x00000000
        /*0060*/ 	.short	0x0000
        /*0062*/ 	.short	0x0000
        /*0064*/ 	.byte	0x00, 0xf0, 0x21, 0x00


	//----- nvinfo : EIATTR_SPARSE_MMA_MASK
	.align		4
.L_246:
        /*0068*/ 	.byte	0x03, 0x50
        /*006a*/ 	.short	0x0000


	//----- nvinfo : EIATTR_MAXREG_COUNT
	.align		4
        /*006c*/ 	.byte	0x03, 0x1b
        /*006e*/ 	.short	0x00ff


	//----- nvinfo : EIATTR_NUM_BARRIERS
	.align		4
        /*0070*/ 	.byte	0x02, 0x4c
        /*0072*/ 	.byte	0x01
	.zero		1


	//----- nvinfo : EIATTR_MERCURY_ISA_VERSION
	.align		4
        /*0074*/ 	.byte	0x03, 0x5f
        /*0076*/ 	.short	0x0101


	//----- nvinfo : EIATTR_COOP_GROUP_MASK_REGIDS
	.align		4
        /*0078*/ 	.byte	0x04, 0x29
        /*007a*/ 	.short	(.L_248 - .L_247)


	//   ....[0]....
.L_247:
        /*007c*/ 	.word	0xffffffff


	//   ....[1]....
        /*0080*/ 	.word	0xffffffff


	//   ....[2]....
        /*0084*/ 	.word	0xffffffff


	//   ....[3]....
        /*0088*/ 	.word	0xffffffff


	//   ....[4]....
        /*008c*/ 	.word	0xffffffff


	//   ....[5]....
        /*0090*/ 	.word	0xffffffff


	//   ....[6]....
        /*0094*/ 	.word	0xffffffff


	//   ....[7]....
        /*0098*/ 	.word	0xffffffff


	//   ....[8]....
        /*009c*/ 	.word	0xffffffff


	//   ....[9]....
        /*00a0*/ 	.word	0xffffffff


	//   ....[10]....
        /*00a4*/ 	.word	0xffffffff


	//   ....[11]....
        /*00a8*/ 	.word	0xffffffff


	//   ....[12]....
        /*00ac*/ 	.word	0xffffffff


	//   ....[13]....
        /*00b0*/ 	.word	0xffffffff


	//   ....[14]....
        /*00b4*/ 	.word	0xffffffff


	//----- nvinfo : EIATTR_COOP_GROUP_INSTR_OFFSETS
	.align		4
.L_248:
        /*00b8*/ 	.byte	0x04, 0x28
        /*00ba*/ 	.short	(.L_250 - .L_249)


	//   ....[0]....
.L_249:
        /*00bc*/ 	.word	0x00000ea0


	//   ....[1]....
        /*00c0*/ 	.word	0x00000f00


	//   ....[2]....
        /*00c4*/ 	.word	0x00000f70


	//   ....[3]....
        /*00c8*/ 	.word	0x00000fc0


	//   ....[4]....
        /*00cc*/ 	.word	0x00000ff0


	//   ....[5]....
        /*00d0*/ 	.word	0x00001180


	//   ....[6]....
        /*00d4*/ 	.word	0x00001210


	//   ....[7]....
        /*00d8*/ 	.word	0x00001260


	//   ....[8]....
        /*00dc*/ 	.word	0x000012a0


	//   ....[9]....
        /*00e0*/ 	.word	0x000012e0


	//   ....[10]....
        /*00e4*/ 	.word	0x00002fc0


	//   ....[11]....
        /*00e8*/ 	.word	0x00003040


	//   ....[12]....
        /*00ec*/ 	.word	0x00003090


	//   ....[13]....
        /*00f0*/ 	.word	0x000030d0


	//   ....[14]....
        /*00f4*/ 	.word	0x00003100


	//----- nvinfo : EIATTR_VRC_CTA_INIT_COUNT
	.align		4
.L_250:
        /*00f8*/ 	.byte	0x02, 0x4a
	.zero		1
	.zero		1


	//----- nvinfo : EIATTR_EXIT_INSTR_OFFSETS
	.align		4
        /*00fc*/ 	.byte	0x04, 0x1c
        /*00fe*/ 	.short	(.L_252 - .L_251)


	//   ....[0]....
.L_251:
        /*0100*/ 	.word	0x00000080


	//   ....[1]....
        /*0104*/ 	.word	0x000000c0


	//   ....[2]....
        /*0108*/ 	.word	0x00003220


	//   ....[3]....
        /*010c*/ 	.word	0x00003290


	//----- nvinfo : EIATTR_MAX_THREADS
	.align		4
.L_252:
        /*0110*/ 	.byte	0x04, 0x05
        /*0112*/ 	.short	(.L_254 - .L_253)
.L_253:
        /*0114*/ 	.word	0x00000100
        /*0118*/ 	.word	0x00000001
        /*011c*/ 	.word	0x00000001


	//----- nvinfo : EIATTR_CRS_STACK_SIZE
	.align		4
.L_254:
        /*0120*/ 	.byte	0x04, 0x1e
        /*0122*/ 	.short	(.L_256 - .L_255)
.L_255:
        /*0124*/ 	.word	0x00000000


	//----- nvinfo : EIATTR_CBANK_PARAM_SIZE
	.align		4
.L_256:
        /*0128*/ 	.byte	0x03, 0x19
        /*012a*/ 	.short	0x001d


	//----- nvinfo : EIATTR_PARAM_CBANK
	.align		4
        /*012c*/ 	.byte	0x04, 0x0a
        /*012e*/ 	.short	(.L_258 - .L_257)
	.align		4
.L_257:
        /*0130*/ 	.word	index@(.nv.constant0._ZN3cub18CUB_300001_SM_10006detail6reduce28DeviceReduceSingleTileKernelINS2_10policy_hubIijN4cuda3__47maximumIiEEE10Policy1000EN6thrust24THRUST_300001_SM_1000_NS10device_ptrIiEEPfjS8_fi8AbsValueEEvT0_T1_T2_T3_T4_T6_)
        /*0134*/ 	.short	0x0380
        /*0136*/ 	.short	0x001d


	//----- nvinfo : EIATTR_SW_WAR
	.align		4
.L_258:
        /*0138*/ 	.byte	0x04, 0x36
        /*013a*/ 	.short	(.L_260 - .L_259)
.L_259:
        /*013c*/ 	.word	0x00000008
.L_260:


//--------------------- .nv.info._ZN3cub18CUB_300001_SM_10006detail11EmptyKernelIvEEvv --------------------------
	.section	.nv.info._ZN3cub18CUB_300001_SM_10006detail11EmptyKernelIvEEvv,"",@"SHT_CUDA_INFO"
	.sectionflags	@""
	.align	4


	//----- nvinfo : EIATTR_CUDA_API_VERSION
	.align		4
        /*0000*/ 	.byte	0x04, 0x37
        /*0002*/ 	.short	(.L_262 - .L_261)
.L_261:
        /*0004*/ 	.word	0x00000082


	//----- nvinfo : EIATTR_SPARSE_MMA_MASK
	.align		4
.L_262:
        /*0008*/ 	.byte	0x03, 0x50
        /*000a*/ 	.short	0x0000


	//----- nvinfo : EIATTR_MAXREG_COUNT
	.align		4
        /*000c*/ 	.byte	0x03, 0x1b
        /*000e*/ 	.short	0x00ff


	//----- nvinfo : EIATTR_MERCURY_ISA_VERSION
	.align		4
        /*0010*/ 	.byte	0x03, 0x5f
        /*0012*/ 	.short	0x0101


	//----- nvinfo : EIATTR_VRC_CTA_INIT_COUNT
	.align		4
        /*0014*/ 	.byte	0x02, 0x4a
	.zero		1
	.zero		1


	//----- nvinfo : EIATTR_EXIT_INSTR_OFFSETS
	.align		4
        /*0018*/ 	.byte	0x04, 0x1c
        /*001a*/ 	.short	(.L_264 - .L_263)


	//   ....[0]....
.L_263:
        /*001c*/ 	.word	0x00000010


	//----- nvinfo : EIATTR_SW_WAR
	.align		4
.L_264:
        /*0020*/ 	.byte	0x04, 0x36
        /*0022*/ 	.short	(.L_266 - .L_265)
.L_265:
        /*0024*/ 	.word	0x00000008
.L_266:


//--------------------- .nv.info._Z23normalizeAndRoundtoInt8PiPafi --------------------------
	.section	.nv.info._Z23normalizeAndRoundtoInt8PiPafi,"",@"SHT_CUDA_INFO"
	.sectionflags	@""
	.align	4


	//----- nvinfo : EIATTR_CUDA_API_VERSION
	.align		4
        /*0000*/ 	.byte	0x04, 0x37
        /*0002*/ 	.short	(.L_268 - .L_267)
.L_267:
        /*0004*/ 	.word	0x00000082


	//----- nvinfo : EIATTR_KPARAM_INFO
	.align		4
.L_268:
        /*0008*/ 	.byte	0x04, 0x17
        /*000a*/ 	.short	(.L_270 - .L_269)
.L_269:
        /*000c*/ 	.word	0x00000000
        /*0010*/ 	.short	0x0003
        /*0012*/ 	.short	0x0014
        /*0014*/ 	.byte	0x00, 0xf0, 0x11, 0x00


	//----- nvinfo : EIATTR_KPARAM_INFO
	.align		4
.L_270:
        /*0018*/ 	.byte	0x04, 0x17
        /*001a*/ 	.short	(.L_272 - .L_271)
.L_271:
        /*001c*/ 	.word	0x00000000
        /*0020*/ 	.short	0x0002
        /*0022*/ 	.short	0x0010
        /*0024*/ 	.byte	0x00, 0xf0, 0x11, 0x00


	//----- nvinfo : EIATTR_KPARAM_INFO
	.align		4
.L_272:
        /*0028*/ 	.byte	0x04, 0x17
        /*002a*/ 	.short	(.L_274 - .L_273)
.L_273:
        /*002c*/ 	.word	0x00000000
        /*0030*/ 	.short	0x0001
        /*0032*/ 	.short	0x0008
        /*0034*/ 	.byte	0x00, 0xf5, 0x21, 0x00


	//----- nvinfo : EIATTR_KPARAM_INFO
	.align		4
.L_274:
        /*0038*/ 	.byte	0x04, 0x17
        /*003a*/ 	.short	(.L_276 - .L_275)
.L_275:
        /*003c*/ 	.word	0x00000000
        /*0040*/ 	.short	0x0000
        /*0042*/ 	.short	0x0000
        /*0044*/ 	.byte	0x00, 0xf5, 0x21, 0x00


	//----- nvinfo : EIATTR_SPARSE_MMA_MASK
	.align		4
.L_276:
        /*0048*/ 	.byte	0x03, 0x50
        /*004a*/ 	.short	0x0000


	//----- nvinfo : EIATTR_MAXREG_COUNT
	.align		4
        /*004c*/ 	.byte	0x03, 0x1b
        /*004e*/ 	.short	0x00ff


	//----- nvinfo : EIATTR_MERCURY_ISA_VERSION
	.align		4
        /*0050*/ 	.byte	0x03, 0x5f
        /*0052*/ 	.short	0x0101


	//----- nvinfo : EIATTR_VRC_CTA_INIT_COUNT
	.align		4
        /*0054*/ 	.byte	0x02, 0x4a
	.zero		1
	.zero		1


	//----- nvinfo : EIATTR_EXIT_INSTR_OFFSETS
	.align		4
        /*0058*/ 	.byte	0x04, 0x1c
        /*005a*/ 	.short	(.L_278 - .L_277)


	//   ....[0]....
.L_277:
        /*005c*/ 	.word	0x00000070


	//   ....[1]....
        /*0060*/ 	.word	0x00000200


	//----- nvinfo : EIATTR_CRS_STACK_SIZE
	.align		4
.L_278:
        /*0064*/ 	.byte	0x04, 0x1e
        /*0066*/ 	.short	(.L_280 - .L_279)
.L_279:
        /*0068*/ 	.word	0x00000000


	//----- nvinfo : EIATTR_CBANK_PARAM_SIZE
	.align		4
.L_280:
        /*006c*/ 	.byte	0x03, 0x19
        /*006e*/ 	.short	0x0018


	//----- nvinfo : EIATTR_PARAM_CBANK
	.align		4
        /*0070*/ 	.byte	0x04, 0x0a
        /*0072*/ 	.short	(.L_282 - .L_281)
	.align		4
.L_281:
        /*0074*/ 	.word	index@(.nv.constant0._Z23normalizeAndRoundtoInt8PiPafi)
        /*0078*/ 	.short	0x0380
        /*007a*/ 	.short	0x0018


	//----- nvinfo : EIATTR_SW_WAR
	.align		4
.L_282:
        /*007c*/ 	.byte	0x04, 0x36
        /*007e*/ 	.short	(.L_284 - .L_283)
.L_283:
        /*0080*/ 	.word	0x00000008
.L_284:


//--------------------- .nv.callgraph             --------------------------
	.section	.nv.callgraph,"",@"SHT_CUDA_CALLGRAPH"
	.align	4
	.sectionentsize	8
	.align		4
        /*0000*/ 	.word	0x00000000
	.align		4
        /*0004*/ 	.word	0xffffffff
	.align		4
        /*0008*/ 	.word	0x00000000
	.align		4
        /*000c*/ 	.word	0xfffffffe
	.align		4
        /*0010*/ 	.word	0x00000000
	.align		4
        /*0014*/ 	.word	0xfffffffd
	.align		4
        /*0018*/ 	.word	0x00000000
	.align		4
        /*001c*/ 	.word	0xfffffffc


//--------------------- .nv.constant4             --------------------------
	.section	.nv.constant4,"a",@progbits
	.align	8
	.align		8
.nv.constant4:
        /*0000*/ 	.dword	_ZN34_INTERNAL_29a2355a_4_k_cu_0ff5c5f64cuda3std3__45__cpo5beginE
	.align		8
        /*0008*/ 	.dword	_ZN34_INTERNAL_29a2355a_4_k_cu_0ff5c5f64cuda3std3__45__cpo3endE
	.align		8
        /*0010*/ 	.dword	_ZN34_INTERNAL_29a2355a_4_k_cu_0ff5c5f64cuda3std3__45__cpo6cbeginE
	.align		8
        /*0018*/ 	.dword	_ZN34_INTERNAL_29a2355a_4_k_cu_0ff5c5f64cuda3std3__45__cpo4cendE
	.align		8
        /*0020*/ 	.dword	_ZN34_INTERNAL_29a2355a_4_k_cu_0ff5c5f64cuda3std3__45__cpo6rbeginE
	.align		8
        /*0028*/ 	.dword	_ZN34_INTERNAL_29a2355a_4_k_cu_0ff5c5f64cuda3std3__45__cpo4rendE
	.align		8
        /*0030*/ 	.dword	_ZN34_INTERNAL_29a2355a_4_k_cu_0ff5c5f64cuda3std3__45__cpo7crbeginE
	.align		8
        /*0038*/ 	.dword	_ZN34_INTERNAL_29a2355a_4_k_cu_0ff5c5f64cuda3std3__45__cpo5crendE
	.align		8
        /*0040*/ 	.dword	_ZN34_INTERNAL_29a2355a_4_k_cu_0ff5c5f64cuda3std3__436_GLOBAL__N__29a2355a_4_k_cu_0ff5c5f66ignoreE
	.align		8
        /*0048*/ 	.dword	_ZN34_INTERNAL_29a2355a_4_k_cu_0ff5c5f64cuda3std3__419piecewise_constructE
	.align		8
        /*0050*/ 	.dword	_ZN34_INTERNAL_29a2355a_4_k_cu_0ff5c5f64cuda3std3__48in_placeE
	.align		8
        /*0058*/ 	.dword	_ZN34_INTERNAL_29a2355a_4_k_cu_0ff5c5f64cuda3std3__420unreachable_sentinelE
	.align		8
        /*0060*/ 	.dword	_ZN34_INTERNAL_29a2355a_4_k_cu_0ff5c5f64cuda3std3__47nulloptE
	.align		8
        /*0068*/ 	.dword	_ZN34_INTERNAL_29a2355a_4_k_cu_0ff5c5f64cuda3std3__48unexpectE
	.align		8
        /*0070*/ 	.dword	_ZN34_INTERNAL_29a2355a_4_k_cu_0ff5c5f64cuda3std6ranges3__45__cpo4swapE
	.align		8
        /*0078*/ 	.dword	_ZN34_INTERNAL_29a2355a_4_k_cu_0ff5c5f64cuda3std6ranges3__45__cpo9iter_moveE
	.align		8
        /*0080*/ 	.dword	_ZN34_INTERNAL_29a2355a_4_k_cu_0ff5c5f64cuda3std6ranges3__45__cpo5beginE
	.align		8
        /*0088*/ 	.dword	_ZN34_INTERNAL_29a2355a_4_k_cu_0ff5c5f64cuda3std6ranges3__45__cpo3endE
	.align		8
        /*0090*/ 	.dword	_ZN34_INTERNAL_29a2355a_4_k_cu_0ff5c5f64cuda3std6ranges3__45__cpo6cbeginE
	.align		8
        /*0098*/ 	.dword	_ZN34_INTERNAL_29a2355a_4_k_cu_0ff5c5f64cuda3std6ranges3__45__cpo4cendE
	.align		8
        /*00a0*/ 	.dword	_ZN34_INTERNAL_29a2355a_4_k_cu_0ff5c5f64cuda3std6ranges3__45__cpo7advanceE
	.align		8
        /*00a8*/ 	.dword	_ZN34_INTERNAL_29a2355a_4_k_cu_0ff5c5f64cuda3std6ranges3__45__cpo9iter_swapE
	.align		8
        /*00b0*/ 	.dword	_ZN34_INTERNAL_29a2355a_4_k_cu_0ff5c5f64cuda3std6ranges3__45__cpo4nextE
	.align		8
        /*00b8*/ 	.dword	_ZN34_INTERNAL_29a2355a_4_k_cu_0ff5c5f64cuda3std6ranges3__45__cpo4prevE
	.align		8
        /*00c0*/ 	.dword	_ZN34_INTERNAL_29a2355a_4_k_cu_0ff5c5f64cuda3std6ranges3__45__cpo4dataE
	.align		8
        /*00c8*/ 	.dword	_ZN34_INTERNAL_29a2355a_4_k_cu_0ff5c5f64cuda3std6ranges3__45__cpo5cdataE
	.align		8
        /*00d0*/ 	.dword	_ZN34_INTERNAL_29a2355a_4_k_cu_0ff5c5f64cuda3std6ranges3__45__cpo4sizeE
	.align		8
        /*00d8*/ 	.dword	_ZN34_INTERNAL_29a2355a_4_k_cu_0ff5c5f64cuda3std6ranges3__45__cpo5ssizeE
	.align		8
        /*00e0*/ 	.dword	_ZN34_INTERNAL_29a2355a_4_k_cu_0ff5c5f64cuda3std6ranges3__45__cpo8distanceE
	.align		8
        /*00e8*/ 	.dword	_ZN34_INTERNAL_29a2355a_4_k_cu_0ff5c5f66thrust24THRUST_300001_SM_1000_NS8cuda_cub3parE
	.align		8
        /*00f0*/ 	.dword	_ZN34_INTERNAL_29a2355a_4_k_cu_0ff5c5f66thrust24THRUST_300001_SM_1000_NS8cuda_cub10par_nosyncE
	.align		8
        /*00f8*/ 	.dword	_ZN34_INTERNAL_29a2355a_4_k_cu_0ff5c5f66thrust24THRUST_300001_SM_1000_NS6system6detail10sequential3seqE
	.align		8
        /*0100*/ 	.dword	_ZN34_INTERNAL_29a2355a_4_k_cu_0ff5c5f66thrust24THRUST_300001_SM_1000_NS12placeholders2_1E
	.align		8
        /*0108*/ 	.dword	_ZN34_INTERNAL_29a2355a_4_k_cu_0ff5c5f66thrust24THRUST_300001_SM_1000_NS12placeholders2_2E
	.align		8
        /*0110*/ 	.dword	_ZN34_INTERNAL_29a2355a_4_k_cu_0ff5c5f66thrust24THRUST_300001_SM_1000_NS12placeholders2_3E
	.align		8
        /*0118*/ 	.dword	_ZN34_INTERNAL_29a2355a_4_k_cu_0ff5c5f66thrust24THRUST_300001_SM_1000_NS12placeholders2_4E
	.align		8
        /*0120*/ 	.dword	_ZN34_INTERNAL_29a2355a_4_k_cu_0ff5c5f66thrust24THRUST_300001_SM_1000_NS12placeholders2_5E
	.align		8
        /*0128*/ 	.dword	_ZN34_INTERNAL_29a2355a_4_k_cu_0ff5c5f66thrust24THRUST_300001_SM_1000_NS12placeholders2_6E
	.align		8
        /*0130*/ 	.dword	_ZN34_INTERNAL_29a2355a_4_k_cu_0ff5c5f66thrust24THRUST_300001_SM_1000_NS12placeholders2_7E
	.align		8
        /*0138*/ 	.dword	_ZN34_INTERNAL_29a2355a_4_k_cu_0ff5c5f66thrust24THRUST_300001_SM_1000_NS12placeholders2_8E
	.align		8
        /*0140*/ 	.dword	_ZN34_INTERNAL_29a2355a_4_k_cu_0ff5c5f66thrust24THRUST_300001_SM_1000_NS12placeholders2_9E
	.align		8
        /*0148*/ 	.dword	_ZN34_INTERNAL_29a2355a_4_k_cu_0ff5c5f66thrust24THRUST_300001_SM_1000_NS12placeholders3_10E
	.align		8
        /*0150*/ 	.dword	_ZN34_INTERNAL_29a2355a_4_k_cu_0ff5c5f66thrust24THRUST_300001_SM_1000_NS3seqE


//--------------------- .text._ZN3cub18CUB_300001_SM_10006detail6reduce28DeviceReduceSingleTileKernelINS2_10policy_hubIiyN4cuda3__47maximumIiEEE10Policy1000EPiPfiS8_fiNS5_3std3__410__identityEEEvT0_T1_T2_T3_T4_T6_ --------------------------
	.section	.text._ZN3cub18CUB_300001_SM_10006detail6reduce28DeviceReduceSingleTileKernelINS2_10policy_hubIiyN4cuda3__47maximumIiEEE10Policy1000EPiPfiS8_fiNS5_3std3__410__identityEEEvT0_T1_T2_T3_T4_T6_,"ax",@progbits
	.align	128
        .global         _ZN3cub18CUB_300001_SM_10006detail6reduce28DeviceReduceSingleTileKernelINS2_10policy_hubIiyN4cuda3__47maximumIiEEE10Policy1000EPiPfiS8_fiNS5_3std3__410__identityEEEvT0_T1_T2_T3_T4_T6_
        .type           _ZN3cub18CUB_300001_SM_10006detail6reduce28DeviceReduceSingleTileKernelINS2_10policy_hubIiyN4cuda3__47maximumIiEEE10Policy1000EPiPfiS8_fiNS5_3std3__410__identityEEEvT0_T1_T2_T3_T4_T6_,@function
        .size           _ZN3cub18CUB_300001_SM_10006detail6reduce28DeviceReduceSingleTileKernelINS2_10policy_hubIiyN4cuda3__47maximumIiEEE10Policy1000EPiPfiS8_fiNS5_3std3__410__identityEEEvT0_T1_T2_T3_T4_T6_,(.L_x_251 - _ZN3cub18CUB_300001_SM_10006detail6reduce28DeviceReduceSingleTileKernelINS2_10policy_hubIiyN4cuda3__47maximumIiEEE10Policy1000EPiPfiS8_fiNS5_3std3__410__identityEEEvT0_T1_T2_T3_T4_T6_)
        .other          _ZN3cub18CUB_300001_SM_10006detail6reduce28DeviceReduceSingleTileKernelINS2_10policy_hubIiyN4cuda3__47maximumIiEEE10Policy1000EPiPfiS8_fiNS5_3std3__410__identityEEEvT0_T1_T2_T3_T4_T6_,@"STO_CUDA_ENTRY STV_DEFAULT"
_ZN3cub18CUB_300001_SM_10006detail6reduce28DeviceReduceSingleTileKernelINS2_10policy_hubIiyN4cuda3__47maximumIiEEE10Policy1000EPiPfiS8_fiNS5_3std3__410__identityEEEvT0_T1_T2_T3_T4_T6_:
.text._ZN3cub18CUB_300001_SM_10006detail6reduce28DeviceReduceSingleTileKernelINS2_10policy_hubIiyN4cuda3__47maximumIiEEE10Policy1000EPiPfiS8_fiNS5_3std3__410__identityEEEvT0_T1_T2_T3_T4_T6_:
[----:B------:R-:W-:Y:S01]  /*0000*/  LDC R1, c[0x0][0x37c] ;  /* 0x0000df00ff017b82 */ /* 0x000fe20000000800 */
[----:B------:R-:W0:Y:S01]  /*0010*/  LDCU UR4, c[0x0][0x390] ;  /* 0x00007200ff0477ac */ /* 0x000e220008000800 */
[----:B------:R-:W1:Y:S01]  /*0020*/  LDCU.64 UR6, c[0x0][0x358] ;  /* 0x00006b00ff0677ac */ /* 0x000e620008000a00 */
[----:B0-----:R-:W-:-:S05]  /*0030*/  IMAD.U32 R2, RZ, RZ, UR4 ;  /* 0x00000004ff027e24 */ /* 0x001fca000f8e00ff */
[----:B------:R-:W-:-:S13]  /*0040*/  ISETP.NE.AND P0, PT, R2, RZ, PT ;  /* 0x000000ff0200720c */ /* 0x000fda0003f05270 */
[----:B-1----:R-:W-:Y:S05]  /*0050*/  @P0 BRA `(.L_x_0) ;  /* 0x00000000001c0947 */ /* 0x002fea0003800000 */
[----:B------:R-:W0:Y:S02]  /*0060*/  S2R R0, SR_TID.X ;  /* 0x0000000000007919 */ /* 0x000e240000002100 */
[----:B0-----:R-:W-:-:S13]  /*0070*/  ISETP.NE.AND P0, PT, R0, RZ, PT ;  /* 0x000000ff0000720c */ /* 0x001fda0003f05270 */
[----:B------:R-:W-:Y:S05]  /*0080*/  @P0 EXIT ;  /* 0x000000000000094d */ /* 0x000fea0003800000 */
[----:B------:R-:W0:Y:S08]  /*0090*/  LDC R5, c[0x0][0x398] ;  /* 0x0000e600ff057b82 */ /* 0x000e300000000800 */
[----:B------:R-:W0:Y:S02]  /*00a0*/  LDC.64 R2, c[0x0][0x388] ;  /* 0x0000e200ff027b82 */ /* 0x000e240000000a00 */
[----:B0-----:R-:W-:Y:S01]  /*00b0*/  STG.E desc[UR6][R2.64], R5 ;  /* 0x0000000502007986 */ /* 0x001fe2000c101906 */
[----:B------:R-:W-:Y:S05]  /*00c0*/  EXIT ;  /* 0x000000000000794d */ /* 0x000fea0003800000 */
.L_x_0:
[----:B------:R-:W0:Y:S01]  /*00d0*/  LDCU UR4, c[0x0][0x380] ;  /* 0x00007000ff0477ac */ /* 0x000e220008000800 */
[----:B------:R-:W-:Y:S01]  /*00e0*/  BSSY.RECONVERGENT B0, `(.L_x_1) ;  /* 0x000036c000007945 */ /* 0x000fe20003800200 */
[----:B0-----:R-:W-:-:S09]  /*00f0*/  ULOP3.LUT UP0, URZ, UR4, 0xf, URZ, 0xc0, !UPT ;  /* 0x0000000f04ff7892 */ /* 0x001fd2000f80c0ff */
[----:B------:R-:W-:Y:S05]  /*0100*/  BRA.U UP0, `(.L_x_2) ;  /* 0x0000001900a47547 */ /* 0x000fea000b800000 */
[----:B------:R-:W-:-:S13]  /*0110*/  ISETP.GT.AND P0, PT, R2, 0xfff, PT ;  /* 0x00000fff0200780c */ /* 0x000fda0003f04270 */
[----:B------:R-:W-:Y:S05]  /*0120*/  @P0 BRA `(.L_x_3) ;  /* 0x0000000c00640947 */ /* 0x000fea0003800000 */
[----:B------:R-:W0:Y:S01]  /*0130*/  S2R R3, SR_TID.X ;  /* 0x0000000000037919 */ /* 0x000e220000002100 */
[----:B------:R-:W-:Y:S01]  /*0140*/  BSSY.RECONVERGENT B1, `(.L_x_4) ;  /* 0x0000009000017945 */ /* 0x000fe20003800200 */
[----:B------:R-:W-:Y:S01]  /*0150*/  IMAD.MOV.U32 R0, RZ, RZ, RZ ;  /* 0x000000ffff007224 */ /* 0x000fe200078e00ff */
[----:B0-----:R-:W-:Y:S01]  /*0160*/  ISETP.GE.AND P0, PT, R3, R2, PT ;  /* 0x000000020300720c */ /* 0x001fe20003f06270 */
[----:B------:R-:W-:-:S12]  /*0170*/  IMAD.MOV.U32 R11, RZ, RZ, R3 ;  /* 0x000000ffff0b7224 */ /* 0x000fd800078e0003 */
[----:B------:R-:W-:Y:S05]  /*0180*/  @P0 BRA `(.L_x_5) ;  /* 0x0000000000100947 */ /* 0x000fea0003800000 */
[----:B------:R-:W0:Y:S02]  /*0190*/  LDC.64 R4, c[0x0][0x380] ;  /* 0x0000e000ff047b82 */ /* 0x000e240000000a00 */
[----:B0-----:R-:W-:-:S05]  /*01a0*/  IMAD.WIDE.U32 R4, R3, 0x4, R4 ;  /* 0x0000000403047825 */ /* 0x001fca00078e0004 */
[----:B------:R0:W5:Y:S01]  /*01b0*/  LDG.E.CONSTANT R0, desc[UR6][R4.64] ;  /* 0x0000000604007981 */ /* 0x000162000c1e9900 */
[----:B------:R-:W-:-:S07]  /*01c0*/  VIADD R11, R3, 0x100 ;  /* 0x00000100030b7836 */ /* 0x000fce0000000000 */
.L_x_5:
[----:B------:R-:W-:Y:S05]  /*01d0*/  BSYNC.RECONVERGENT B1 ;  /* 0x0000000000017941 */ /* 0x000fea0003800200 */
.L_x_4:
[----:B------:R-:W-:Y:S01]  /*01e0*/  ISETP.GE.AND P0, PT, R11, R2, PT ;  /* 0x000000020b00720c */ /* 0x000fe20003f06270 */
[----:B------:R-:W-:-:S12]  /*01f0*/  BSSY.RECONVERGENT B1, `(.L_x_6) ;  /* 0x0000066000017945 */ /* 0x000fd80003800200 */
[----:B------:R-:W-:Y:S05]  /*0200*/  @P0 BRA `(.L_x_7) ;  /* 0x0000000400900947 */ /* 0x000fea0003800000 */
[----:B0-----:R-:W-:Y:S01]  /*0210*/  LOP3.LUT R5, RZ, R11, RZ, 0x33, !PT ;  /* 0x0000000bff057212 */ /* 0x001fe200078e33ff */
[----:B------:R-:W-:Y:S04]  /*0220*/  BSSY.RECONVERGENT B2, `(.L_x_8) ;  /* 0x0000015000027945 */ /* 0x000fe80003800200 */
[----:B------:R-:W-:-:S05]  /*0230*/  IMAD.IADD R6, R5, 0x1, R2 ;  /* 0x0000000105067824 */ /* 0x000fca00078e0202 */
[C---:B------:R-:W-:Y:S02]  /*0240*/  LOP3.LUT R4, R6.reuse, 0x300, RZ, 0xc0, !PT ;  /* 0x0000030006047812 */ /* 0x040fe400078ec0ff */
[----:B------:R-:W-:Y:S02]  /*0250*/  ISETP.GE.U32.AND P1, PT, R6, 0x300, PT ;  /* 0x000003000600780c */ /* 0x000fe40003f26070 */
[----:B------:R-:W-:-:S13]  /*0260*/  ISETP.NE.AND P0, PT, R4, 0x300, PT ;  /* 0x000003000400780c */ /* 0x000fda0003f05270 */
[----:B------:R-:W-:Y:S05]  /*0270*/  @!P0 BRA `(.L_x_9) ;  /* 0x00000000003c8947 */ /* 0x000fea0003800000 */
[----:B------:R-:W0:Y:S01]  /*0280*/  LDC.64 R4, c[0x0][0x380] ;  /* 0x0000e000ff047b82 */ /* 0x000e220000000a00 */
[----:B------:R-:W-:-:S04]  /*0290*/  LEA.HI R6, R6, 0x1, RZ, 0x18 ;  /* 0x0000000106067811 */ /* 0x000fc800078fc0ff */
[----:B------:R-:W-:-:S05]  /*02a0*/  LOP3.LUT R6, R6, 0x3, RZ, 0xc0, !PT ;  /* 0x0000000306067812 */ /* 0x000fca00078ec0ff */
[----:B------:R-:W-:Y:S02]  /*02b0*/  IMAD.MOV R6, RZ, RZ, -R6 ;  /* 0x000000ffff067224 */ /* 0x000fe400078e0a06 */
[----:B0-----:R-:W-:-:S04]  /*02c0*/  IMAD.WIDE.U32 R4, R11, 0x4, R4 ;  /* 0x000000040b047825 */ /* 0x001fc800078e0004 */
[----:B------:R-:W-:-:S07]  /*02d0*/  IMAD.MOV.U32 R7, RZ, RZ, R5 ;  /* 0x000000ffff077224 */ /* 0x000fce00078e0005 */
.L_x_10:
[----:B------:R-:W-:-:S06]  /*02e0*/  IMAD.MOV.U32 R5, RZ, RZ, R7 ;  /* 0x000000ffff057224 */ /* 0x000fcc00078e0007 */
[----:B------:R0:W2:Y:S01]  /*02f0*/  LDG.E.CONSTANT R5, desc[UR6][R4.64] ;  /* 0x0000000604057981 */ /* 0x0000a2000c1e9900 */
[----:B------:R-:W-:Y:S02]  /*0300*/  VIADD R6, R6, 0x1 ;  /* 0x0000000106067836 */ /* 0x000fe40000000000 */
[----:B------:R-:W-:-:S03]  /*0310*/  VIADD R11, R11, 0x100 ;  /* 0x000001000b0b7836 */ /* 0x000fc60000000000 */
[----:B------:R-:W-:Y:S02]  /*0320*/  ISETP.NE.AND P0, PT, R6, RZ, PT ;  /* 0x000000ff0600720c */ /* 0x000fe40003f05270 */
[----:B0-----:R-:W-:-:S05]  /*0330*/  IADD3 R4, P2, PT, R4, 0x400, RZ ;  /* 0x0000040004047810 */ /* 0x001fca0007f5e0ff */
[----:B------:R-:W-:Y:S01]  /*0340*/  IMAD.X R7, RZ, RZ, R7, P2 ;  /* 0x000000ffff077224 */ /* 0x000fe200010e0607 */
[----:B--2--5:R-:W-:-:S05]  /*0350*/  VIMNMX R0, PT, PT, R5, R0, !PT ;  /* 0x0000000005007248 */ /* 0x024fca0007fe0100 */
[----:B------:R-:W-:Y:S05]  /*0360*/  @P0 BRA `(.L_x_10) ;  /* 0xfffffffc00dc0947 */ /* 0x000fea000383ffff */
.L_x_9:
[----:B------:R-:W-:Y:S05]  /*0370*/  BSYNC.RECONVERGENT B2 ;  /* 0x0000000000027941 */ /* 0x000fea0003800200 */
.L_x_8:
[----:B------:R-:W-:Y:S05]  /*0380*/  @!P1 BRA `(.L_x_7) ;  /* 0x0000000400309947 */ /* 0x000fea0003800000 */
[----:B------:R-:W-:Y:S01]  /*0390*/  IMAD.IADD R4, R2, 0x1, -R11 ;  /* 0x0000000102047824 */ /* 0x000fe200078e0a0b */
[----:B------:R-:W-:Y:S01]  /*03a0*/  BSSY.RECONVERGENT B2, `(.L_x_11) ;  /* 0x0000029000027945 */ /* 0x000fe20003800200 */
[----:B------:R-:W-:-:S03]  /*03b0*/  PLOP3.LUT P0, PT, PT, PT, PT, 0x80, 0x8 ;  /* 0x000000000008781c */ /* 0x000fc60003f0f070 */
[----:B------:R-:W-:-:S13]  /*03c0*/  ISETP.GT.AND P1, PT, R4, 0xc00, PT ;  /* 0x00000c000400780c */ /* 0x000fda0003f24270 */
[----:B------:R-:W-:Y:S05]  /*03d0*/  @!P1 BRA `(.L_x_12) ;  /* 0x0000000000949947 */ /* 0x000fea0003800000 */
[----:B------:R-:W-:Y:S01]  /*03e0*/  PLOP3.LUT P0, PT, PT, PT, PT, 0x8, 0x80 ;  /* 0x000000000080781c */ /* 0x000fe20003f0e170 */
[----:B------:R-:W-:-:S12]  /*03f0*/  VIADD R10, R2, 0xfffff400 ;  /* 0xfffff400020a7836 */ /* 0x000fd80000000000 */
.L_x_13:
[----:B------:R-:W0:Y:S01]  /*0400*/  LDC.64 R6, c[0x0][0x380] ;  /* 0x0000e000ff067b82 */ /* 0x000e220000000a00 */
[C---:B------:R-:W-:Y:S02]  /*0410*/  VIADD R9, R11.reuse, 0x400 ;  /* 0x000004000b097836 */ /* 0x040fe40000000000 */
[C---:B------:R-:W-:Y:S02]  /*0420*/  VIADD R5, R11.reuse, 0x800 ;  /* 0x000008000b057836 */ /* 0x040fe40000000000 */
[----:B0-----:R-:W-:-:S05]  /*0430*/  IMAD.WIDE R22, R11, 0x4, R6 ;  /* 0x000000040b167825 */ /* 0x001fca00078e0206 */
[----:B------:R-:W2:Y:S01]  /*0440*/  LDG.E.CONSTANT R12, desc[UR6][R22.64] ;  /* 0x00000006160c7981 */ /* 0x000ea2000c1e9900 */
[----:B------:R-:W-:-:S03]  /*0450*/  IMAD.WIDE R8, R9, 0x4, R6 ;  /* 0x0000000409087825 */ /* 0x000fc600078e0206 */
[----:B------:R-:W2:Y:S04]  /*0460*/  LDG.E.CONSTANT R13, desc[UR6][R22.64+0x400] ;  /* 0x00040006160d7981 */ /* 0x000ea8000c1e9900 */
[----:B------:R-:W3:Y:S04]  /*0470*/  LDG.E.CONSTANT R14, desc[UR6][R22.64+0x800] ;  /* 0x00080006160e7981 */ /* 0x000ee8000c1e9900 */
[----:B------:R-:W3:Y:S01]  /*0480*/  LDG.E.CONSTANT R21, desc[UR6][R22.64+0xc00] ;  /* 0x000c000616157981 */ /* 0x000ee2000c1e9900 */
[----:B------:R-:W-:-:S03]  /*0490*/  IMAD.WIDE R4, R5, 0x4, R6 ;  /* 0x0000000405047825 */ /* 0x000fc600078e0206 */
[----:B------:R-:W4:Y:S04]  /*04a0*/  LDG.E.CONSTANT R17, desc[UR6][R8.64] ;  /* 0x0000000608117981 */ /* 0x000f28000c1e9900 */
[----:B------:R-:W4:Y:S01]  /*04b0*/  LDG.E.CONSTANT R16, desc[UR6][R8.64+0x400] ;  /* 0x0004000608107981 */ /* 0x000f22000c1e9900 */
[----:B------:R-:W-:-:S03]  /*04c0*/  VIADD R25, R11, 0xc00 ;  /* 0x00000c000b197836 */ /* 0x000fc60000000000 */
[----:B------:R-:W4:Y:S04]  /*04d0*/  LDG.E.CONSTANT R15, desc[UR6][R8.64+0x800] ;  /* 0x00080006080f7981 */ /* 0x000f28000c1e9900 */
[----:B------:R-:W4:Y:S01]  /*04e0*/  LDG.E.CONSTANT R20, desc[UR6][R8.64+0xc00] ;  /* 0x000c000608147981 */ /* 0x000f22000c1e9900 */
[----:B------:R-:W-:-:S03]  /*04f0*/  IMAD.WIDE R6, R25, 0x4, R6 ;  /* 0x0000000419067825 */ /* 0x000fc600078e0206 */
[----:B------:R-:W4:Y:S04]  /*0500*/  LDG.E.CONSTANT R19, desc[UR6][R4.64] ;  /* 0x0000000604137981 */ /* 0x000f28000c1e9900 */
[----:B------:R-:W4:Y:S04]  /*0510*/  LDG.E.CONSTANT R18, desc[UR6][R4.64+0x400] ;  /* 0x0004000604127981 */ /* 0x000f28000c1e9900 */
[----:B------:R-:W4:Y:S04]  /*0520*/  LDG.E.CONSTANT R23, desc[UR6][R4.64+0x800] ;  /* 0x0008000604177981 */ /* 0x000f28000c1e9900 */
[----:B------:R-:W4:Y:S04]  /*0530*/  LDG.E.CONSTANT R24, desc[UR6][R4.64+0xc00] ;  /* 0x000c000604187981 */ /* 0x000f28000c1e9900 */
[----:B------:R-:W4:Y:S04]  /*0540*/  LDG.E.CONSTANT R25, desc[UR6][R6.64] ;  /* 0x0000000606197981 */ /* 0x000f28000c1e9900 */
[----:B------:R-:W4:Y:S04]  /*0550*/  LDG.E.CONSTANT R26, desc[UR6][R6.64+0x400] ;  /* 0x00040006061a7981 */ /* 0x000f28000c1e9900 */
[----:B------:R-:W4:Y:S04]  /*0560*/  LDG.E.CONSTANT R22, desc[UR6][R6.64+0x800] ;  /* 0x0008000606167981 */ /* 0x000f28000c1e9900 */
[----:B------:R-:W4:Y:S01]  /*0570*/  LDG.E.CONSTANT R27, desc[UR6][R6.64+0xc00] ;  /* 0x000c0006061b7981 */ /* 0x000f22000c1e9900 */
[----:B------:R-:W-:-:S05]  /*0580*/  VIADD R11, R11, 0x1000 ;  /* 0x000010000b0b7836 */ /* 0x000fca0000000000 */
[----:B------:R-:W-:Y:S02]  /*0590*/  ISETP.GE.AND P1, PT, R11, R10, PT ;  /* 0x0000000a0b00720c */ /* 0x000fe40003f26270 */
[----:B--2--5:R-:W-:-:S04]  /*05a0*/  VIMNMX3 R12, R0, R12, R13, !PT ;  /* 0x0000000c000c720f */ /* 0x024fc8000780010d */
[----:B---3--:R-:W-:-:S04]  /*05b0*/  VIMNMX3 R12, R12, R14, R21, !PT ;  /* 0x0000000e0c0c720f */ /* 0x008fc80007800115 */
[----:B----4-:R-:W-:-:S04]  /*05c0*/  VIMNMX3 R12, R12, R17, R16, !PT ;  /* 0x000000110c0c720f */ /* 0x010fc80007800110 */
[----:B------:R-:W-:-:S04]  /*05d0*/  VIMNMX3 R12, R12, R15, R20, !PT ;  /* 0x0000000f0c0c720f */ /* 0x000fc80007800114 */
[----:B------:R-:W-:-:S04]  /*05e0*/  VIMNMX3 R12, R12, R19, R18, !PT ;  /* 0x000000130c0c720f */ /* 0x000fc80007800112 */
[----:B------:R-:W-:-:S04]  /*05f0*/  VIMNMX3 R12, R12, R23, R24, !PT ;  /* 0x000000170c0c720f */ /* 0x000fc80007800118 */
[----:B------:R-:W-:-:S04]  /*0600*/  VIMNMX3 R25, R12, R25, R26, !PT ;  /* 0x000000190c19720f */ /* 0x000fc8000780011a */
[----:B------:R-:W-:Y:S01]  /*0610*/  VIMNMX3 R0, R25, R22, R27, !PT ;  /* 0x000000161900720f */ /* 0x000fe2000780011b */
[----:B------:R-:W-:Y:S06]  /*0620*/  @!P1 BRA `(.L_x_13) ;  /* 0xfffffffc00749947 */ /* 0x000fec000383ffff */
.L_x_12:
[----:B------:R-:W-:Y:S05]  /*0630*/  BSYNC.RECONVERGENT B2 ;  /* 0x0000000000027941 */ /* 0x000fea0003800200 */
.L_x_11:
[----:B------:R-:W-:Y:S01]  /*0640*/  IMAD.IADD R4, R2, 0x1, -R11 ;  /* 0x0000000102047824 */ /* 0x000fe200078e0a0b */
[----:B------:R-:W-:Y:S04]  /*0650*/  BSSY.RECONVERGENT B2, `(.L_x_14) ;  /* 0x0000015000027945 */ /* 0x000fe80003800200 */
[----:B------:R-:W-:-:S13]  /*0660*/  ISETP.GT.AND P1, PT, R4, 0x400, PT ;  /* 0x000004000400780c */ /* 0x000fda0003f24270 */
[----:B------:R-:W-:Y:S05]  /*0670*/  @!P1 BRA `(.L_x_15) ;  /* 0x0000000000489947 */ /* 0x000fea0003800000 */
[----:B------:R-:W0:Y:S01]  /*0680*/  LDC.64 R6, c[0x0][0x380] ;  /* 0x0000e000ff067b82 */ /* 0x000e220000000a00 */
[C---:B------:R-:W-:Y:S02]  /*0690*/  VIADD R13, R11.reuse, 0x400 ;  /* 0x000004000b0d7836 */ /* 0x040fe40000000000 */
[----:B0-----:R-:W-:-:S05]  /*06a0*/  IMAD.WIDE R4, R11, 0x4, R6 ;  /* 0x000000040b047825 */ /* 0x001fca00078e0206 */
[----:B------:R-:W2:Y:S01]  /*06b0*/  LDG.E.CONSTANT R9, desc[UR6][R4.64] ;  /* 0x0000000604097981 */ /* 0x000ea2000c1e9900 */
[----:B------:R-:W-:-:S03]  /*06c0*/  IMAD.WIDE R6, R13, 0x4, R6 ;  /* 0x000000040d067825 */ /* 0x000fc600078e0206 */
[----:B------:R-:W2:Y:S04]  /*06d0*/  LDG.E.CONSTANT R8, desc[UR6][R4.64+0x400] ;  /* 0x0004000604087981 */ /* 0x000ea8000c1e9900 */
[----:B------:R-:W3:Y:S04]  /*06e0*/  LDG.E.CONSTANT R13, desc[UR6][R4.64+0x800] ;  /* 0x00080006040d7981 */ /* 0x000ee8000c1e9900 */
[----:B------:R-:W3:Y:S04]  /*06f0*/  LDG.E.CONSTANT R10, desc[UR6][R4.64+0xc00] ;  /* 0x000c0006040a7981 */ /* 0x000ee8000c1e9900 */
[----:B------:R-:W4:Y:S04]  /*0700*/  LDG.E.CONSTANT R15, desc[UR6][R6.64] ;  /* 0x00000006060f7981 */ /* 0x000f28000c1e9900 */
[----:B------:R-:W4:Y:S04]  /*0710*/  LDG.E.CONSTANT R12, desc[UR6][R6.64+0x400] ;  /* 0x00040006060c7981 */ /* 0x000f28000c1e9900 */
[----:B------:R-:W4:Y:S04]  /*0720*/  LDG.E.CONSTANT R17, desc[UR6][R6.64+0x800] ;  /* 0x0008000606117981 */ /* 0x000f28000c1e9900 */
[----:B------:R-:W4:Y:S01]  /*0730*/  LDG.E.CONSTANT R14, desc[UR6][R6.64+0xc00] ;  /* 0x000c0006060e7981 */ /* 0x000f22000c1e9900 */
[----:B------:R-:W-:Y:S01]  /*0740*/  PLOP3.LUT P0, PT, PT, PT, PT, 0x8, 0x80 ;  /* 0x000000000080781c */ /* 0x000fe20003f0e170 */
[----:B------:R-:W-:Y:S01]  /*0750*/  VIADD R11, R11, 0x800 ;  /* 0x000008000b0b7836 */ /* 0x000fe20000000000 */
[----:B--2--5:R-:W-:-:S04]  /*0760*/  VIMNMX3 R8, R0, R9, R8, !PT ;  /* 0x000000090008720f */ /* 0x024fc80007800108 */
[----:B---3--:R-:W-:-:S04]  /*0770*/  VIMNMX3 R8, R8, R13, R10, !PT ;  /* 0x0000000d0808720f */ /* 0x008fc8000780010a */
[----:B----4-:R-:W-:-:S04]  /*0780*/  VIMNMX3 R8, R8, R15, R12, !PT ;  /* 0x0000000f0808720f */ /* 0x010fc8000780010c */
[----:B------:R-:W-:-:S07]  /*0790*/  VIMNMX3 R0, R8, R17, R14, !PT ;  /* 0x000000110800720f */ /* 0x000fce000780010e */
.L_x_15:
[----:B------:R-:W-:Y:S05]  /*07a0*/  BSYNC.RECONVERGENT B2 ;  /* 0x0000000000027941 */ /* 0x000fea0003800200 */
.L_x_14:
[----:B------:R-:W-:-:S13]  /*07b0*/  ISETP.LT.OR P0, PT, R11, R2, P0 ;  /* 0x000000020b00720c */ /* 0x000fda0000701670 */
[----:B------:R-:W-:Y:S05]  /*07c0*/  @!P0 BRA `(.L_x_7) ;  /* 0x0000000000208947 */ /* 0x000fea0003800000 */
[----:B------:R-:W0:Y:S02]  /*07d0*/  LDC.64 R4, c[0x0][0x380] ;  /* 0x0000e000ff047b82 */ /* 0x000e240000000a00 */
[----:B0-----:R-:W-:-:S05]  /*07e0*/  IMAD.WIDE R4, R11, 0x4, R4 ;  /* 0x000000040b047825 */ /* 0x001fca00078e0204 */
[----:B------:R-:W2:Y:S04]  /*07f0*/  LDG.E.CONSTANT R7, desc[UR6][R4.64] ;  /* 0x0000000604077981 */ /* 0x000ea8000c1e9900 */
[----:B------:R-:W2:Y:S04]  /*0800*/  LDG.E.CONSTANT R6, desc[UR6][R4.64+0x400] ;  /* 0x0004000604067981 */ /* 0x000ea8000c1e9900 */
[----:B------:R-:W3:Y:S04]  /*0810*/  LDG.E.CONSTANT R9, desc[UR6][R4.64+0x800] ;  /* 0x0008000604097981 */ /* 0x000ee8000c1e9900 */
[----:B------:R-:W3:Y:S01]  /*0820*/  LDG.E.CONSTANT R8, desc[UR6][R4.64+0xc00] ;  /* 0x000c000604087981 */ /* 0x000ee2000c1e9900 */
[----:B--2--5:R-:W-:-:S04]  /*0830*/  VIMNMX3 R0, R0, R7, R6, !PT ;  /* 0x000000070000720f */ /* 0x024fc80007800106 */
[----:B---3--:R-:W-:-:S07]  /*0840*/  VIMNMX3 R0, R0, R9, R8, !PT ;  /* 0x000000090000720f */ /* 0x008fce0007800108 */
.L_x_7:
[----:B------:R-:W-:Y:S05]  /*0850*/  BSYNC.RECONVERGENT B1 ;  /* 0x0000000000017941 */ /* 0x000fea0003800200 */
.L_x_6:
[----:B------:R-:W-:Y:S01]  /*0860*/  ISETP.GE.AND P0, PT, R2, 0x100, PT ;  /* 0x000001000200780c */ /* 0x000fe20003f06270 */
[----:B-----5:R-:W-:-:S12]  /*0870*/  IMAD.MOV.U32 R9, RZ, RZ, R0 ;  /* 0x000000ffff097224 */ /* 0x020fd800078e0000 */
[----:B------:R-:W-:Y:S05]  /*0880*/  @!P0 BRA `(.L_x_16) ;  /* 0x0000000000a08947 */ /* 0x000fea0003800000 */
[----:B------:R-:W1:Y:S01]  /*0890*/  S2R R6, SR_LANEID ;  /* 0x0000000000067919 */ /* 0x000e620000000000 */
[----:B------:R-:W2:Y:S02]  /*08a0*/  SHFL.DOWN PT, R0, R9, 0x1, 0x1f ;  /* 0x08201f0009007f89 */ /* 0x000ea400000e0000 */
[----:B--2---:R-:W-:Y:S02]  /*08b0*/  VIMNMX R0, PT, PT, R0, R9, !PT ;  /* 0x0000000900007248 */ /* 0x004fe40007fe0100 */
[C---:B-1----:R-:W-:Y:S02]  /*08c0*/  ISETP.GT.AND P0, PT, R6.reuse, 0x1e, PT ;  /* 0x0000001e0600780c */ /* 0x042fe40003f04270 */
[C---:B------:R-:W-:Y:S02]  /*08d0*/  ISETP.NE.AND P1, PT, R6.reuse, RZ, PT ;  /* 0x000000ff0600720c */ /* 0x040fe40003f25270 */
[----:B------:R-:W-:Y:S02]  /*08e0*/  SEL R0, R9, R0, P0 ;  /* 0x0000000009007207 */ /* 0x000fe40000000000 */
[----:B------:R-:W-:-:S03]  /*08f0*/  ISETP.GT.AND P0, PT, R6, 0x1d, PT ;  /* 0x0000001d0600780c */ /* 0x000fc60003f04270 */
[----:B0-----:R-:W0:Y:S06]  /*0900*/  SHFL.DOWN PT, R5, R0, 0x2, 0x1f ;  /* 0x08401f0000057f89 */ /* 0x001e2c00000e0000 */
[----:B------:R-:W1:Y:S01]  /*0910*/  @!P1 S2R R7, SR_CgaCtaId ;  /* 0x0000000000079919 */ /* 0x000e620000008800 */
[----:B------:R-:W-:Y:S02]  /*0920*/  @!P1 MOV R4, 0x400 ;  /* 0x0000040000049802 */ /* 0x000fe40000000f00 */
[----:B------:R-:W-:-:S04]  /*0930*/  @!P1 SHF.R.U32.HI R2, RZ, 0x3, R3 ;  /* 0x00000003ff029819 */ /* 0x000fc80000011603 */
[----:B------:R-:W-:Y:S02]  /*0940*/  @!P1 LOP3.LUT R2, R2, 0x7c, RZ, 0xc0, !PT ;  /* 0x0000007c02029812 */ /* 0x000fe400078ec0ff */
[----:B0-----:R-:W-:Y:S02]  /*0950*/  @!P0 VIMNMX R0, PT, PT, R0, R5, !PT ;  /* 0x0000000500008248 */ /* 0x001fe40007fe0100 */
[----:B------:R-:W-:-:S03]  /*0960*/  ISETP.GT.AND P0, PT, R6, 0x1b, PT ;  /* 0x0000001b0600780c */ /* 0x000fc60003f04270 */
[----:B------:R-:W0:Y:S01]  /*0970*/  SHFL.DOWN PT, R5, R0, 0x4, 0x1f ;  /* 0x08801f0000057f89 */ /* 0x000e2200000e0000 */
[----:B-1----:R-:W-:-:S05]  /*0980*/  @!P1 LEA R7, R7, R4, 0x18 ;  /* 0x0000000407079211 */ /* 0x002fca00078ec0ff */
[----:B------:R-:W-:-:S04]  /*0990*/  @!P1 IMAD.IADD R2, R2, 0x1, R7 ;  /* 0x0000000102029824 */ /* 0x000fc800078e0207 */
[----:B0-----:R-:W-:Y:S02]  /*09a0*/  @!P0 VIMNMX R0, PT, PT, R0, R5, !PT ;  /* 0x0000000500008248 */ /* 0x001fe40007fe0100 */
[----:B------:R-:W-:-:S03]  /*09b0*/  ISETP.GT.AND P0, PT, R6, 0x17, PT ;  /* 0x000000170600780c */ /* 0x000fc60003f04270 */
[----:B------:R-:W0:Y:S10]  /*09c0*/  SHFL.DOWN PT, R5, R0, 0x8, 0x1f ;  /* 0x09001f0000057f89 */ /* 0x000e3400000e0000 */
[----:B0-----:R-:W-:-:S02]  /*09d0*/  @!P0 VIMNMX R0, PT, PT, R0, R5, !PT ;  /* 0x0000000500008248 */ /* 0x001fc40007fe0100 */
[----:B------:R-:W-:-:S03]  /*09e0*/  ISETP.NE.AND P0, PT, R3, RZ, PT ;  /* 0x000000ff0300720c */ /* 0x000fc60003f05270 */
[----:B------:R-:W0:Y:S02]  /*09f0*/  SHFL.DOWN PT, R5, R0, 0x10, 0x1f ;  /* 0x0a001f0000057f89 */ /* 0x000e2400000e0000 */
[----:B0-----:R-:W-:-:S05]  /*0a00*/  VIMNMX R7, PT, PT, R0, R5, !PT ;  /* 0x0000000500077248 */ /* 0x001fca0007fe0100 */
[----:B------:R0:W-:Y:S01]  /*0a10*/  @!P1 STS [R2+0x8], R7 ;  /* 0x0000080702009388 */ /* 0x0001e20000000800 */
[----:B------:R-:W-:Y:S01]  /*0a20*/  BAR.SYNC.DEFER_BLOCKING 0x0 ;  /* 0x0000000000007b1d */ /* 0x000fe20000010000 */
[----:B------:R-:W-:-:S04]  /*0a30*/  ISETP.GT.AND P1, PT, R6, 0xf, PT ;  /* 0x0000000f0600780c */ /* 0x000fc80003f24270 */
[----:B------:R-:W-:Y:S01]  /*0a40*/  SEL R5, R0, R7, P1 ;  /* 0x0000000700057207 */ /* 0x000fe20000800000 */
[----:B------:R-:W-:Y:S08]  /*0a50*/  @P0 BRA `(.L_x_17) ;  /* 0x0000002c00500947 */ /* 0x000ff00003800000 */
[----:B------:R-:W1:Y:S01]  /*0a60*/  S2UR UR5, SR_CgaCtaId ;  /* 0x00000000000579c3 */ /* 0x000e620000008800 */
[----:B------:R-:W-:Y:S02]  /*0a70*/  UMOV UR4, 0x400 ;  /* 0x0000040000047882 */ /* 0x000fe40000000000 */
[----:B-1----:R-:W-:-:S09]  /*0a80*/  ULEA UR4, UR5, UR4, 0x18 ;  /* 0x0000000405047291 */ /* 0x002fd2000f8ec0ff */
[----:B------:R-:W-:Y:S04]  /*0a90*/  LDS R0, [UR4+0xc] ;  /* 0x00000c04ff007984 */ /* 0x000fe80008000800 */
[----:B------:R-:W1:Y:S04]  /*0aa0*/  LDS.128 R8, [UR4+0x10] ;  /* 0x00001004ff087984 */ /* 0x000e680008000c00 */
[----:B0-----:R-:W0:Y:S01]  /*0ab0*/  LDS.64 R2, [UR4+0x20] ;  /* 0x00002004ff027984 */ /* 0x001e220008000a00 */
[----:B-1----:R-:W-:-:S04]  /*0ac0*/  VIMNMX3 R0, R5, R0, R8, !PT ;  /* 0x000000000500720f */ /* 0x002fc80007800108 */
[----:B------:R-:W-:-:S04]  /*0ad0*/  VIMNMX3 R0, R0, R9, R10, !PT ;  /* 0x000000090000720f */ /* 0x000fc8000780010a */
[----:B0-----:R-:W-:-:S04]  /*0ae0*/  VIMNMX3 R0, R0, R11, R2, !PT ;  /* 0x0000000b0000720f */ /* 0x001fc80007800102 */
[----:B------:R-:W-:Y:S01]  /*0af0*/  VIMNMX R5, PT, PT, R0, R3, !PT ;  /* 0x0000000300057248 */ /* 0x000fe20007fe0100 */
[----:B------:R-:W-:Y:S06]  /*0b00*/  BRA `(.L_x_17) ;  /* 0x0000002c00247947 */ /* 0x000fec0003800000 */
.L_x_16:
[----:B------:R-:W1:Y:S01]  /*0b10*/  S2R R6, SR_LANEID ;  /* 0x0000000000067919 */ /* 0x000e620000000000 */
[----:B------:R-:W-:-:S04]  /*0b20*/  LOP3.LUT R0, R3, 0x3e0, RZ, 0xc0, !PT ;  /* 0x000003e003007812 */ /* 0x000fc800078ec0ff */
[----:B------:R-:W-:Y:S01]  /*0b30*/  LOP3.LUT R7, RZ, R0, RZ, 0x33, !PT ;  /* 0x00000000ff077212 */ /* 0x000fe200078e33ff */
[----:B0-----:R-:W-:-:S04]  /*0b40*/  VIADD R5, R0, 0x20 ;  /* 0x0000002000057836 */ /* 0x001fc80000000000 */
[----:B------:R-:W-:Y:S01]  /*0b50*/  IMAD.IADD R7, R7, 0x1, R2 ;  /* 0x0000000107077824 */ /* 0x000fe200078e0202 */
[----:B------:R-:W-:-:S04]  /*0b60*/  ISETP.GT.AND P0, PT, R5, R2, PT ;  /* 0x000000020500720c */ /* 0x000fc80003f04270 */
[----:B------:R-:W-:-:S05]  /*0b70*/  SEL R7, R7, 0x1f, P0 ;  /* 0x0000001f07077807 */ /* 0x000fca0000000000 */
[----:B------:R-:W0:Y:S01]  /*0b80*/  SHFL.DOWN PT, R0, R9, 0x1, R7 ;  /* 0x0820000009007989 */ /* 0x000e2200000e0007 */
[C---:B-1----:R-:W-:Y:S01]  /*0b90*/  ISETP.GE.AND P0, PT, R6.reuse, R7, PT ;  /* 0x000000070600720c */ /* 0x042fe20003f06270 */
[C---:B------:R-:W-:Y:S01]  /*0ba0*/  VIADD R4, R6.reuse, 0x2 ;  /* 0x0000000206047836 */ /* 0x040fe20000000000 */
[----:B------:R-:W-:-:S11]  /*0bb0*/  ISETP.NE.AND P1, PT, R6, RZ, PT ;  /* 0x000000ff0600720c */ /* 0x000fd60003f25270 */
[----:B0-----:R-:W-:Y:S02]  /*0bc0*/  @!P0 VIMNMX R9, PT, PT, R0, R9, !PT ;  /* 0x0000000900098248 */ /* 0x001fe40007fe0100 */
[----:B------:R-:W-:Y:S01]  /*0bd0*/  ISETP.GT.AND P0, PT, R4, R7, PT ;  /* 0x000000070400720c */ /* 0x000fe20003f04270 */
[----:B------:R-:W-:Y:S01]  /*0be0*/  VIADD R4, R6, 0x4 ;  /* 0x0000000406047836 */ /* 0x000fe20000000000 */
[----:B------:R-:W0:Y:S01]  /*0bf0*/  @!P1 S2R R8, SR_CgaCtaId ;  /* 0x0000000000089919 */ /* 0x000e220000008800 */
[----:B------:R-:W-:Y:S01]  /*0c00*/  @!P1 MOV R5, 0x400 ;  /* 0x0000040000059802 */ /* 0x000fe20000000f00 */
[----:B------:R-:W1:Y:S09]  /*0c10*/  SHFL.DOWN PT, R0, R9, 0x2, R7 ;  /* 0x0840000009007989 */ /* 0x000e7200000e0007 */
[----:B-1----:R-:W-:-:S02]  /*0c20*/  @!P0 VIMNMX R9, PT, PT, R9, R0, !PT ;  /* 0x0000000009098248 */ /* 0x002fc40007fe0100 */
[----:B------:R-:W-:Y:S01]  /*0c30*/  ISETP.GT.AND P0, PT, R4, R7, PT ;  /* 0x000000070400720c */ /* 0x000fe20003f04270 */
[----:B------:R-:W-:Y:S01]  /*0c40*/  VIADD R4, R6, 0x8 ;  /* 0x0000000806047836 */ /* 0x000fe20000000000 */
[----:B0-----:R-:W-:Y:S01]  /*0c50*/  @!P1 LEA R5, R8, R5, 0x18 ;  /* 0x0000000508059211 */ /* 0x001fe200078ec0ff */
[----:B------:R-:W0:Y:S10]  /*0c60*/  SHFL.DOWN PT, R0, R9, 0x4, R7 ;  /* 0x0880000009007989 */ /* 0x000e3400000e0007 */
[----:B0-----:R-:W-:-:S02]  /*0c70*/  @!P0 VIMNMX R9, PT, PT, R9, R0, !PT ;  /* 0x0000000009098248 */ /* 0x001fc40007fe0100 */
[----:B------:R-:W-:Y:S01]  /*0c80*/  ISETP.GT.AND P0, PT, R4, R7, PT ;  /* 0x000000070400720c */ /* 0x000fe20003f04270 */
[----:B------:R-:W-:Y:S02]  /*0c90*/  VIADD R4, R6, 0x10 ;  /* 0x0000001006047836 */ /* 0x000fe40000000000 */
[----:B------:R-:W0:Y:S10]  /*0ca0*/  SHFL.DOWN PT, R0, R9, 0x8, R7 ;  /* 0x0900000009007989 */ /* 0x000e3400000e0007 */
[----:B0-----:R-:W-:-:S02]  /*0cb0*/  @!P0 VIMNMX R9, PT, PT, R9, R0, !PT ;  /* 0x0000000009098248 */ /* 0x001fc40007fe0100 */
[----:B------:R-:W-:Y:S02]  /*0cc0*/  ISETP.GT.AND P0, PT, R4, R7, PT ;  /* 0x000000070400720c */ /* 0x000fe40003f04270 */
[----:B------:R-:W-:Y:S01]  /*0cd0*/  @!P1 SHF.R.U32.HI R4, RZ, 0x3, R3 ;  /* 0x00000003ff049819 */ /* 0x000fe20000011603 */
[----:B------:R-:W0:Y:S03]  /*0ce0*/  SHFL.DOWN PT, R0, R9, 0x10, R7 ;  /* 0x0a00000009007989 */ /* 0x000e2600000e0007 */
[----:B------:R-:W-:-:S05]  /*0cf0*/  @!P1 LOP3.LUT R4, R4, 0x7c, RZ, 0xc0, !PT ;  /* 0x0000007c04049812 */ /* 0x000fca00078ec0ff */
[----:B------:R-:W-:Y:S02]  /*0d00*/  @!P1 IMAD.IADD R4, R4, 0x1, R5 ;  /* 0x0000000104049824 */ /* 0x000fe400078e0205 */
[----:B0-----:R-:W-:Y:S02]  /*0d10*/  @!P0 VIMNMX R9, PT, PT, R9, R0, !PT ;  /* 0x0000000009098248 */ /* 0x001fe40007fe0100 */
[----:B------:R-:W-:-:S03]  /*0d20*/  ISETP.NE.AND P0, PT, R3, RZ, PT ;  /* 0x000000ff0300720c */ /* 0x000fc60003f05270 */
[----:B------:R-:W-:-:S05]  /*0d30*/  IMAD.MOV.U32 R5, RZ, RZ, R9 ;  /* 0x000000ffff057224 */ /* 0x000fca00078e0009 */
[----:B------:R4:W-:Y:S01]  /*0d40*/  @!P1 STS [R4+0x8], R5 ;  /* 0x0000080504009388 */ /* 0x0009e20000000800 */
[----:B------:R-:W-:Y:S06]  /*0d50*/  BAR.SYNC.DEFER_BLOCKING 0x0 ;  /* 0x0000000000007b1d */ /* 0x000fec0000010000 */
[----:B------:R-:W-:Y:S05]  /*0d60*/  @P0 BRA `(.L_x_17) ;  /* 0x00000028008c0947 */ /* 0x000fea0003800000 */
[----:B------:R-:W0:Y:S01]  /*0d70*/  S2UR UR5, SR_CgaCtaId ;  /* 0x00000000000579c3 */ /* 0x000e220000008800 */
[----:B------:R-:W-:Y:S01]  /*0d80*/  UMOV UR4, 0x400 ;  /* 0x0000040000047882 */ /* 0x000fe20000000000 */
[C---:B------:R-:W-:Y:S02]  /*0d90*/  ISETP.GT.AND P2, PT, R2.reuse, 0x20, PT ;  /* 0x000000200200780c */ /* 0x040fe40003f44270 */
[C---:B------:R-:W-:Y:S02]  /*0da0*/  ISETP.GT.AND P4, PT, R2.reuse, 0x40, PT ;  /* 0x000000400200780c */ /* 0x040fe40003f84270 */
[C---:B------:R-:W-:Y:S02]  /*0db0*/  ISETP.GT.AND P3, PT, R2.reuse, 0x60, PT ;  /* 0x000000600200780c */ /* 0x040fe40003f64270 */
[----:B------:R-:W-:Y:S01]  /*0dc0*/  ISETP.GT.AND P1, PT, R2, 0x80, PT ;  /* 0x000000800200780c */ /* 0x000fe20003f24270 */
[----:B0-----:R-:W-:-:S09]  /*0dd0*/  ULEA UR4, UR5, UR4, 0x18 ;  /* 0x0000000405047291 */ /* 0x001fd2000f8ec0ff */
[----:B------:R-:W4:Y:S04]  /*0de0*/  LDS R0, [UR4+0xc] ;  /* 0x00000c04ff007984 */ /* 0x000f280008000800 */
[----:B------:R-:W0:Y:S04]  /*0df0*/  LDS.128 R8, [UR4+0x10] ;  /* 0x00001004ff087984 */ /* 0x000e280008000c00 */
[----:B------:R-:W1:Y:S01]  /*0e00*/  LDS.64 R6, [UR4+0x20] ;  /* 0x00002004ff067984 */ /* 0x000e620008000a00 */
[----:B----4-:R-:W-:Y:S02]  /*0e10*/  @P2 VIMNMX R5, PT, PT, R5, R0, !PT ;  /* 0x0000000005052248 */ /* 0x010fe40007fe0100 */
[----:B------:R-:W-:-:S02]  /*0e20*/  ISETP.GT.AND P2, PT, R2, 0xa0, PT ;  /* 0x000000a00200780c */ /* 0x000fc40003f44270 */
[----:B0-----:R-:W-:Y:S02]  /*0e30*/  @P4 VIMNMX R5, PT, PT, R5, R8, !PT ;  /* 0x0000000805054248 */ /* 0x001fe40007fe0100 */
[C---:B------:R-:W-:Y:S02]  /*0e40*/  ISETP.GT.AND P4, PT, R2.reuse, 0xc0, PT ;  /* 0x000000c00200780c */ /* 0x040fe40003f84270 */
[----:B------:R-:W-:Y:S02]  /*0e50*/  @P3 VIMNMX R5, PT, PT, R5, R9, !PT ;  /* 0x0000000905053248 */ /* 0x000fe40007fe0100 */
[----:B------:R-:W-:Y:S02]  /*0e60*/  ISETP.GT.AND P3, PT, R2, 0xe0, PT ;  /* 0x000000e00200780c */ /* 0x000fe40003f64270 */
[----:B------:R-:W-:-:S04]  /*0e70*/  @P1 VIMNMX R5, PT, PT, R5, R10, !PT ;  /* 0x0000000a05051248 */ /* 0x000fc80007fe0100 */
[----:B------:R-:W-:-:S04]  /*0e80*/  @P2 VIMNMX R5, PT, PT, R5, R11, !PT ;  /* 0x0000000b05052248 */ /* 0x000fc80007fe0100 */
[----:B-1----:R-:W-:-:S04]  /*0e90*/  @P4 VIMNMX R5, PT, PT, R5, R6, !PT ;  /* 0x0000000605054248 */ /* 0x002fc80007fe0100 */
[----:B------:R-:W-:Y:S01]  /*0ea0*/  @P3 VIMNMX R5, PT, PT, R5, R7, !PT ;  /* 0x0000000705053248 */ /* 0x000fe20007fe0100 */
[----:B------:R-:W-:Y:S06]  /*0eb0*/  BRA `(.L_x_17) ;  /* 0x0000002800387947 */ /* 0x000fec0003800000 */
.L_x_3:
[----:B------:R-:W0:Y:S01]  /*0ec0*/  S2R R0, SR_TID.X ;  /* 0x0000000000007919 */ /* 0x000e220000002100 */
[----:B------:R-:W1:Y:S01]  /*0ed0*/  LDC.64 R20, c[0x0][0x380] ;  /* 0x0000e000ff147b82 */ /* 0x000e620000000a00 */
[----:B0-----:R-:W-:-:S04]  /*0ee0*/  IMAD.SHL.U32 R3, R0, 0x4, RZ ;  /* 0x0000000400037824 */ /* 0x001fc800078e00ff */
[----:B-1----:R-:W-:-:S05]  /*0ef0*/  IMAD.WIDE.U32 R20, R3, 0x4, R20 ;  /* 0x0000000403147825 */ /* 0x002fca00078e0014 */
[----:B------:R-:W2:Y:S04]  /*0f00*/  LDG.E.128.CONSTANT R4, desc[UR6][R20.64] ;  /* 0x0000000614047981 */ /* 0x000ea8000c1e9d00 */
[----:B------:R-:W3:Y:S04]  /*0f10*/  LDG.E.128.CONSTANT R8, desc[UR6][R20.64+0x1000] ;  /* 0x0010000614087981 */ /* 0x000ee8000c1e9d00 */
[----:B------:R-:W4:Y:S04]  /*0f20*/  LDG.E.128.CONSTANT R12, desc[UR6][R20.64+0x2000] ;  /* 0x00200006140c7981 */ /* 0x000f28000c1e9d00 */
[----:B------:R-:W5:Y:S01]  /*0f30*/  LDG.E.128.CONSTANT R16, desc[UR6][R20.64+0x3000] ;  /* 0x0030000614107981 */ /* 0x000f62000c1e9d00 */
[----:B------:R-:W-:Y:S01]  /*0f40*/  ISETP.GE.U32.AND P0, PT, R2, 0x2000, PT ;  /* 0x000020000200780c */ /* 0x000fe20003f06070 */
[----:B------:R-:W-:Y:S01]  /*0f50*/  IMAD.MOV.U32 R23, RZ, RZ, 0x1000 ;  /* 0x00001000ff177424 */ /* 0x000fe200078e00ff */
[----:B--2---:R-:W-:-:S02]  /*0f60*/  VIMNMX3 R4, R4, R5, R6, !PT ;  /* 0x000000050404720f */ /* 0x004fc40007800106 */
[----:B---3--:R-:W-:Y:S02]  /*0f70*/  VIMNMX3 R7, R7, R8, R9, !PT ;  /* 0x000000080707720f */ /* 0x008fe40007800109 */
[----:B----4-:R-:W-:Y:S02]  /*0f80*/  VIMNMX3 R10, R10, R11, R12, !PT ;  /* 0x0000000b0a0a720f */ /* 0x010fe4000780010c */
[----:B------:R-:W-:Y:S02]  /*0f90*/  VIMNMX3 R13, R13, R14, R15, !PT ;  /* 0x0000000e0d0d720f */ /* 0x000fe4000780010f */
[----:B-----5:R-:W-:Y:S02]  /*0fa0*/  VIMNMX3 R18, R16, R17, R18, !PT ;  /* 0x000000111012720f */ /* 0x020fe40007800112 */
[----:B------:R-:W-:Y:S02]  /*0fb0*/  VIMNMX3 R4, R4, R7, R10, !PT ;  /* 0x000000070404720f */ /* 0x000fe4000780010a */
[----:B------:R-:W-:-:S04]  /*0fc0*/  VIMNMX3 R13, R13, R18, R19, !PT ;  /* 0x000000120d0d720f */ /* 0x000fc80007800113 */
[----:B------:R-:W-:Y:S01]  /*0fd0*/  VIMNMX R3, PT, PT, R4, R13, !PT ;  /* 0x0000000d04037248 */ /* 0x000fe20007fe0100 */
[----:B------:R-:W-:Y:S06]  /*0fe0*/  @!P0 BRA `(.L_x_18) ;  /* 0x0000000000608947 */ /* 0x000fec0003800000 */
[----:B------:R-:W0:Y:S01]  /*0ff0*/  LDC R24, c[0x0][0x390] ;  /* 0x0000e400ff187b82 */ /* 0x000e220000000800 */
[----:B------:R-:W-:Y:S02]  /*1000*/  VIADD R22, R2, 0xfffff000 ;  /* 0xfffff00002167836 */ /* 0x000fe40000000000 */
[----:B------:R-:W-:-:S07]  /*1010*/  IMAD.MOV.U32 R23, RZ, RZ, 0x1000 ;  /* 0x00001000ff177424 */ /* 0x000fce00078e00ff */
.L_x_20:
[----:B------:R-:W-:-:S05]  /*1020*/  IMAD.WIDE R26, R23, 0x4, R20 ;  /* 0x00000004171a7825 */ /* 0x000fca00078e0214 */
[----:B------:R-:W2:Y:S04]  /*1030*/  LDG.E.128.CONSTANT R4, desc[UR6][R26.64] ;  /* 0x000000061a047981 */ /* 0x000ea8000c1e9d00 */
[----:B------:R-:W3:Y:S04]  /*1040*/  LDG.E.128.CONSTANT R8, desc[UR6][R26.64+0x1000] ;  /* 0x001000061a087981 */ /* 0x000ee8000c1e9d00 */
[----:B------:R-:W4:Y:S04]  /*1050*/  LDG.E.128.CONSTANT R12, desc[UR6][R26.64+0x2000] ;  /* 0x002000061a0c7981 */ /* 0x000f28000c1e9d00 */
[----:B------:R-:W5:Y:S01]  /*1060*/  LDG.E.128.CONSTANT R16, desc[UR6][R26.64+0x3000] ;  /* 0x003000061a107981 */ /* 0x000f62000c1e9d00 */
[----:B0-----:R-:W-:Y:S01]  /*1070*/  IMAD.MOV.U32 R2, RZ, RZ, R24 ;  /* 0x000000ffff027224 */ /* 0x001fe200078e0018 */
[----:B--2---:R-:W-:-:S03]  /*1080*/  VIMNMX3 R3, R3, R4, R5, !PT ;  /* 0x000000040303720f */ /* 0x004fc60007800105 */
[----:B------:R-:W-:Y:S01]  /*1090*/  IMAD.IADD R4, R2, 0x1, -R23 ;  /* 0x0000000102047824 */ /* 0x000fe200078e0a17 */
[----:B---3--:R-:W-:-:S04]  /*10a0*/  VIMNMX3 R6, R6, R7, R8, !PT ;  /* 0x000000070606720f */ /* 0x008fc80007800108 */
[----:B------:R-:W-:Y:S02]  /*10b0*/  ISETP.GE.AND P0, PT, R4, 0x1000, PT ;  /* 0x000010000400780c */ /* 0x000fe40003f06270 */
[----:B------:R-:W-:Y:S02]  /*10c0*/  VIMNMX3 R8, R9, R10, R11, !PT ;  /* 0x0000000a0908720f */ /* 0x000fe4000780010b */
[----:B----4-:R-:W-:Y:S02]  /*10d0*/  VIMNMX3 R12, R12, R13, R14, !PT ;  /* 0x0000000d0c0c720f */ /* 0x010fe4000780010e */
[----:B-----5:R-:W-:Y:S02]  /*10e0*/  VIMNMX3 R15, R15, R16, R17, !PT ;  /* 0x000000100f0f720f */ /* 0x020fe40007800111 */
[----:B------:R-:W-:Y:S02]  /*10f0*/  VIMNMX R18, PT, PT, R18, R19, !PT ;  /* 0x0000001312127248 */ /* 0x000fe40007fe0100 */
[----:B------:R-:W-:-:S02]  /*1100*/  VIMNMX3 R3, R3, R6, R8, !PT ;  /* 0x000000060303720f */ /* 0x000fc40007800108 */
[----:B------:R-:W-:-:S04]  /*1110*/  VIMNMX3 R12, R12, R15, R18, !PT ;  /* 0x0000000f0c0c720f */ /* 0x000fc80007800112 */
[----:B------:R-:W-:Y:S01]  /*1120*/  VIMNMX R3, PT, PT, R3, R12, !PT ;  /* 0x0000000c03037248 */ /* 0x000fe20007fe0100 */
[----:B------:R-:W-:Y:S06]  /*1130*/  @!P0 BRA `(.L_x_19) ;  /* 0x0000000400fc8947 */ /* 0x000fec0003800000 */
[----:B------:R-:W-:-:S05]  /*1140*/  VIADD R23, R23, 0x1000 ;  /* 0x0000100017177836 */ /* 0x000fca0000000000 */
[----:B------:R-:W-:-:S13]  /*1150*/  ISETP.GT.AND P0, PT, R23, R22, PT ;  /* 0x000000161700720c */ /* 0x000fda0003f04270 */
[----:B------:R-:W-:Y:S05]  /*1160*/  @!P0 BRA `(.L_x_20) ;  /* 0xfffffffc00ac8947 */ /* 0x000fea000383ffff */
.L_x_18:
[----:B------:R-:W-:-:S13]  /*1170*/  ISETP.GE.AND P0, PT, R23, R2, PT ;  /* 0x000000021700720c */ /* 0x000fda0003f06270 */
[----:B------:R-:W-:Y:S05]  /*1180*/  @P0 BRA `(.L_x_19) ;  /* 0x0000000400e80947 */ /* 0x000fea0003800000 */
[----:B------:R-:W-:Y:S01]  /*1190*/  IMAD.IADD R11, R2, 0x1, -R23 ;  /* 0x00000001020b7824 */ /* 0x000fe200078e0a17 */
[----:B------:R-:W-:Y:S04]  /*11a0*/  BSSY.RECONVERGENT B1, `(.L_x_19) ;  /* 0x0000078000017945 */ /* 0x000fe80003800200 */
[----:B------:R-:W-:-:S13]  /*11b0*/  ISETP.GE.AND P0, PT, R0, R11, PT ;  /* 0x0000000b0000720c */ /* 0x000fda0003f06270 */
[----:B------:R-:W-:Y:S05]  /*11c0*/  @P0 BRA `(.L_x_21) ;  /* 0x0000000400d40947 */ /* 0x000fea0003800000 */
[----:B------:R-:W-:Y:S01]  /*11d0*/  LOP3.LUT R4, RZ, R0, RZ, 0x33, !PT ;  /* 0x00000000ff047212 */ /* 0x000fe200078e33ff */
[----:B------:R-:W-:Y:S03]  /*11e0*/  BSSY.RECONVERGENT B2, `(.L_x_22) ;  /* 0x0000015000027945 */ /* 0x000fe60003800200 */
[----:B------:R-:W-:-:S04]  /*11f0*/  IADD3 R4, PT, PT, -R23, R2, R4 ;  /* 0x0000000217047210 */ /* 0x000fc80007ffe104 */
[C---:B------:R-:W-:Y:S02]  /*1200*/  LOP3.LUT R2, R4.reuse, 0x300, RZ, 0xc0, !PT ;  /* 0x0000030004027812 */ /* 0x040fe400078ec0ff */
[----:B------:R-:W-:Y:S02]  /*1210*/  ISETP.GE.U32.AND P1, PT, R4, 0x300, PT ;  /* 0x000003000400780c */ /* 0x000fe40003f26070 */
[----:B------:R-:W-:Y:S01]  /*1220*/  ISETP.NE.AND P0, PT, R2, 0x300, PT ;  /* 0x000003000200780c */ /* 0x000fe20003f05270 */
[----:B------:R-:W-:-:S12]  /*1230*/  IMAD.MOV.U32 R2, RZ, RZ, R0 ;  /* 0x000000ffff027224 */ /* 0x000fd800078e0000 */
[----:B------:R-:W-:Y:S05]  /*1240*/  @!P0 BRA `(.L_x_23) ;  /* 0x0000000000388947 */ /* 0x000fea0003800000 */
[----:B------:R-:W0:Y:S01]  /*1250*/  LDC.64 R6, c[0x0][0x380] ;  /* 0x0000e000ff067b82 */ /* 0x000e220000000a00 */
[----:B------:R-:W-:Y:S01]  /*1260*/  LEA.HI R2, R4, 0x1, RZ, 0x18 ;  /* 0x0000000104027811 */ /* 0x000fe200078fc0ff */
[----:B------:R-:W-:-:S03]  /*1270*/  IMAD.IADD R9, R0, 0x1, R23 ;  /* 0x0000000100097824 */ /* 0x000fc600078e0217 */
[----:B------:R-:W-:Y:S01]  /*1280*/  LOP3.LUT R4, R2, 0x3, RZ, 0xc0, !PT ;  /* 0x0000000302047812 */ /* 0x000fe200078ec0ff */
[----:B------:R-:W-:-:S04]  /*1290*/  IMAD.MOV.U32 R2, RZ, RZ, R0 ;  /* 0x000000ffff027224 */ /* 0x000fc800078e0000 */
[----:B------:R-:W-:-:S07]  /*12a0*/  IMAD.MOV R8, RZ, RZ, -R4 ;  /* 0x000000ffff087224 */ /* 0x000fce00078e0a04 */
.L_x_24:
[----:B0-----:R-:W-:-:S06]  /*12b0*/  IMAD.WIDE.U32 R4, R9, 0x4, R6 ;  /* 0x0000000409047825 */ /* 0x001fcc00078e0006 */
[----:B------:R-:W2:Y:S01]  /*12c0*/  LDG.E.CONSTANT R4, desc[UR6][R4.64] ;  /* 0x0000000604047981 */ /* 0x000ea2000c1e9900 */
[----:B------:R-:W-:Y:S02]  /*12d0*/  VIADD R8, R8, 0x1 ;  /* 0x0000000108087836 */ /* 0x000fe40000000000 */
[----:B------:R-:W-:Y:S02]  /*12e0*/  VIADD R2, R2, 0x100 ;  /* 0x0000010002027836 */ /* 0x000fe40000000000 */
[----:B------:R-:W-:Y:S01]  /*12f0*/  VIADD R9, R9, 0x100 ;  /* 0x0000010009097836 */ /* 0x000fe20000000000 */
[----:B------:R-:W-:Y:S02]  /*1300*/  ISETP.NE.AND P0, PT, R8, RZ, PT ;  /* 0x000000ff0800720c */ /* 0x000fe40003f05270 */
[----:B--2---:R-:W-:-:S11]  /*1310*/  VIMNMX R3, PT, PT, R4, R3, !PT ;  /* 0x0000000304037248 */ /* 0x004fd60007fe0100 */
[----:B------:R-:W-:Y:S05]  /*1320*/  @P0 BRA `(.L_x_24) ;  /* 0xfffffffc00e00947 */ /* 0x000fea000383ffff */
.L_x_23:
[----:B------:R-:W-:Y:S05]  /*1330*/  BSYNC.RECONVERGENT B2 ;  /* 0x0000000000027941 */ /* 0x000fea0003800200 */
.L_x_22:
[----:B------:R-:W-:Y:S05]  /*1340*/  @!P1 BRA `(.L_x_21) ;  /* 0x0000000400749947 */ /* 0x000fea0003800000 */
[----:B------:R-:W0:Y:S01]  /*1350*/  LDCU.64 UR4, c[0x0][0x380] ;  /* 0x00007000ff0477ac */ /* 0x000e220008000a00 */
[----:B------:R-:W-:Y:S01]  /*1360*/  IMAD.IADD R7, R11, 0x1, -R2 ;  /* 0x000000010b077824 */ /* 0x000fe200078e0a02 */
[C---:B------:R-:W-:Y:S01]  /*1370*/  IADD3 R5, P0, PT, R2.reuse, R23, RZ ;  /* 0x0000001702057210 */ /* 0x040fe20007f1e0ff */
[----:B------:R-:W-:Y:S01]  /*1380*/  BSSY.RECONVERGENT B2, `(.L_x_25) ;  /* 0x0000033000027945 */ /* 0x000fe20003800200 */
[----:B------:R-:W-:Y:S02]  /*1390*/  IMAD.IADD R13, R2, 0x1, R23 ;  /* 0x00000001020d7824 */ /* 0x000fe400078e0217 */
[----:B------:R-:W-:Y:S01]  /*13a0*/  ISETP.GT.AND P1, PT, R7, 0xc00, PT ;  /* 0x00000c000700780c */ /* 0x000fe20003f24270 */
[----:B------:R-:W-:Y:S01]  /*13b0*/  IMAD.X R6, RZ, RZ, RZ, P0 ;  /* 0x000000ffff067224 */ /* 0x000fe200000e06ff */
[----:B0-----:R-:W-:-:S04]  /*13c0*/  LEA R4, P0, R5, UR4, 0x2 ;  /* 0x0000000405047c11 */ /* 0x001fc8000f8010ff */
[----:B------:R-:W-:Y:S02]  /*13d0*/  LEA.HI.X R5, R5, UR5, R6, 0x2, P0 ;  /* 0x0000000505057c11 */ /* 0x000fe400080f1406 */
[----:B------:R-:W-:-:S05]  /*13e0*/  IADD3 R4, P0, PT, R4, 0x800, RZ ;  /* 0x0000080004047810 */ /* 0x000fca0007f1e0ff */
[----:B------:R-:W-:Y:S01]  /*13f0*/  IMAD.X R5, RZ, RZ, R5, P0 ;  /* 0x000000ffff057224 */ /* 0x000fe200000e0605 */
[----:B------:R-:W-:Y:S01]  /*1400*/  PLOP3.LUT P0, PT, PT, PT, PT, 0x80, 0x8 ;  /* 0x000000000008781c */ /* 0x000fe20003f0f070 */
[----:B------:R-:W-:-:S12]  /*1410*/  @!P1 BRA `(.L_x_26) ;  /* 0x0000000000a49947 */ /* 0x000fd80003800000 */
[----:B------:R-:W-:Y:S01]  /*1420*/  PLOP3.LUT P0, PT, PT, PT, PT, 0x8, 0x80 ;  /* 0x000000000080781c */ /* 0x000fe20003f0e170 */
[----:B------:R-:W-:-:S12]  /*1430*/  VIADD R15, R11, 0xfffff400 ;  /* 0xfffff4000b0f7836 */ /* 0x000fd80000000000 */
.L_x_27:
[----:B------:R-:W0:Y:S01]  /*1440*/  LDC.64 R6, c[0x0][0x380] ;  /* 0x0000e000ff067b82 */ /* 0x000e220000000a00 */
[C---:B------:R-:W-:Y:S01]  /*1450*/  VIADD R25, R13.reuse, 0x400 ;  /* 0x000004000d197836 */ /* 0x040fe20000000000 */
[----:B------:R-:W2:Y:S01]  /*1460*/  LDG.E.CONSTANT R10, desc[UR6][R4.64+-0x400] ;  /* 0xfffc0006040a7981 */ /* 0x000ea2000c1e9900 */
[----:B------:R-:W-:-:S03]  /*1470*/  VIADD R9, R13, 0x800 ;  /* 0x000008000d097836 */ /* 0x000fc60000000000 */
[----:B------:R-:W3:Y:S04]  /*1480*/  LDG.E.CONSTANT R21, desc[UR6][R4.64] ;  /* 0x0000000604157981 */ /* 0x000ee8000c1e9900 */
[----:B------:R-:W3:Y:S04]  /*1490*/  LDG.E.CONSTANT R18, desc[UR6][R4.64+0x400] ;  /* 0x0004000604127981 */ /* 0x000ee8000c1e9900 */
[----:B------:R-:W4:Y:S01]  /*14a0*/  LDG.E.CONSTANT R16, desc[UR6][R4.64+0xc00] ;  /* 0x000c000604107981 */ /* 0x000f22000c1e9900 */
[----:B------:R-:W-:-:S03]  /*14b0*/  VIADD R27, R13, 0xc00 ;  /* 0x00000c000d1b7836 */ /* 0x000fc60000000000 */
[----:B------:R-:W5:Y:S04]  /*14c0*/  LDG.E.CONSTANT R17, desc[UR6][R4.64+0x1000] ;  /* 0x0010000604117981 */ /* 0x000f68000c1e9900 */
[----:B------:R-:W5:Y:S01]  /*14d0*/  LDG.E.CONSTANT R14, desc[UR6][R4.64+0x1400] ;  /* 0x00140006040e7981 */ /* 0x000f62000c1e9900 */
[----:B0-----:R-:W-:-:S03]  /*14e0*/  IMAD.WIDE.U32 R22, R13, 0x4, R6 ;  /* 0x000000040d167825 */ /* 0x001fc600078e0006 */
[----:B------:R-:W5:Y:S04]  /*14f0*/  LDG.E.CONSTANT R20, desc[UR6][R4.64+0x1c00] ;  /* 0x001c000604147981 */ /* 0x000f68000c1e9900 */
[----:B------:R-:W2:Y:S01]  /*1500*/  LDG.E.CONSTANT R12, desc[UR6][R22.64] ;  /* 0x00000006160c7981 */ /* 0x000ea2000c1e9900 */
[----:B------:R-:W-:-:S05]  /*1510*/  IMAD.WIDE.U32 R24, R25, 0x4, R6 ;  /* 0x0000000419187825 */ /* 0x000fca00078e0006 */
[----:B------:R-:W4:Y:S01]  /*1520*/  LDG.E.CONSTANT R19, desc[UR6][R24.64] ;  /* 0x0000000618137981 */ /* 0x000f22000c1e9900 */
[----:B------:R-:W-:-:S03]  /*1530*/  IMAD.WIDE.U32 R8, R9, 0x4, R6 ;  /* 0x0000000409087825 */ /* 0x000fc600078e0006 */
[----:B------:R-:W5:Y:S01]  /*1540*/  LDG.E.CONSTANT R23, desc[UR6][R4.64+0x2000] ;  /* 0x0020000604177981 */ /* 0x000f62000c1e9900 */
[----:B------:R-:W-:-:S03]  /*1550*/  IMAD.WIDE.U32 R6, R27, 0x4, R6 ;  /* 0x000000041b067825 */ /* 0x000fc600078e0006 */
[----:B------:R-:W5:Y:S04]  /*1560*/  LDG.E.CONSTANT R9, desc[UR6][R8.64] ;  /* 0x0000000608097981 */ /* 0x000f68000c1e9900 */
[----:B------:R-:W5:Y:S04]  /*1570*/  LDG.E.CONSTANT R22, desc[UR6][R4.64+0x2400] ;  /* 0x0024000604167981 */ /* 0x000f68000c1e9900 */
[----:B------:R0:W5:Y:S04]  /*1580*/  LDG.E.CONSTANT R6, desc[UR6][R6.64] ;  /* 0x0000000606067981 */ /* 0x000168000c1e9900 */
[----:B------:R-:W5:Y:S04]  /*1590*/  LDG.E.CONSTANT R25, desc[UR6][R4.64+0x2c00] ;  /* 0x002c000604197981 */ /* 0x000f68000c1e9900 */
[----:B------:R-:W5:Y:S04]  /*15a0*/  LDG.E.CONSTANT R27, desc[UR6][R4.64+0x3000] ;  /* 0x00300006041b7981 */ /* 0x000f68000c1e9900 */
[----:B------:R1:W5:Y:S01]  /*15b0*/  LDG.E.CONSTANT R24, desc[UR6][R4.64+0x3400] ;  /* 0x0034000604187981 */ /* 0x000362000c1e9900 */
[----:B------:R-:W-:-:S05]  /*15c0*/  VIADD R2, R2, 0x1000 ;  /* 0x0000100002027836 */ /* 0x000fca0000000000 */
[----:B------:R-:W-:Y:S02]  /*15d0*/  ISETP.GE.AND P1, PT, R2, R15, PT ;  /* 0x0000000f0200720c */ /* 0x000fe40003f26270 */
[----:B0-----:R-:W-:Y:S01]  /*15e0*/  IADD3 R7, P2, PT, R4, 0x4000, RZ ;  /* 0x0000400004077810 */ /* 0x001fe20007f5e0ff */
[----:B------:R-:W-:-:S04]  /*15f0*/  VIADD R13, R13, 0x1000 ;  /* 0x000010000d0d7836 */ /* 0x000fc80000000000 */
[----:B-1----:R-:W-:Y:S02]  /*1600*/  IMAD.X R5, RZ, RZ, R5, P2 ;  /* 0x000000ffff057224 */ /* 0x002fe400010e0605 */
[----:B------:R-:W-:Y:S01]  /*1610*/  IMAD.MOV.U32 R4, RZ, RZ, R7 ;  /* 0x000000ffff047224 */ /* 0x000fe200078e0007 */
[----:B--2---:R-:W-:-:S04]  /*1620*/  VIMNMX3 R10, R3, R12, R10, !PT ;  /* 0x0000000c030a720f */ /* 0x004fc8000780010a */
[----:B---3--:R-:W-:-:S04]  /*1630*/  VIMNMX3 R10, R10, R21, R18, !PT ;  /* 0x000000150a0a720f */ /* 0x008fc80007800112 */
[----:B----4-:R-:W-:-:S04]  /*1640*/  VIMNMX3 R10, R10, R19, R16, !PT ;  /* 0x000000130a0a720f */ /* 0x010fc80007800110 */
[----:B-----5:R-:W-:-:S04]  /*1650*/  VIMNMX3 R10, R10, R17, R14, !PT ;  /* 0x000000110a0a720f */ /* 0x020fc8000780010e */
[----:B------:R-:W-:-:S04]  /*1660*/  VIMNMX3 R9, R10, R9, R20, !PT ;  /* 0x000000090a09720f */ /* 0x000fc80007800114 */
[----:B------:R-:W-:-:S04]  /*1670*/  VIMNMX3 R9, R9, R23, R22, !PT ;  /* 0x000000170909720f */ /* 0x000fc80007800116 */
[----:B------:R-:W-:-:S04]  /*1680*/  VIMNMX3 R6, R9, R6, R25, !PT ;  /* 0x000000060906720f */ /* 0x000fc80007800119 */
[----:B------:R-:W-:Y:S01]  /*1690*/  VIMNMX3 R3, R6, R27, R24, !PT ;  /* 0x0000001b0603720f */ /* 0x000fe20007800118 */
[----:B------:R-:W-:Y:S06]  /*16a0*/  @!P1 BRA `(.L_x_27) ;  /* 0xfffffffc00649947 */ /* 0x000fec000383ffff */
.L_x_26:
[----:B------:R-:W-:Y:S05]  /*16b0*/  BSYNC.RECONVERGENT B2 ;  /* 0x0000000000027941 */ /* 0x000fea0003800200 */
.L_x_25:
[----:B------:R-:W-:Y:S01]  /*16c0*/  IMAD.IADD R6, R11, 0x1, -R2 ;  /* 0x000000010b067824 */ /* 0x000fe200078e0a02 */
[----:B------:R-:W-:Y:S04]  /*16d0*/  BSSY.RECONVERGENT B2, `(.L_x_28) ;  /* 0x000001a000027945 */ /* 0x000fe80003800200 */
[----:B------:R-:W-:-:S13]  /*16e0*/  ISETP.GT.AND P1, PT, R6, 0x400, PT ;  /* 0x000004000600780c */ /* 0x000fda0003f24270 */
[----:B------:R-:W-:Y:S05]  /*16f0*/  @!P1 BRA `(.L_x_29) ;  /* 0x00000000005c9947 */ /* 0x000fea0003800000 */
[----:B------:R-:W0:Y:S01]  /*1700*/  LDC.64 R8, c[0x0][0x380] ;  /* 0x0000e000ff087b82 */ /* 0x000e220000000a00 */
[C---:B------:R-:W-:Y:S01]  /*1710*/  VIADD R15, R13.reuse, 0x400 ;  /* 0x000004000d0f7836 */ /* 0x040fe20000000000 */
[----:B------:R-:W2:Y:S04]  /*1720*/  LDG.E.CONSTANT R10, desc[UR6][R4.64+-0x400] ;  /* 0xfffc0006040a7981 */ /* 0x000ea8000c1e9900 */
[----:B------:R-:W3:Y:S04]  /*1730*/  LDG.E.CONSTANT R12, desc[UR6][R4.64+0x400] ;  /* 0x00040006040c7981 */ /* 0x000ee8000c1e9900 */
[----:B------:R-:W4:Y:S04]  /*1740*/  LDG.E.CONSTANT R14, desc[UR6][R4.64+0xc00] ;  /* 0x000c0006040e7981 */ /* 0x000f28000c1e9900 */
[----:B------:R-:W5:Y:S04]  /*1750*/  LDG.E.CONSTANT R17, desc[UR6][R4.64+0x1000] ;  /* 0x0010000604117981 */ /* 0x000f68000c1e9900 */
[----:B------:R1:W5:Y:S01]  /*1760*/  LDG.E.CONSTANT R16, desc[UR6][R4.64+0x1400] ;  /* 0x0014000604107981 */ /* 0x000362000c1e9900 */
[----:B0-----:R-:W-:-:S04]  /*1770*/  IMAD.WIDE.U32 R6, R13, 0x4, R8 ;  /* 0x000000040d067825 */ /* 0x001fc800078e0008 */
[----:B------:R-:W-:Y:S02]  /*1780*/  IMAD.WIDE.U32 R8, R15, 0x4, R8 ;  /* 0x000000040f087825 */ /* 0x000fe400078e0008 */
[----:B------:R-:W2:Y:S04]  /*1790*/  LDG.E.CONSTANT R6, desc[UR6][R6.64] ;  /* 0x0000000606067981 */ /* 0x000ea8000c1e9900 */
[----:B------:R-:W3:Y:S04]  /*17a0*/  LDG.E.CONSTANT R15, desc[UR6][R4.64] ;  /* 0x00000006040f7981 */ /* 0x000ee8000c1e9900 */
[----:B------:R-:W4:Y:S01]  /*17b0*/  LDG.E.CONSTANT R9, desc[UR6][R8.64] ;  /* 0x0000000608097981 */ /* 0x000f22000c1e9900 */
[----:B------:R-:W-:Y:S01]  /*17c0*/  PLOP3.LUT P0, PT, PT, PT, PT, 0x8, 0x80 ;  /* 0x000000000080781c */ /* 0x000fe20003f0e170 */
[----:B------:R-:W-:-:S02]  /*17d0*/  VIADD R2, R2, 0x800 ;  /* 0x0000080002027836 */ /* 0x000fc40000000000 */
[----:B------:R-:W-:Y:S01]  /*17e0*/  VIADD R13, R13, 0x800 ;  /* 0x000008000d0d7836 */ /* 0x000fe20000000000 */
[----:B--2---:R-:W-:Y:S02]  /*17f0*/  VIMNMX3 R10, R3, R6, R10, !PT ;  /* 0x00000006030a720f */ /* 0x004fe4000780010a */
[----:B------:R-:W-:Y:S02]  /*1800*/  IADD3 R6, P1, PT, R4, 0x2000, RZ ;  /* 0x0000200004067810 */ /* 0x000fe40007f3e0ff */
[----:B---3--:R-:W-:-:S03]  /*1810*/  VIMNMX3 R10, R10, R15, R12, !PT ;  /* 0x0000000f0a0a720f */ /* 0x008fc6000780010c */
[----:B------:R-:W-:Y:S01]  /*1820*/  IMAD.X R7, RZ, RZ, R5, P1 ;  /* 0x000000ffff077224 */ /* 0x000fe200008e0605 */
[----:B----4-:R-:W-:Y:S01]  /*1830*/  VIMNMX3 R10, R10, R9, R14, !PT ;  /* 0x000000090a0a720f */ /* 0x010fe2000780010e */
[----:B-1----:R-:W-:Y:S02]  /*1840*/  IMAD.MOV.U32 R4, RZ, RZ, R6 ;  /* 0x000000ffff047224 */ /* 0x002fe400078e0006 */
[----:B------:R-:W-:Y:S01]  /*1850*/  IMAD.MOV.U32 R5, RZ, RZ, R7 ;  /* 0x000000ffff057224 */ /* 0x000fe200078e0007 */
[----:B-----5:R-:W-:-:S07]  /*1860*/  VIMNMX3 R3, R10, R17, R16, !PT ;  /* 0x000000110a03720f */ /* 0x020fce0007800110 */
.L_x_29:
[----:B------:R-:W-:Y:S05]  /*1870*/  BSYNC.RECONVERGENT B2 ;  /* 0x0000000000027941 */ /* 0x000fea0003800200 */
.L_x_28:
[----:B------:R-:W-:-:S13]  /*1880*/  ISETP.LT.OR P0, PT, R2, R11, P0 ;  /* 0x0000000b0200720c */ /* 0x000fda0000701670 */
[----:B------:R-:W-:Y:S05]  /*1890*/  @!P0 BRA `(.L_x_21) ;  /* 0x0000000000208947 */ /* 0x000fea0003800000 */
[----:B------:R-:W0:Y:S01]  /*18a0*/  LDC.64 R6, c[0x0][0x380] ;  /* 0x0000e000ff067b82 */ /* 0x000e220000000a00 */
[----:B------:R-:W2:Y:S04]  /*18b0*/  LDG.E.CONSTANT R2, desc[UR6][R4.64+-0x400] ;  /* 0xfffc000604027981 */ /* 0x000ea8000c1e9900 */
[----:B------:R-:W3:Y:S04]  /*18c0*/  LDG.E.CONSTANT R9, desc[UR6][R4.64] ;  /* 0x0000000604097981 */ /* 0x000ee8000c1e9900 */
[----:B------:R-:W3:Y:S01]  /*18d0*/  LDG.E.CONSTANT R8, desc[UR6][R4.64+0x400] ;  /* 0x0004000604087981 */ /* 0x000ee2000c1e9900 */
[----:B0-----:R-:W-:-:S06]  /*18e0*/  IMAD.WIDE.U32 R6, R13, 0x4, R6 ;  /* 0x000000040d067825 */ /* 0x001fcc00078e0006 */
[----:B------:R-:W2:Y:S02]  /*18f0*/  LDG.E.CONSTANT R6, desc[UR6][R6.64] ;  /* 0x0000000606067981 */ /* 0x000ea4000c1e9900 */
[----:B--2---:R-:W-:-:S04]  /*1900*/  VIMNMX3 R2, R3, R6, R2, !PT ;  /* 0x000000060302720f */ /* 0x004fc80007800102 */
[----:B---3--:R-:W-:-:S07]  /*1910*/  VIMNMX3 R3, R2, R9, R8, !PT ;  /* 0x000000090203720f */ /* 0x008fce0007800108 */
.L_x_21:
[----:B------:R-:W-:Y:S05]  /*1920*/  BSYNC.RECONVERGENT B1 ;  /* 0x0000000000017941 */ /* 0x000fea0003800200 */
.L_x_19:
[----:B------:R-:W0:Y:S01]  /*1930*/  S2R R8, SR_LANEID ;  /* 0x0000000000087919 */ /* 0x000e220000000000 */
[----:B------:R-:W1:Y:S01]  /*1940*/  SHFL.DOWN PT, R2, R3, 0x1, 0x1f ;  /* 0x08201f0003027f89 */ /* 0x000e6200000e0000 */
[C---:B0-----:R-:W-:Y:S02]  /*1950*/  ISETP.GT.AND P0, PT, R8.reuse, 0x1e, PT ;  /* 0x0000001e0800780c */ /* 0x041fe40003f04270 */
[----:B------:R-:W-:-:S11]  /*1960*/  ISETP.NE.AND P1, PT, R8, RZ, PT ;  /* 0x000000ff0800720c */ /* 0x000fd60003f25270 */
[----:B-1----:R-:W-:Y:S02]  /*1970*/  @!P0 VIMNMX R3, PT, PT, R2, R3, !PT ;  /* 0x0000000302038248 */ /* 0x002fe40007fe0100 */
[----:B------:R-:W-:Y:S01]  /*1980*/  ISETP.GT.AND P0, PT, R8, 0x1d, PT ;  /* 0x0000001d0800780c */ /* 0x000fe20003f04270 */
[----:B------:R-:W0:Y:S01]  /*1990*/  @!P1 S2R R6, SR_CgaCtaId ;  /* 0x0000000000069919 */ /* 0x000e220000008800 */
[----:B------:R-:W-:Y:S02]  /*19a0*/  @!P1 MOV R5, 0x400 ;  /* 0x0000040000059802 */ /* 0x000fe40000000f00 */
[----:B------:R-:W-:Y:S01]  /*19b0*/  @!P1 SHF.R.U32.HI R4, RZ, 0x3, R0 ;  /* 0x00000003ff049819 */ /* 0x000fe20000011600 */
[----:B------:R-:W1:Y:S03]  /*19c0*/  SHFL.DOWN PT, R2, R3, 0x2, 0x1f ;  /* 0x08401f0003027f89 */ /* 0x000e6600000e0000 */
[----:B------:R-:W-:-:S05]  /*19d0*/  @!P1 LOP3.LUT R4, R4, 0x7c, RZ, 0xc0, !PT ;  /* 0x0000007c04049812 */ /* 0x000fca00078ec0ff */
[----:B-1----:R-:W-:Y:S02]  /*19e0*/  @!P0 VIMNMX R3, PT, PT, R3, R2, !PT ;  /* 0x0000000203038248 */ /* 0x002fe40007fe0100 */
[----:B------:R-:W-:Y:S02]  /*19f0*/  ISETP.GT.AND P0, PT, R8, 0x1b, PT ;  /* 0x0000001b0800780c */ /* 0x000fe40003f04270 */
[----:B0-----:R-:W-:Y:S01]  /*1a00*/  @!P1 LEA R5, R6, R5, 0x18 ;  /* 0x0000000506059211 */ /* 0x001fe200078ec0ff */
[----:B------:R-:W0:Y:S04]  /*1a10*/  SHFL.DOWN PT, R2, R3, 0x4, 0x1f ;  /* 0x08801f0003027f89 */ /* 0x000e2800000e0000 */
[----:B------:R-:W-:-:S06]  /*1a20*/  @!P1 IMAD.IADD R7, R4, 0x1, R5 ;  /* 0x0000000104079824 */ /* 0x000fcc00078e0205 */
        /* <DEDUP_REMOVED lines=12> */
[----:B------:R-:W0:Y:S01]  /*1af0*/  S2UR UR5, SR_CgaCtaId ;  /* 0x00000000000579c3 */ /* 0x000e220000008800 */
[----:B------:R-:W-:Y:S02]  /*1b00*/  UMOV UR4, 0x400 ;  /* 0x0000040000047882 */ /* 0x000fe40000000000 */
[----:B0-----:R-:W-:-:S09]  /*1b10*/  ULEA UR4, UR5, UR4, 0x18 ;  /* 0x0000000405047291 */ /* 0x001fd2000f8ec0ff */
[----:B------:R-:W-:Y:S04]  /*1b20*/  LDS R0, [UR4+0xc] ;  /* 0x00000c04ff007984 */ /* 0x000fe80008000800 */
[----:B------:R-:W0:Y:S04]  /*1b30*/  LDS.128 R8, [UR4+0x10] ;  /* 0x00001004ff087984 */ /* 0x000e280008000c00 */
[----:B---3--:R-:W1:Y:S01]  /*1b40*/  LDS.64 R2, [UR4+0x20] ;  /* 0x00002004ff027984 */ /* 0x008e620008000a00 */
[----:B0-----:R-:W-:-:S04]  /*1b50*/  VIMNMX3 R0, R5, R0, R8, !PT ;  /* 0x000000000500720f */ /* 0x001fc80007800108 */
[----:B------:R-:W-:-:S04]  /*1b60*/  VIMNMX3 R0, R0, R9, R10, !PT ;  /* 0x000000090000720f */ /* 0x000fc8000780010a */
[----:B-1----:R-:W-:-:S04]  /*1b70*/  VIMNMX3 R0, R0, R11, R2, !PT ;  /* 0x0000000b0000720f */ /* 0x002fc80007800102 */
[----:B------:R-:W-:Y:S01]  /*1b80*/  VIMNMX R5, PT, PT, R0, R3, !PT ;  /* 0x0000000300057248 */ /* 0x000fe20007fe0100 */
[----:B------:R-:W-:Y:S06]  /*1b90*/  BRA `(.L_x_17) ;  /* 0x0000001c00007947 */ /* 0x000fec0003800000 */
.L_x_2:
        /* <DEDUP_REMOVED lines=12> */
.L_x_32:
[----:B------:R-:W-:Y:S05]  /*1c60*/  BSYNC.RECONVERGENT B1 ;  /* 0x0000000000017941 */ /* 0x000fea0003800200 */
.L_x_31:
        /* <DEDUP_REMOVED lines=16> */
.L_x_37:
        /* <DEDUP_REMOVED lines=9> */
.L_x_36:
[----:B------:R-:W-:Y:S05]  /*1e00*/  BSYNC.RECONVERGENT B2 ;  /* 0x0000000000027941 */ /* 0x000fea0003800200 */
.L_x_35:
        /* <DEDUP_REMOVED lines=8> */
.L_x_40:
        /* <DEDUP_REMOVED lines=35> */
.L_x_39:
[----:B------:R-:W-:Y:S05]  /*20c0*/  BSYNC.RECONVERGENT B2 ;  /* 0x0000000000027941 */ /* 0x000fea0003800200 */
.L_x_38:
        /* <DEDUP_REMOVED lines=22> */
.L_x_42:
[----:B------:R-:W-:Y:S05]  /*2230*/  BSYNC.RECONVERGENT B2 ;  /* 0x0000000000027941 */ /* 0x000fea0003800200 */
.L_x_41:
        /* <DEDUP_REMOVED lines=10> */
.L_x_34:
[----:B------:R-:W-:Y:S05]  /*22e0*/  BSYNC.RECONVERGENT B1 ;  /* 0x0000000000017941 */ /* 0x000fea0003800200 */
.L_x_33:
        /* <DEDUP_REMOVED lines=37> */
[----:B--2---:R-:W1:Y:S01]  /*2540*/  LDS.64 R2, [UR4+0x20] ;  /* 0x00002004ff027984 */ /* 0x004e620008000a00 */
[----:B0-----:R-:W-:-:S04]  /*2550*/  VIMNMX3 R0, R5, R0, R8, !PT ;  /* 0x000000000500720f */ /* 0x001fc80007800108 */
[----:B------:R-:W-:-:S04]  /*2560*/  VIMNMX3 R0, R0, R9, R10, !PT ;  /* 0x000000090000720f */ /* 0x000fc8000780010a */
[----:B-1----:R-:W-:-:S04]  /*2570*/  VIMNMX3 R0, R0, R11, R2, !PT ;  /* 0x0000000b0000720f */ /* 0x002fc80007800102 */
[----:B------:R-:W-:Y:S01]  /*2580*/  VIMNMX R5, PT, PT, R0, R3, !PT ;  /* 0x0000000300057248 */ /* 0x000fe20007fe0100 */
[----:B------:R-:W-:Y:S06]  /*2590*/  BRA `(.L_x_17) ;  /* 0x0000001000807947 */ /* 0x000fec0003800000 */
.L_x_43:
[----:B0-----:R-:W0:Y:S01]  /*25a0*/  S2R R4, SR_LANEID ;  /* 0x0000000000047919 */ /* 0x001e220000000000 */
[----:B------:R-:W-:-:S04]  /*25b0*/  LOP3.LUT R0, R3, 0x3e0, RZ, 0xc0, !PT ;  /* 0x000003e003007812 */ /* 0x000fc800078ec0ff */
[----:B------:R-:W-:Y:S01]  /*25c0*/  LOP3.LUT R9, RZ, R0, RZ, 0x33, !PT ;  /* 0x00000000ff097212 */ /* 0x000fe200078e33ff */
[----:B------:R-:W-:-:S04]  /*25d0*/  VIADD R5, R0, 0x20 ;  /* 0x0000002000057836 */ /* 0x000fc80000000000 */
[----:B------:R-:W-:Y:S01]  /*25e0*/  IMAD.IADD R9, R9, 0x1, R2 ;  /* 0x0000000109097824 */ /* 0x000fe200078e0202 */
[----:B------:R-:W-:-:S04]  /*25f0*/  ISETP.GT.AND P0, PT, R5, R2, PT ;  /* 0x000000020500720c */ /* 0x000fc80003f04270 */
[----:B------:R-:W-:-:S05]  /*2600*/  SEL R6, R9, 0x1f, P0 ;  /* 0x0000001f09067807 */ /* 0x000fca0000000000 */
[----:B------:R-:W1:Y:S01]  /*2610*/  SHFL.DOWN PT, R0, R7, 0x1, R6 ;  /* 0x0820000007007989 */ /* 0x000e6200000e0006 */
[C---:B0-----:R-:W-:Y:S01]  /*2620*/  ISETP.GE.AND P0, PT, R4.reuse, R6, PT ;  /* 0x000000060400720c */ /* 0x041fe20003f06270 */
[C---:B------:R-:W-:Y:S01]  /*2630*/  VIADD R5, R4.reuse, 0x2 ;  /* 0x0000000204057836 */ /* 0x040fe20000000000 */
[----:B------:R-:W-:-:S11]  /*2640*/  ISETP.NE.AND P1, PT, R4, RZ, PT ;  /* 0x000000ff0400720c */ /* 0x000fd60003f25270 */
[----:B-1----:R-:W-:Y:S02]  /*2650*/  @!P0 VIMNMX R7, PT, PT, R0, R7, !PT ;  /* 0x0000000700078248 */ /* 0x002fe40007fe0100 */
[----:B------:R-:W-:Y:S01]  /*2660*/  ISETP.GT.AND P0, PT, R5, R6, PT ;  /* 0x000000060500720c */ /* 0x000fe20003f04270 */
[----:B------:R-:W-:Y:S01]  /*2670*/  VIADD R5, R4, 0x4 ;  /* 0x0000000404057836 */ /* 0x000fe20000000000 */
[----:B------:R-:W0:Y:S01]  /*2680*/  @!P1 S2R R8, SR_CgaCtaId ;  /* 0x0000000000089919 */ /* 0x000e220000008800 */
[----:B------:R-:W1:Y:S10]  /*2690*/  SHFL.DOWN PT, R0, R7, 0x2, R6 ;  /* 0x0840000007007989 */ /* 0x000e7400000e0006 */
[----:B-1----:R-:W-:-:S02]  /*26a0*/  @!P0 VIMNMX R7, PT, PT, R7, R0, !PT ;  /* 0x0000000007078248 */ /* 0x002fc40007fe0100 */
[----:B------:R-:W-:Y:S01]  /*26b0*/  ISETP.GT.AND P0, PT, R5, R6, PT ;  /* 0x000000060500720c */ /* 0x000fe20003f04270 */
[----:B------:R-:W-:Y:S02]  /*26c0*/  VIADD R5, R4, 0x8 ;  /* 0x0000000804057836 */ /* 0x000fe40000000000 */
[----:B------:R-:W1:Y:S10]  /*26d0*/  SHFL.DOWN PT, R0, R7, 0x4, R6 ;  /* 0x0880000007007989 */ /* 0x000e7400000e0006 */
[----:B-1----:R-:W-:-:S02]  /*26e0*/  @!P0 VIMNMX R7, PT, PT, R7, R0, !PT ;  /* 0x0000000007078248 */ /* 0x002fc40007fe0100 */
[----:B------:R-:W-:Y:S01]  /*26f0*/  ISETP.GT.AND P0, PT, R5, R6, PT ;  /* 0x000000060500720c */ /* 0x000fe20003f04270 */
[----:B------:R-:W-:Y:S01]  /*2700*/  VIADD R5, R4, 0x10 ;  /* 0x0000001004057836 */ /* 0x000fe20000000000 */
[----:B------:R-:W-:Y:S01]  /*2710*/  @!P1 SHF.R.U32.HI R4, RZ, 0x3, R3 ;  /* 0x00000003ff049819 */ /* 0x000fe20000011603 */
[----:B------:R-:W1:Y:S03]  /*2720*/  SHFL.DOWN PT, R0, R7, 0x8, R6 ;  /* 0x0900000007007989 */ /* 0x000e6600000e0006 */
[----:B------:R-:W-:-:S07]  /*2730*/  @!P1 LOP3.LUT R4, R4, 0x7c, RZ, 0xc0, !PT ;  /* 0x0000007c04049812 */ /* 0x000fce00078ec0ff */
[----:B-1----:R-:W-:Y:S02]  /*2740*/  @!P0 VIMNMX R7, PT, PT, R7, R0, !PT ;  /* 0x0000000007078248 */ /* 0x002fe40007fe0100 */
[----:B------:R-:W-:Y:S02]  /*2750*/  ISETP.GT.AND P0, PT, R5, R6, PT ;  /* 0x000000060500720c */ /* 0x000fe40003f04270 */
[----:B------:R-:W-:Y:S01]  /*2760*/  @!P1 MOV R5, 0x400 ;  /* 0x0000040000059802 */ /* 0x000fe20000000f00 */
[----:B------:R-:W1:Y:S03]  /*2770*/  SHFL.DOWN PT, R0, R7, 0x10, R6 ;  /* 0x0a00000007007989 */ /* 0x000e6600000e0006 */
[----:B0-----:R-:W-:-:S05]  /*2780*/  @!P1 LEA R5, R8, R5, 0x18 ;  /* 0x0000000508059211 */ /* 0x001fca00078ec0ff */
[----:B------:R-:W-:Y:S02]  /*2790*/  @!P1 IMAD.IADD R4, R4, 0x1, R5 ;  /* 0x0000000104049824 */ /* 0x000fe400078e0205 */
[----:B-1----:R-:W-:Y:S02]  /*27a0*/  @!P0 VIMNMX R7, PT, PT, R7, R0, !PT ;  /* 0x0000000007078248 */ /* 0x002fe40007fe0100 */
        /* <DEDUP_REMOVED lines=12> */
[----:B------:R-:W1:Y:S04]  /*2870*/  LDS R0, [UR4+0xc] ;  /* 0x00000c04ff007984 */ /* 0x000e680008000800 */
[----:B------:R-:W0:Y:S04]  /*2880*/  LDS.128 R8, [UR4+0x10] ;  /* 0x00001004ff087984 */ /* 0x000e280008000c00 */
[----:B------:R-:W2:Y:S01]  /*2890*/  LDS.64 R6, [UR4+0x20] ;  /* 0x00002004ff067984 */ /* 0x000ea20008000a00 */
[----:B-1----:R-:W-:Y:S02]  /*28a0*/  @P2 VIMNMX R5, PT, PT, R5, R0, !PT ;  /* 0x0000000005052248 */ /* 0x002fe40007fe0100 */
[----:B------:R-:W-:-:S02]  /*28b0*/  ISETP.GT.AND P2, PT, R2, 0xa0, PT ;  /* 0x000000a00200780c */ /* 0x000fc40003f44270 */
[----:B0-----:R-:W-:Y:S02]  /*28c0*/  @P4 VIMNMX R5, PT, PT, R5, R8, !PT ;  /* 0x0000000805054248 */ /* 0x001fe40007fe0100 */
[C---:B------:R-:W-:Y:S02]  /*28d0*/  ISETP.GT.AND P4, PT, R2.reuse, 0xc0, PT ;  /* 0x000000c00200780c */ /* 0x040fe40003f84270 */
[----:B------:R-:W-:Y:S02]  /*28e0*/  @P3 VIMNMX R5, PT, PT, R5, R9, !PT ;  /* 0x0000000905053248 */ /* 0x000fe40007fe0100 */
[----:B------:R-:W-:Y:S02]  /*28f0*/  ISETP.GT.AND P3, PT, R2, 0xe0, PT ;  /* 0x000000e00200780c */ /* 0x000fe40003f64270 */
[----:B------:R-:W-:-:S04]  /*2900*/  @P1 VIMNMX R5, PT, PT, R5, R10, !PT ;  /* 0x0000000a05051248 */ /* 0x000fc80007fe0100 */
[----:B------:R-:W-:-:S04]  /*2910*/  @P2 VIMNMX R5, PT, PT, R5, R11, !PT ;  /* 0x0000000b05052248 */ /* 0x000fc80007fe0100 */
[----:B--2---:R-:W-:-:S04]  /*2920*/  @P4 VIMNMX R5, PT, PT, R5, R6, !PT ;  /* 0x0000000605054248 */ /* 0x004fc80007fe0100 */
[----:B------:R-:W-:Y:S01]  /*2930*/  @P3 VIMNMX R5, PT, PT, R5, R7, !PT ;  /* 0x0000000705053248 */ /* 0x000fe20007fe0100 */
[----:B------:R-:W-:Y:S06]  /*2940*/  BRA `(.L_x_17) ;  /* 0x0000000c00947947 */ /* 0x000fec0003800000 */
.L_x_30:
[----:B------:R-:W0:Y:S01]  /*2950*/  S2R R8, SR_TID.X ;  /* 0x0000000000087919 */ /* 0x000e220000002100 */
[----:B------:R-:W0:Y:S02]  /*2960*/  LDC.64 R4, c[0x0][0x380] ;  /* 0x0000e000ff047b82 */ /* 0x000e240000000a00 */
[----:B0-----:R-:W-:-:S05]  /*2970*/  IMAD.WIDE.U32 R4, R8, 0x4, R4 ;  /* 0x0000000408047825 */ /* 0x001fca00078e0004 */
[----:B------:R-:W2:Y:S04]  /*2980*/  LDG.E.CONSTANT R20, desc[UR6][R4.64] ;  /* 0x0000000604147981 */ /* 0x000ea8000c1e9900 */
[----:B------:R-:W2:Y:S04]  /*2990*/  LDG.E.CONSTANT R0, desc[UR6][R4.64+0x400] ;  /* 0x0004000604007981 */ /* 0x000ea8000c1e9900 */
[----:B------:R-:W2:Y:S04]  /*29a0*/  LDG.E.CONSTANT R3, desc[UR6][R4.64+0x800] ;  /* 0x0008000604037981 */ /* 0x000ea8000c1e9900 */
[----:B------:R-:W3:Y:S04]  /*29b0*/  LDG.E.CONSTANT R6, desc[UR6][R4.64+0xc00] ;  /* 0x000c000604067981 */ /* 0x000ee8000c1e9900 */
[----:B------:R-:W3:Y:S04]  /*29c0*/  LDG.E.CONSTANT R7, desc[UR6][R4.64+0x1000] ;  /* 0x0010000604077981 */ /* 0x000ee8000c1e9900 */
[----:B------:R-:W3:Y:S04]  /*29d0*/  LDG.E.CONSTANT R9, desc[UR6][R4.64+0x1400] ;  /* 0x0014000604097981 */ /* 0x000ee8000c1e9900 */
[----:B------:R-:W4:Y:S04]  /*29e0*/  LDG.E.CONSTANT R10, desc[UR6][R4.64+0x1800] ;  /* 0x00180006040a7981 */ /* 0x000f28000c1e9900 */
[----:B------:R-:W4:Y:S04]  /*29f0*/  LDG.E.CONSTANT R11, desc[UR6][R4.64+0x1c00] ;  /* 0x001c0006040b7981 */ /* 0x000f28000c1e9900 */
[----:B------:R-:W4:Y:S04]  /*2a00*/  LDG.E.CONSTANT R12, desc[UR6][R4.64+0x2000] ;  /* 0x00200006040c7981 */ /* 0x000f28000c1e9900 */
[----:B------:R-:W5:Y:S04]  /*2a10*/  LDG.E.CONSTANT R13, desc[UR6][R4.64+0x2400] ;  /* 0x00240006040d7981 */ /* 0x000f68000c1e9900 */
[----:B------:R-:W5:Y:S04]  /*2a20*/  LDG.E.CONSTANT R14, desc[UR6][R4.64+0x2800] ;  /* 0x00280006040e7981 */ /* 0x000f68000c1e9900 */
[----:B------:R-:W5:Y:S04]  /*2a30*/  LDG.E.CONSTANT R15, desc[UR6][R4.64+0x2c00] ;  /* 0x002c0006040f7981 */ /* 0x000f68000c1e9900 */
[----:B------:R-:W5:Y:S04]  /*2a40*/  LDG.E.CONSTANT R16, desc[UR6][R4.64+0x3000] ;  /* 0x0030000604107981 */ /* 0x000f68000c1e9900 */
[----:B------:R-:W5:Y:S04]  /*2a50*/  LDG.E.CONSTANT R17, desc[UR6][R4.64+0x3400] ;  /* 0x0034000604117981 */ /* 0x000f68000c1e9900 */
[----:B------:R-:W5:Y:S04]  /*2a60*/  LDG.E.CONSTANT R18, desc[UR6][R4.64+0x3800] ;  /* 0x0038000604127981 */ /* 0x000f68000c1e9900 */
[----:B------:R-:W5:Y:S01]  /*2a70*/  LDG.E.CONSTANT R19, desc[UR6][R4.64+0x3c00] ;  /* 0x003c000604137981 */ /* 0x000f62000c1e9900 */
[----:B------:R-:W-:-:S02]  /*2a80*/  ISETP.GE.U32.AND P0, PT, R2, 0x2000, PT ;  /* 0x000020000200780c */ /* 0x000fc40003f06070 */
[----:B--2---:R-:W-:Y:S02]  /*2a90*/  VIMNMX3 R0, R20, R0, R3, !PT ;  /* 0x000000001400720f */ /* 0x004fe40007800103 */
[----:B---3--:R-:W-:Y:S02]  /*2aa0*/  VIMNMX3 R7, R6, R7, R9, !PT ;  /* 0x000000070607720f */ /* 0x008fe40007800109 */
[----:B----4-:R-:W-:Y:S01]  /*2ab0*/  VIMNMX3 R10, R10, R11, R12, !PT ;  /* 0x0000000b0a0a720f */ /* 0x010fe2000780010c */
[----:B------:R-:W-:-:S03]  /*2ac0*/  IMAD.MOV.U32 R11, RZ, RZ, 0x1000 ;  /* 0x00001000ff0b7424 */ /* 0x000fc600078e00ff */
[----:B------:R-:W-:Y:S02]  /*2ad0*/  VIMNMX3 R0, R0, R7, R10, !PT ;  /* 0x000000070000720f */ /* 0x000fe4000780010a */
[----:B-----5:R-:W-:Y:S02]  /*2ae0*/  VIMNMX3 R14, R13, R14, R15, !PT ;  /* 0x0000000e0d0e720f */ /* 0x020fe4000780010f */
[----:B------:R-:W-:-:S04]  /*2af0*/  VIMNMX3 R16, R16, R17, R18, !PT ;  /* 0x000000111010720f */ /* 0x000fc80007800112 */
[----:B------:R-:W-:-:S04]  /*2b00*/  VIMNMX3 R19, R14, R16, R19, !PT ;  /* 0x000000100e13720f */ /* 0x000fc80007800113 */
[----:B------:R-:W-:Y:S01]  /*2b10*/  VIMNMX R0, PT, PT, R0, R19, !PT ;  /* 0x0000001300007248 */ /* 0x000fe20007fe0100 */
[----:B------:R-:W-:Y:S06]  /*2b20*/  @!P0 BRA `(.L_x_44) ;  /* 0x0000000000908947 */ /* 0x000fec0003800000 */
[----:B------:R-:W0:Y:S01]  /*2b30*/  LDC R3, c[0x0][0x390] ;  /* 0x0000e400ff037b82 */ /* 0x000e220000000800 */
[----:B------:R-:W-:Y:S02]  /*2b40*/  VIADD R10, R2, 0xfffff000 ;  /* 0xfffff000020a7836 */ /* 0x000fe40000000000 */
[----:B------:R-:W-:-:S07]  /*2b50*/  IMAD.MOV.U32 R11, RZ, RZ, 0x1000 ;  /* 0x00001000ff0b7424 */ /* 0x000fce00078e00ff */
.L_x_46:
[----:B------:R-:W-:-:S05]  /*2b60*/  IMAD.WIDE R6, R11, 0x4, R4 ;  /* 0x000000040b067825 */ /* 0x000fca00078e0204 */
        /* <DEDUP_REMOVED lines=14> */
[----:B------:R-:W5:Y:S04]  /*2c50*/  LDG.E.CONSTANT R12, desc[UR6][R6.64+0x3800] ;  /* 0x00380006060c7981 */ /* 0x000f68000c1e9900 */
[----:B------:R-:W5:Y:S01]  /*2c60*/  LDG.E.CONSTANT R15, desc[UR6][R6.64+0x3c00] ;  /* 0x003c0006060f7981 */ /* 0x000f62000c1e9900 */
[----:B--2---:R-:W-:Y:S01]  /*2c70*/  VIMNMX3 R17, R0, R17, R2, !PT ;  /* 0x000000110011720f */ /* 0x004fe20007800102 */
[----:B0-----:R-:W-:-:S04]  /*2c80*/  IMAD.MOV.U32 R2, RZ, RZ, R3 ;  /* 0x000000ffff027224 */ /* 0x001fc800078e0003 */
[----:B------:R-:W-:-:S05]  /*2c90*/  IMAD.IADD R0, R2, 0x1, -R11 ;  /* 0x0000000102007824 */ /* 0x000fca00078e0a0b */
[----:B------:R-:W-:Y:S02]  /*2ca0*/  ISETP.GE.AND P0, PT, R0, 0x1000, PT ;  /* 0x000010000000780c */ /* 0x000fe40003f06270 */
[----:B---3--:R-:W-:Y:S02]  /*2cb0*/  VIMNMX3 R16, R16, R19, R18, !PT ;  /* 0x000000131010720f */ /* 0x008fe40007800112 */
[----:B----4-:R-:W-:-:S04]  /*2cc0*/  VIMNMX3 R20, R20, R21, R22, !PT ;  /* 0x000000151414720f */ /* 0x010fc80007800116 */
[----:B------:R-:W-:Y:S02]  /*2cd0*/  VIMNMX3 R16, R17, R16, R20, !PT ;  /* 0x000000101110720f */ /* 0x000fe40007800114 */
[----:B-----5:R-:W-:Y:S02]  /*2ce0*/  VIMNMX3 R23, R23, R24, R25, !PT ;  /* 0x000000181717720f */ /* 0x020fe40007800119 */
[----:B------:R-:W-:Y:S02]  /*2cf0*/  VIMNMX3 R14, R14, R13, R9, !PT ;  /* 0x0000000d0e0e720f */ /* 0x000fe40007800109 */
[----:B------:R-:W-:-:S04]  /*2d00*/  VIMNMX R12, PT, PT, R12, R15, !PT ;  /* 0x0000000f0c0c7248 */ /* 0x000fc80007fe0100 */
[----:B------:R-:W-:-:S04]  /*2d10*/  VIMNMX3 R23, R23, R14, R12, !PT ;  /* 0x0000000e1717720f */ /* 0x000fc8000780010c */
[----:B------:R-:W-:Y:S01]  /*2d20*/  VIMNMX R0, PT, PT, R16, R23, !PT ;  /* 0x0000001710007248 */ /* 0x000fe20007fe0100 */
[----:B------:R-:W-:Y:S06]  /*2d30*/  @!P0 BRA `(.L_x_45) ;  /* 0x0000000400fc8947 */ /* 0x000fec0003800000 */
[----:B------:R-:W-:-:S05]  /*2d40*/  VIADD R11, R11, 0x1000 ;  /* 0x000010000b0b7836 */ /* 0x000fca0000000000 */
[----:B------:R-:W-:-:S13]  /*2d50*/  ISETP.GT.AND P0, PT, R11, R10, PT ;  /* 0x0000000a0b00720c */ /* 0x000fda0003f04270 */
[----:B------:R-:W-:Y:S05]  /*2d60*/  @!P0 BRA `(.L_x_46) ;  /* 0xfffffffc007c8947 */ /* 0x000fea000383ffff */
.L_x_44:
[----:B------:R-:W-:-:S13]  /*2d70*/  ISETP.GE.AND P0, PT, R11, R2, PT ;  /* 0x000000020b00720c */ /* 0x000fda0003f06270 */
[----:B------:R-:W-:Y:S05]  /*2d80*/  @P0 BRA `(.L_x_45) ;  /* 0x0000000400e80947 */ /* 0x000fea0003800000 */
[----:B------:R-:W-:Y:S01]  /*2d90*/  IMAD.IADD R9, R2, 0x1, -R11 ;  /* 0x0000000102097824 */ /* 0x000fe200078e0a0b */
[----:B------:R-:W-:Y:S04]  /*2da0*/  BSSY.RECONVERGENT B1, `(.L_x_45) ;  /* 0x0000078000017945 */ /* 0x000fe80003800200 */
[----:B------:R-:W-:-:S13]  /*2db0*/  ISETP.GE.AND P0, PT, R8, R9, PT ;  /* 0x000000090800720c */ /* 0x000fda0003f06270 */
[----:B------:R-:W-:Y:S05]  /*2dc0*/  @P0 BRA `(.L_x_47) ;  /* 0x0000000400d40947 */ /* 0x000fea0003800000 */
[----:B------:R-:W-:Y:S01]  /*2dd0*/  LOP3.LUT R3, RZ, R8, RZ, 0x33, !PT ;  /* 0x00000008ff037212 */ /* 0x000fe200078e33ff */
[----:B------:R-:W-:Y:S01]  /*2de0*/  BSSY.RECONVERGENT B2, `(.L_x_48) ;  /* 0x0000015000027945 */ /* 0x000fe20003800200 */
[----:B------:R-:W-:Y:S02]  /*2df0*/  IMAD.MOV.U32 R10, RZ, RZ, R8 ;  /* 0x000000ffff0a7224 */ /* 0x000fe400078e0008 */
[----:B------:R-:W-:-:S04]  /*2e00*/  IADD3 R2, PT, PT, -R11, R2, R3 ;  /* 0x000000020b027210 */ /* 0x000fc80007ffe103 */
[C---:B------:R-:W-:Y:S02]  /*2e10*/  LOP3.LUT R3, R2.reuse, 0x300, RZ, 0xc0, !PT ;  /* 0x0000030002037812 */ /* 0x040fe400078ec0ff */
[----:B------:R-:W-:Y:S02]  /*2e20*/  ISETP.GE.U32.AND P1, PT, R2, 0x300, PT ;  /* 0x000003000200780c */ /* 0x000fe40003f26070 */
[----:B------:R-:W-:-:S13]  /*2e30*/  ISETP.NE.AND P0, PT, R3, 0x300, PT ;  /* 0x000003000300780c */ /* 0x000fda0003f05270 */
[----:B------:R-:W-:Y:S05]  /*2e40*/  @!P0 BRA `(.L_x_49) ;  /* 0x0000000000388947 */ /* 0x000fea0003800000 */
[----:B------:R-:W0:Y:S01]  /*2e50*/  LDC.64 R4, c[0x0][0x380] ;  /* 0x0000e000ff047b82 */ /* 0x000e220000000a00 */
[----:B------:R-:W-:Y:S01]  /*2e60*/  LEA.HI R2, R2, 0x1, RZ, 0x18 ;  /* 0x0000000102027811 */ /* 0x000fe200078fc0ff */
[----:B------:R-:W-:Y:S02]  /*2e70*/  IMAD.IADD R7, R8, 0x1, R11 ;  /* 0x0000000108077824 */ /* 0x000fe400078e020b */
[----:B------:R-:W-:Y:S01]  /*2e80*/  IMAD.MOV.U32 R10, RZ, RZ, R8 ;  /* 0x000000ffff0a7224 */ /* 0x000fe200078e0008 */
[----:B------:R-:W-:-:S05]  /*2e90*/  LOP3.LUT R2, R2, 0x3, RZ, 0xc0, !PT ;  /* 0x0000000302027812 */ /* 0x000fca00078ec0ff */
[----:B------:R-:W-:-:S07]  /*2ea0*/  IMAD.MOV R6, RZ, RZ, -R2 ;  /* 0x000000ffff067224 */ /* 0x000fce00078e0a02 */
.L_x_50:
        /* <DEDUP_REMOVED lines=8> */
.L_x_49:
[----:B------:R-:W-:Y:S05]  /*2f30*/  BSYNC.RECONVERGENT B2 ;  /* 0x0000000000027941 */ /* 0x000fea0003800200 */
.L_x_48:
        /* <DEDUP_REMOVED lines=16> */
.L_x_53:
        /* <DEDUP_REMOVED lines=39> */
.L_x_52:
[----:B------:R-:W-:Y:S05]  /*32b0*/  BSYNC.RECONVERGENT B2 ;  /* 0x0000000000027941 */ /* 0x000fea0003800200 */
.L_x_51:
        /* <DEDUP_REMOVED lines=10> */
[----:B------:R-:W5:Y:S01]  /*3360*/  LDG.E.CONSTANT R16, desc[UR6][R2.64+0x1400] ;  /* 0x0014000602107981 */ /* 0x000f62000c1e9900 */
[----:B0-----:R-:W-:-:S04]  /*3370*/  IMAD.WIDE.U32 R4, R11, 0x4, R6 ;  /* 0x000000040b047825 */ /* 0x001fc800078e0006 */
[----:B------:R-:W-:Y:S02]  /*3380*/  IMAD.WIDE.U32 R6, R13, 0x4, R6 ;  /* 0x000000040d067825 */ /* 0x000fe400078e0006 */
[----:B------:R0:W2:Y:S04]  /*3390*/  LDG.E.CONSTANT R5, desc[UR6][R4.64] ;  /* 0x0000000604057981 */ /* 0x0000a8000c1e9900 */
[----:B------:R1:W3:Y:S04]  /*33a0*/  LDG.E.CONSTANT R13, desc[UR6][R2.64] ;  /* 0x00000006020d7981 */ /* 0x0002e8000c1e9900 */
[----:B------:R-:W4:Y:S01]  /*33b0*/  LDG.E.CONSTANT R7, desc[UR6][R6.64] ;  /* 0x0000000606077981 */ /* 0x000f22000c1e9900 */
[----:B0-----:R-:W-:Y:S01]  /*33c0*/  IADD3 R4, P1, PT, R2, 0x2000, RZ ;  /* 0x0000200002047810 */ /* 0x001fe20007f3e0ff */
[----:B------:R-:W-:Y:S01]  /*33d0*/  VIADD R10, R10, 0x800 ;  /* 0x000008000a0a7836 */ /* 0x000fe20000000000 */
[----:B------:R-:W-:Y:S01]  /*33e0*/  PLOP3.LUT P0, PT, PT, PT, PT, 0x8, 0x80 ;  /* 0x000000000080781c */ /* 0x000fe20003f0e170 */
[----:B------:R-:W-:-:S02]  /*33f0*/  VIADD R11, R11, 0x800 ;  /* 0x000008000b0b7836 */ /* 0x000fc40000000000 */
[----:B-1----:R-:W-:Y:S01]  /*3400*/  IMAD.MOV.U32 R2, RZ, RZ, R4 ;  /* 0x000000ffff027224 */ /* 0x002fe200078e0004 */
[----:B--2---:R-:W-:-:S04]  /*3410*/  VIMNMX3 R12, R0, R5, R12, !PT ;  /* 0x00000005000c720f */ /* 0x004fc8000780010c */
[----:B---3--:R-:W-:Y:S01]  /*3420*/  VIMNMX3 R12, R12, R13, R14, !PT ;  /* 0x0000000d0c0c720f */ /* 0x008fe2000780010e */
[----:B------:R-:W-:-:S03]  /*3430*/  IMAD.X R5, RZ, RZ, R3, P1 ;  /* 0x000000ffff057224 */ /* 0x000fc600008e0603 */
[----:B----4-:R-:W-:Y:S01]  /*3440*/  VIMNMX3 R12, R12, R7, R15, !PT ;  /* 0x000000070c0c720f */ /* 0x010fe2000780010f */
[----:B------:R-:W-:-:S03]  /*3450*/  IMAD.MOV.U32 R3, RZ, RZ, R5 ;  /* 0x000000ffff037224 */ /* 0x000fc600078e0005 */
[----:B-----5:R-:W-:-:S07]  /*3460*/  VIMNMX3 R0, R12, R17, R16, !PT ;  /* 0x000000110c00720f */ /* 0x020fce0007800110 */
.L_x_55:
[----:B------:R-:W-:Y:S05]  /*3470*/  BSYNC.RECONVERGENT B2 ;  /* 0x0000000000027941 */ /* 0x000fea0003800200 */
.L_x_54:
        /* <DEDUP_REMOVED lines=10> */
.L_x_47:
[----:B------:R-:W-:Y:S05]  /*3520*/  BSYNC.RECONVERGENT B1 ;  /* 0x0000000000017941 */ /* 0x000fea0003800200 */
.L_x_45:
[----:B------:R-:W0:Y:S01]  /*3530*/  S2R R6, SR_LANEID ;  /* 0x0000000000067919 */ /* 0x000e220000000000 */
[----:B------:R-:W-:-:S05]  /*3540*/  IMAD.MOV.U32 R5, RZ, RZ, R0 ;  /* 0x000000ffff057224 */ /* 0x000fca00078e0000 */
        /* <DEDUP_REMOVED lines=30> */
[----:B0-----:R-:W-:Y:S04]  /*3730*/  LDS R0, [UR4+0xc] ;  /* 0x00000c04ff007984 */ /* 0x001fe80008000800 */
[----:B------:R-:W0:Y:S04]  /*3740*/  LDS.128 R8, [UR4+0x10] ;  /* 0x00001004ff087984 */ /* 0x000e280008000c00 */
[----:B------:R-:W1:Y:S01]  /*3750*/  LDS.64 R2, [UR4+0x20] ;  /* 0x00002004ff027984 */ /* 0x000e620008000a00 */
[----:B0-----:R-:W-:-:S04]  /*3760*/  VIMNMX3 R0, R5, R0, R8, !PT ;  /* 0x000000000500720f */ /* 0x001fc80007800108 */
[----:B------:R-:W-:-:S04]  /*3770*/  VIMNMX3 R0, R0, R9, R10, !PT ;  /* 0x000000090000720f */ /* 0x000fc8000780010a */
[----:B-1----:R-:W-:-:S04]  /*3780*/  VIMNMX3 R0, R0, R11, R2, !PT ;  /* 0x0000000b0000720f */ /* 0x002fc80007800102 */
[----:B------:R-:W-:-:S07]  /*3790*/  VIMNMX R5, PT, PT, R0, R3, !PT ;  /* 0x0000000300057248 */ /* 0x000fce0007fe0100 */
.L_x_17:
[----:B------:R-:W-:Y:S05]  /*37a0*/  BSYNC.RECONVERGENT B0 ;  /* 0x0000000000007941 */ /* 0x000fea0003800200 */
.L_x_1:
[----:B------:R-:W-:Y:S05]  /*37b0*/  @P0 EXIT ;  /* 0x000000000000094d */ /* 0x000fea0003800000 */
[----:B------:R-:W5:Y:S01]  /*37c0*/  LDCU UR4, c[0x0][0x398] ;  /* 0x00007300ff0477ac */ /* 0x000f620008000800 */
[----:B0-23--:R-:W0:Y:S01]  /*37d0*/  LDC.64 R2, c[0x0][0x388] ;  /* 0x0000e200ff027b82 */ /* 0x00de220000000a00 */
[----:B-----5:R-:W2:Y:S02]  /*37e0*/  F2I.TRUNC.NTZ R0, UR4 ;  /* 0x0000000400007d05 */ /* 0x020ea4000820f100 */
[----:B--2---:R-:W-:-:S04]  /*37f0*/  VIMNMX R0, PT, PT, R0, R5, !PT ;  /* 0x0000000500007248 */ /* 0x004fc80007fe0100 */
[----:B-1--4-:R-:W-:-:S05]  /*3800*/  I2FP.F32.S32 R5, R0 ;  /* 0x0000000000057245 */ /* 0x012fca0000201400 */
[----:B0-----:R-:W-:Y:S01]  /*3810*/  STG.E desc[UR6][R2.64], R5 ;  /* 0x0000000502007986 */ /* 0x001fe2000c101906 */
[----:B------:R-:W-:Y:S05]  /*3820*/  EXIT ;  /* 0x000000000000794d */ /* 0x000fea0003800000 */
.L_x_56:
[----:B------:R-:W-:-:S00]  /*3830*/  BRA `(.L_x_56) ;  /* 0xfffffffc00fc7947 */ /* 0x000fc0000383ffff */
[----:B------:R-:W-:-:S00]  /*3840*/  NOP ;  /* 0x0000000000007918 */ /* 0x000fc00000000000 */
        /* <DEDUP_REMOVED lines=11> */
.L_x_251:


//--------------------- .text._ZN3cub18CUB_300001_SM_10006detail6reduce18DeviceReduceKernelINS2_10policy_hubIiyN4cuda3__47maximumIiEEE10Policy1000EN6thrust24THRUST_300001_SM_1000_NS10device_ptrIiEEyS8_i8AbsValueEEvT0_PT3_T1_NS0_13GridEvenShareISJ_EET2_T4_ --------------------------
	.section	.text._ZN3cub18CUB_300001_SM_10006detail6reduce18DeviceReduceKernelINS2_10policy_hubIiyN4cuda3__47maximumIiEEE10Policy1000EN6thrust24THRUST_300001_SM_1000_NS10device_ptrIiEEyS8_i8AbsValueEEvT0_PT3_T1_NS0_13GridEvenShareISJ_EET2_T4_,"ax",@progbits
	.align	128
        .global         _ZN3cub18CUB_300001_SM_10006detail6reduce18DeviceReduceKernelINS2_10policy_hubIiyN4cuda3__47maximumIiEEE10Policy1000EN6thrust24THRUST_300001_SM_1000_NS10device_ptrIiEEyS8_i8AbsValueEEvT0_PT3_T1_NS0_13GridEvenShareISJ_EET2_T4_
        .type           _ZN3cub18CUB_300001_SM_10006detail6reduce18DeviceReduceKernelINS2_10policy_hubIiyN4cuda3__47maximumIiEEE10Policy1000EN6thrust24THRUST_300001_SM_1000_NS10device_ptrIiEEyS8_i8AbsValueEEvT0_PT3_T1_NS0_13GridEvenShareISJ_EET2_T4_,@function
        .size           _ZN3cub18CUB_300001_SM_10006detail6reduce18DeviceReduceKernelINS2_10policy_hubIiyN4cuda3__47maximumIiEEE10Policy1000EN6thrust24THRUST_300001_SM_1000_NS10device_ptrIiEEyS8_i8AbsValueEEvT0_PT3_T1_NS0_13GridEvenShareISJ_EET2_T4_,(.L_x_252 - _ZN3cub18CUB_300001_SM_10006detail6reduce18DeviceReduceKernelINS2_10policy_hubIiyN4cuda3__47maximumIiEEE10Policy1000EN6thrust24THRUST_300001_SM_1000_NS10device_ptrIiEEyS8_i8AbsValueEEvT0_PT3_T1_NS0_13GridEvenShareISJ_EET2_T4_)
        .other          _ZN3cub18CUB_300001_SM_10006detail6reduce18DeviceReduceKernelINS2_10policy_hubIiyN4cuda3__47maximumIiEEE10Policy1000EN6thrust24THRUST_300001_SM_1000_NS10device_ptrIiEEyS8_i8AbsValueEEvT0_PT3_T1_NS0_13GridEvenShareISJ_EET2_T4_,@"STO_CUDA_ENTRY STV_DEFAULT"
_ZN3cub18CUB_300001_SM_10006detail6reduce18DeviceReduceKernelINS2_10policy_hubIiyN4cuda3__47maximumIiEEE10Policy1000EN6thrust24THRUST_300001_SM_1000_NS10device_ptrIiEEyS8_i8AbsValueEEvT0_PT3_T1_NS0_13GridEvenShareISJ_EET2_T4_:
.text._ZN3cub18CUB_300001_SM_10006detail6reduce18DeviceReduceKernelINS2_10policy_hubIiyN4cuda3__47maximumIiEEE10Policy1000EN6thrust24THRUST_300001_SM_1000_NS10device_ptrIiEEyS8_i8AbsValueEEvT0_PT3_T1_NS0_13GridEvenShareISJ_EET2_T4_:
[----:B------:R-:W-:Y:S08]  /*0000*/  LDC R1, c[0x0][0x37c] ;  /* 0x0000df00ff017b82 */ /* 0x000ff00000000800 */
[----:B------:R-:W0:Y:S01]  /*0010*/  S2UR UR18, SR_CTAID.X ;  /* 0x00000000001279c3 */ /* 0x000e220000002500 */
[----:B------:R-:W1:Y:S01]  /*0020*/  LDCU.64 UR4, c[0x0][0x3b8] ;  /* 0x00007700ff0477ac */ /* 0x000e620008000a00 */
[----:B------:R-:W-:Y:S01]  /*0030*/  BSSY.RECONVERGENT B0, `(.L_x_57) ;  /* 0x0000339000007945 */ /* 0x000fe20003800200 */
[----:B------:R-:W2:Y:S01]  /*0040*/  LDCU UR11, c[0x0][0x3c0] ;  /* 0x00007800ff0b77ac */ /* 0x000ea20008000800 */
[----:B------:R-:W3:Y:S01]  /*0050*/  LDCU.64 UR16, c[0x0][0x358] ;  /* 0x00006b00ff1077ac */ /* 0x000ee20008000a00 */
[----:B-1----:R-:W-:-:S02]  /*0060*/  IMAD.U32 R2, RZ, RZ, UR4 ;  /* 0x00000004ff027e24 */ /* 0x002fc4000f8e00ff */
[----:B------:R-:W-:Y:S01]  /*0070*/  IMAD.U32 R3, RZ, RZ, UR5 ;  /* 0x00000005ff037e24 */ /* 0x000fe2000f8e00ff */
[----:B--2---:R-:W-:Y:S02]  /*0080*/  USHF.L.U32 UR5, UR11, 0xc, URZ ;  /* 0x0000000c0b057899 */ /* 0x004fe400080006ff */
[----:B0-----:R-:W-:Y:S02]  /*0090*/  USHF.L.U32 UR9, UR18, 0xc, URZ ;  /* 0x0000000c12097899 */ /* 0x001fe400080006ff */
[----:B------:R-:W-:-:S04]  /*00a0*/  USHF.R.S32.HI UR4, URZ, 0x1f, UR5 ;  /* 0x0000001fff047899 */ /* 0x000fc80008011405 */
[----:B------:R-:W-:-:S04]  /*00b0*/  IADD3 R19, P1, PT, R2, -UR9, RZ ;  /* 0x8000000902137c10 */ /* 0x000fc8000ff3e0ff */
[----:B------:R-:W-:Y:S02]  /*00c0*/  ISETP.GT.U32.AND P0, PT, R19, 0xfff, PT ;  /* 0x00000fff1300780c */ /* 0x000fe40003f04070 */
[----:B------:R-:W-:-:S04]  /*00d0*/  IADD3.X R20, PT, PT, R3, -0x1, RZ, P1, !PT ;  /* 0xffffffff03147810 */ /* 0x000fc80000ffe4ff */
[----:B------:R-:W-:-:S13]  /*00e0*/  ISETP.GT.U32.AND.EX P0, PT, R20, RZ, PT, P0 ;  /* 0x000000ff1400720c */ /* 0x000fda0003f04100 */
[----:B---3--:R-:W-:Y:S05]  /*00f0*/  @P0 BRA `(.L_x_58) ;  /* 0x0000001400140947 */ /* 0x008fea0003800000 */
[----:B------:R-:W0:Y:S01]  /*0100*/  S2R R6, SR_TID.X ;  /* 0x0000000000067919 */ /* 0x000e220000002100 */
[----:B------:R-:W-:Y:S01]  /*0110*/  VIADD R5, R2, -UR9 ;  /* 0x8000000902057c36 */ /* 0x000fe20008000000 */
[----:B------:R-:W-:Y:S01]  /*0120*/  BSSY.RECONVERGENT B1, `(.L_x_59) ;  /* 0x000000d000017945 */ /* 0x000fe20003800200 */
[----:B------:R-:W-:-:S03]  /*0130*/  IMAD.MOV.U32 R4, RZ, RZ, RZ ;  /* 0x000000ffff047224 */ /* 0x000fc600078e00ff */
[----:B0-----:R-:W-:Y:S01]  /*0140*/  ISETP.GE.AND P0, PT, R6, R5, PT ;  /* 0x000000050600720c */ /* 0x001fe20003f06270 */
[----:B------:R-:W-:-:S12]  /*0150*/  IMAD.MOV.U32 R0, RZ, RZ, R6 ;  /* 0x000000ffff007224 */ /* 0x000fd800078e0006 */
[----:B------:R-:W-:Y:S05]  /*0160*/  @P0 BRA `(.L_x_60) ;  /* 0x0000000000200947 */ /* 0x000fea0003800000 */
[----:B------:R-:W0:Y:S01]  /*0170*/  LDC.64 R8, c[0x0][0x380] ;  /* 0x0000e000ff087b82 */ /* 0x000e220000000a00 */
[----:B------:R-:W-:-:S04]  /*0180*/  VIADD R3, R6, UR9 ;  /* 0x0000000906037c36 */ /* 0x000fc80008000000 */
[----:B0-----:R-:W-:-:S06]  /*0190*/  IMAD.WIDE.U32 R8, R3, 0x4, R8 ;  /* 0x0000000403087825 */ /* 0x001fcc00078e0008 */
[----:B------:R-:W2:Y:S01]  /*01a0*/  LDG.E R8, desc[UR16][R8.64] ;  /* 0x0000001008087981 */ /* 0x000ea2000c1e1900 */
[----:B------:R-:W-:Y:S01]  /*01b0*/  VIADD R0, R6, 0x100 ;  /* 0x0000010006007836 */ /* 0x000fe20000000000 */
[----:B--2---:R-:W-:-:S04]  /*01c0*/  IABS R4, R8 ;  /* 0x0000000800047213 */ /* 0x004fc80000000000 */
[----:B------:R-:W-:-:S06]  /*01d0*/  I2FP.F32.S32 R4, R4 ;  /* 0x0000000400047245 */ /* 0x000fcc0000201400 */
[----:B------:R-:W0:Y:S02]  /*01e0*/  F2I.TRUNC.NTZ R4, R4 ;  /* 0x0000000400047305 */ /* 0x000e24000020f100 */
.L_x_60:
[----:B------:R-:W-:Y:S05]  /*01f0*/  BSYNC.RECONVERGENT B1 ;  /* 0x0000000000017941 */ /* 0x000fea0003800200 */
.L_x_59:
[----:B------:R-:W-:Y:S01]  /*0200*/  ISETP.GE.AND P0, PT, R0, R5, PT ;  /* 0x000000050000720c */ /* 0x000fe20003f06270 */
[----:B------:R-:W-:-:S12]  /*0210*/  BSSY.RECONVERGENT B1, `(.L_x_61) ;  /* 0x00000cd000017945 */ /* 0x000fd80003800200 */
[----:B------:R-:W-:Y:S05]  /*0220*/  @P0 BRA `(.L_x_62) ;  /* 0x0000000c002c0947 */ /* 0x000fea0003800000 */
[----:B------:R-:W-:Y:S01]  /*0230*/  LOP3.LUT R3, RZ, R0, RZ, 0x33, !PT ;  /* 0x00000000ff037212 */ /* 0x000fe200078e33ff */
[----:B------:R-:W-:Y:S03]  /*0240*/  BSSY.RECONVERGENT B2, `(.L_x_63) ;  /* 0x0000067000027945 */ /* 0x000fe60003800200 */
[----:B------:R-:W-:-:S04]  /*0250*/  IADD3 R3, PT, PT, R2, -UR9, R3 ;  /* 0x8000000902037c10 */ /* 0x000fc8000fffe003 */
[C---:B------:R-:W-:Y:S02]  /*0260*/  ISETP.GE.U32.AND P1, PT, R3.reuse, 0xf00, PT ;  /* 0x00000f000300780c */ /* 0x040fe40003f26070 */
[----:B------:R-:W-:-:S04]  /*0270*/  LEA.HI R7, R3, 0x1, RZ, 0x18 ;  /* 0x0000000103077811 */ /* 0x000fc800078fc0ff */
[----:B------:R-:W-:-:S04]  /*0280*/  LOP3.LUT R24, R7, 0xf, RZ, 0xc0, !PT ;  /* 0x0000000f07187812 */ /* 0x000fc800078ec0ff */
[----:B------:R-:W-:-:S03]  /*0290*/  ISETP.NE.AND P0, PT, R24, RZ, PT ;  /* 0x000000ff1800720c */ /* 0x000fc60003f05270 */
[----:B------:R-:W-:Y:S10]  /*02a0*/  @!P1 BRA `(.L_x_64) ;  /* 0x0000000400809947 */ /* 0x000ff40003800000 */
[----:B------:R-:W1:Y:S01]  /*02b0*/  LDCU.64 UR6, c[0x0][0x380] ;  /* 0x00007000ff0677ac */ /* 0x000e620008000a00 */
[----:B------:R-:W-:Y:S01]  /*02c0*/  IMAD.WIDE.U32 R2, R0, 0x4, RZ ;  /* 0x0000000400027825 */ /* 0x000fe200078e00ff */
[----:B------:R-:W-:Y:S01]  /*02d0*/  LOP3.LUT R8, R7, 0x1fffff0, RZ, 0xc0, !PT ;  /* 0x01fffff007087812 */ /* 0x000fe200078ec0ff */
[----:B------:R-:W-:-:S04]  /*02e0*/  UIMAD.WIDE.U32 UR4, UR18, 0x4000, URZ ;  /* 0x00004000120478a5 */ /* 0x000fc8000f8e00ff */
[----:B------:R-:W-:Y:S02]  /*02f0*/  IMAD.MOV R8, RZ, RZ, -R8 ;  /* 0x000000ffff087224 */ /* 0x000fe400078e0a08 */
[----:B------:R-:W-:Y:S02]  /*0300*/  LOP3.LUT R2, R2, UR4, RZ, 0xfc, !PT ;  /* 0x0000000402027c12 */ /* 0x000fe4000f8efcff */
[----:B------:R-:W-:Y:S02]  /*0310*/  LOP3.LUT R3, R3, UR5, RZ, 0xfc, !PT ;  /* 0x0000000503037c12 */ /* 0x000fe4000f8efcff */
[----:B-1----:R-:W-:-:S04]  /*0320*/  IADD3 R2, P1, PT, R2, UR6, RZ ;  /* 0x0000000602027c10 */ /* 0x002fc8000ff3e0ff */
[----:B------:R-:W-:-:S04]  /*0330*/  IADD3 R2, P2, PT, R2, 0x2000, RZ ;  /* 0x0000200002027810 */ /* 0x000fc80007f5e0ff */
[----:B------:R-:W-:-:S09]  /*0340*/  IADD3.X R3, PT, PT, RZ, UR7, R3, P2, P1 ;  /* 0x00000007ff037c10 */ /* 0x000fd200097e2403 */
.L_x_65:
[----:B------:R-:W2:Y:S04]  /*0350*/  LDG.E R25, desc[UR16][R2.64+-0x1c00] ;  /* 0xffe4001002197981 */ /* 0x000ea8000c1e1900 */
[----:B------:R-:W3:Y:S04]  /*0360*/  LDG.E R16, desc[UR16][R2.64+-0x1800] ;  /* 0xffe8001002107981 */ /* 0x000ee8000c1e1900 */
[----:B------:R-:W4:Y:S04]  /*0370*/  LDG.E R17, desc[UR16][R2.64+-0x1400] ;  /* 0xffec001002117981 */ /* 0x000f28000c1e1900 */
[----:B------:R-:W5:Y:S04]  /*0380*/  LDG.E R18, desc[UR16][R2.64+-0x1000] ;  /* 0xfff0001002127981 */ /* 0x000f68000c1e1900 */
        /* <DEDUP_REMOVED lines=11> */
[----:B------:R1:W5:Y:S01]  /*0440*/  LDG.E R14, desc[UR16][R2.64+0x1c00] ;  /* 0x001c0010020e7981 */ /* 0x000362000c1e1900 */
[----:B------:R-:W-:-:S05]  /*0450*/  VIADD R8, R8, 0x10 ;  /* 0x0000001008087836 */ /* 0x000fca0000000000 */
[----:B------:R-:W-:Y:S02]  /*0460*/  ISETP.NE.AND P1, PT, R8, RZ, PT ;  /* 0x000000ff0800720c */ /* 0x000fe40003f25270 */
[----:B-1----:R-:W-:Y:S01]  /*0470*/  IADD3 R2, P2, PT, R2, 0x4000, RZ ;  /* 0x0000400002027810 */ /* 0x002fe20007f5e0ff */
[----:B------:R-:W-:-:S04]  /*0480*/  VIADD R0, R0, 0x1000 ;  /* 0x0000100000007836 */ /* 0x000fc80000000000 */
[----:B------:R-:W-:Y:S01]  /*0490*/  IMAD.X R3, RZ, RZ, R3, P2 ;  /* 0x000000ffff037224 */ /* 0x000fe200010e0603 */
[----:B--2---:R-:W-:Y:S02]  /*04a0*/  IABS R25, R25 ;  /* 0x0000001900197213 */ /* 0x004fe40000000000 */
[----:B---3--:R-:W-:Y:S02]  /*04b0*/  IABS R26, R16 ;  /* 0x00000010001a7213 */ /* 0x008fe40000000000 */
[----:B------:R-:W-:-:S03]  /*04c0*/  I2FP.F32.S32 R16, R25 ;  /* 0x0000001900107245 */ /* 0x000fc60000201400 */
[----:B------:R-:W-:Y:S01]  /*04d0*/  IMAD.MOV.U32 R25, RZ, RZ, R26 ;  /* 0x000000ffff197224 */ /* 0x000fe200078e001a */
[----:B----4-:R-:W-:-:S04]  /*04e0*/  IABS R26, R17 ;  /* 0x00000011001a7213 */ /* 0x010fc80000000000 */
[----:B------:R-:W-:Y:S01]  /*04f0*/  I2FP.F32.S32 R17, R25 ;  /* 0x0000001900117245 */ /* 0x000fe20000201400 */
[----:B------:R-:W-:Y:S01]  /*0500*/  IMAD.MOV.U32 R25, RZ, RZ, R26 ;  /* 0x000000ffff197224 */ /* 0x000fe200078e001a */
[----:B-----5:R-:W-:-:S04]  /*0510*/  IABS R26, R18 ;  /* 0x00000012001a7213 */ /* 0x020fc80000000000 */
[----:B------:R-:W-:Y:S01]  /*0520*/  I2FP.F32.S32 R18, R25 ;  /* 0x0000001900127245 */ /* 0x000fe20000201400 */
[----:B------:R-:W-:Y:S01]  /*0530*/  IMAD.MOV.U32 R25, RZ, RZ, R26 ;  /* 0x000000ffff197224 */ /* 0x000fe200078e001a */
[----:B------:R-:W-:-:S04]  /*0540*/  IABS R26, R19 ;  /* 0x00000013001a7213 */ /* 0x000fc80000000000 */
[----:B------:R-:W-:Y:S01]  /*0550*/  I2FP.F32.S32 R19, R25 ;  /* 0x0000001900137245 */ /* 0x000fe20000201400 */
[----:B------:R-:W-:Y:S01]  /*0560*/  IMAD.MOV.U32 R25, RZ, RZ, R26 ;  /* 0x000000ffff197224 */ /* 0x000fe200078e001a */
[----:B------:R-:W-:Y:S02]  /*0570*/  IABS R26, R20 ;  /* 0x00000014001a7213 */ /* 0x000fe40000000000 */
[----:B------:R-:W-:Y:S02]  /*0580*/  IABS R15, R15 ;  /* 0x0000000f000f7213 */ /* 0x000fe40000000000 */
[----:B------:R-:W-:Y:S01]  /*0590*/  I2FP.F32.S32 R20, R25 ;  /* 0x0000001900147245 */ /* 0x000fe20000201400 */
[----:B------:R-:W-:Y:S01]  /*05a0*/  IMAD.MOV.U32 R25, RZ, RZ, R26 ;  /* 0x000000ffff197224 */ /* 0x000fe200078e001a */
[----:B------:R-:W-:Y:S02]  /*05b0*/  I2FP.F32.S32 R15, R15 ;  /* 0x0000000f000f7245 */ /* 0x000fe40000201400 */
[----:B------:R-:W-:-:S02]  /*05c0*/  IABS R26, R21 ;  /* 0x00000015001a7213 */ /* 0x000fc40000000000 */
[----:B------:R-:W-:Y:S01]  /*05d0*/  I2FP.F32.S32 R21, R25 ;  /* 0x0000001900157245 */ /* 0x000fe20000201400 */
[----:B------:R-:W-:Y:S02]  /*05e0*/  F2I.TRUNC.NTZ R16, R16 ;  /* 0x0000001000107305 */ /* 0x000fe4000020f100 */
[----:B------:R-:W-:Y:S01]  /*05f0*/  IMAD.MOV.U32 R25, RZ, RZ, R26 ;  /* 0x000000ffff197224 */ /* 0x000fe200078e001a */
[----:B------:R-:W-:-:S05]  /*0600*/  IABS R26, R22 ;  /* 0x00000016001a7213 */ /* 0x000fca0000000000 */
[----:B------:R-:W0:Y:S01]  /*0610*/  F2I.TRUNC.NTZ R15, R15 ;  /* 0x0000000f000f7305 */ /* 0x000e22000020f100 */
[----:B------:R-:W-:Y:S01]  /*0620*/  I2FP.F32.S32 R22, R25 ;  /* 0x0000001900167245 */ /* 0x000fe20000201400 */
[----:B------:R-:W-:Y:S01]  /*0630*/  IMAD.MOV.U32 R25, RZ, RZ, R26 ;  /* 0x000000ffff197224 */ /* 0x000fe200078e001a */
[----:B------:R-:W-:-:S05]  /*0640*/  IABS R26, R23 ;  /* 0x00000017001a7213 */ /* 0x000fca0000000000 */
[----:B------:R-:W-:Y:S01]  /*0650*/  F2I.TRUNC.NTZ R17, R17 ;  /* 0x0000001100117305 */ /* 0x000fe2000020f100 */
[----:B------:R-:W-:-:S07]  /*0660*/  I2FP.F32.S32 R23, R25 ;  /* 0x0000001900177245 */ /* 0x000fce0000201400 */
[----:B------:R-:W1:Y:S01]  /*0670*/  F2I.TRUNC.NTZ R18, R18 ;  /* 0x0000001200127305 */ /* 0x000e62000020f100 */
[----:B------:R-:W-:Y:S02]  /*0680*/  IABS R9, R9 ;  /* 0x0000000900097213 */ /* 0x000fe40000000000 */
[----:B------:R-:W-:Y:S02]  /*0690*/  I2FP.F32.S32 R26, R26 ;  /* 0x0000001a001a7245 */ /* 0x000fe40000201400 */
[----:B------:R-:W-:-:S03]  /*06a0*/  IABS R10, R10 ;  /* 0x0000000a000a7213 */ /* 0x000fc60000000000 */
[----:B------:R-:W-:Y:S01]  /*06b0*/  F2I.TRUNC.NTZ R19, R19 ;  /* 0x0000001300137305 */ /* 0x000fe2000020f100 */
[----:B------:R-:W-:Y:S02]  /*06c0*/  IABS R12, R12 ;  /* 0x0000000c000c7213 */ /* 0x000fe40000000000 */
[----:B------:R-:W-:-:S05]  /*06d0*/  IABS R25, R13 ;  /* 0x0000000d00197213 */ /* 0x000fca0000000000 */
[----:B------:R-:W2:Y:S01]  /*06e0*/  F2I.TRUNC.NTZ R20, R20 ;  /* 0x0000001400147305 */ /* 0x000ea2000020f100 */
[----:B------:R-:W-:Y:S02]  /*06f0*/  I2FP.F32.S32 R9, R9 ;  /* 0x0000000900097245 */ /* 0x000fe40000201400 */
[----:B------:R-:W-:Y:S02]  /*0700*/  IABS R11, R11 ;  /* 0x0000000b000b7213 */ /* 0x000fe40000000000 */
[----:B------:R-:W-:-:S03]  /*0710*/  I2FP.F32.S32 R10, R10 ;  /* 0x0000000a000a7245 */ /* 0x000fc60000201400 */
[----:B------:R-:W-:Y:S01]  /*0720*/  F2I.TRUNC.NTZ R21, R21 ;  /* 0x0000001500157305 */ /* 0x000fe2000020f100 */
[----:B0-----:R-:W-:Y:S02]  /*0730*/  VIMNMX3 R15, R4, R15, R16, !PT ;  /* 0x0000000f040f720f */ /* 0x001fe40007800110 */
[----:B------:R-:W-:-:S05]  /*0740*/  I2FP.F32.S32 R13, R12 ;  /* 0x0000000c000d7245 */ /* 0x000fca0000201400 */
[----:B------:R-:W0:Y:S01]  /*0750*/  F2I.TRUNC.NTZ R22, R22 ;  /* 0x0000001600167305 */ /* 0x000e22000020f100 */
[----:B------:R-:W-:Y:S01]  /*0760*/  IMAD.MOV.U32 R12, RZ, RZ, R25 ;  /* 0x000000ffff0c7224 */ /* 0x000fe200078e0019 */
[----:B------:R-:W-:Y:S02]  /*0770*/  I2FP.F32.S32 R11, R11 ;  /* 0x0000000b000b7245 */ /* 0x000fe40000201400 */
[----:B------:R-:W-:-:S04]  /*0780*/  IABS R14, R14 ;  /* 0x0000000e000e7213 */ /* 0x000fc80000000000 */
[----:B------:R-:W-:Y:S01]  /*0790*/  F2I.TRUNC.NTZ R23, R23 ;  /* 0x0000001700177305 */ /* 0x000fe2000020f100 */
[----:B-1----:R-:W-:-:S07]  /*07a0*/  VIMNMX3 R15, R15, R17, R18, !PT ;  /* 0x000000110f0f720f */ /* 0x002fce0007800112 */
[----:B------:R-:W1:Y:S01]  /*07b0*/  F2I.TRUNC.NTZ R26, R26 ;  /* 0x0000001a001a7305 */ /* 0x000e62000020f100 */
[----:B------:R-:W-:Y:S02]  /*07c0*/  I2FP.F32.S32 R12, R12 ;  /* 0x0000000c000c7245 */ /* 0x000fe40000201400 */
[----:B------:R-:W-:Y:S02]  /*07d0*/  I2FP.F32.S32 R14, R14 ;  /* 0x0000000e000e7245 */ /* 0x000fe40000201400 */
[----:B--2---:R-:W-:-:S03]  /*07e0*/  VIMNMX3 R15, R15, R19, R20, !PT ;  /* 0x000000130f0f720f */ /* 0x004fc60007800114 */
[----:B------:R-:W-:Y:S01]  /*07f0*/  F2I.TRUNC.NTZ R9, R9 ;  /* 0x0000000900097305 */ /* 0x000fe2000020f100 */
[----:B0-----:R-:W-:-:S07]  /*0800*/  VIMNMX3 R15, R15, R21, R22, !PT ;  /* 0x000000150f0f720f */ /* 0x001fce0007800116 */
[----:B------:R-:W0:Y:S01]  /*0810*/  F2I.TRUNC.NTZ R10, R10 ;  /* 0x0000000a000a7305 */ /* 0x000e22000020f100 */
[----:B-1----:R-:W-:-:S07]  /*0820*/  VIMNMX3 R15, R15, R23, R26, !PT ;  /* 0x000000170f0f720f */ /* 0x002fce000780011a */
[----:B------:R-:W-:Y:S08]  /*0830*/  F2I.TRUNC.NTZ R11, R11 ;  /* 0x0000000b000b7305 */ /* 0x000ff0000020f100 */
[----:B------:R-:W1:Y:S01]  /*0840*/  F2I.TRUNC.NTZ R4, R13 ;  /* 0x0000000d00047305 */ /* 0x000e62000020f100 */
[----:B0-----:R-:W-:-:S07]  /*0850*/  VIMNMX3 R9, R15, R9, R10, !PT ;  /* 0x000000090f09720f */ /* 0x001fce000780010a */
[----:B------:R-:W-:Y:S08]  /*0860*/  F2I.TRUNC.NTZ R12, R12 ;  /* 0x0000000c000c7305 */ /* 0x000ff0000020f100 */
[----:B------:R-:W0:Y:S01]  /*0870*/  F2I.TRUNC.NTZ R14, R14 ;  /* 0x0000000e000e7305 */ /* 0x000e22000020f100 */
[----:B-1----:R-:W-:-:S04]  /*0880*/  VIMNMX3 R9, R9, R11, R4, !PT ;  /* 0x0000000b0909720f */ /* 0x002fc80007800104 */
[----:B0-----:R-:W-:Y:S01]  /*0890*/  VIMNMX3 R4, R9, R12, R14, !PT ;  /* 0x0000000c0904720f */ /* 0x001fe2000780010e */
[----:B------:R-:W-:Y:S06]  /*08a0*/  @P1 BRA `(.L_x_65) ;  /* 0xfffffff800a81947 */ /* 0x000fec000383ffff */
.L_x_64:
[----:B------:R-:W-:Y:S05]  /*08b0*/  BSYNC.RECONVERGENT B2 ;  /* 0x0000000000027941 */ /* 0x000fea0003800200 */
.L_x_63:
[----:B------:R-:W-:Y:S05]  /*08c0*/  @!P0 BRA `(.L_x_62) ;  /* 0x0000000400848947 */ /* 0x000fea0003800000 */
[----:B------:R-:W-:Y:S01]  /*08d0*/  ISETP.GE.U32.AND P0, PT, R24, 0x8, PT ;  /* 0x000000081800780c */ /* 0x000fe20003f06070 */
[----:B------:R-:W-:Y:S01]  /*08e0*/  BSSY.RECONVERGENT B2, `(.L_x_66) ;  /* 0x0000031000027945 */ /* 0x000fe20003800200 */
[----:B------:R-:W-:-:S04]  /*08f0*/  LOP3.LUT R16, R7, 0x7, RZ, 0xc0, !PT ;  /* 0x0000000707107812 */ /* 0x000fc800078ec0ff */
[----:B------:R-:W-:-:S07]  /*0900*/  ISETP.NE.AND P1, PT, R16, RZ, PT ;  /* 0x000000ff1000720c */ /* 0x000fce0003f25270 */
[----:B------:R-:W-:Y:S06]  /*0910*/  @!P0 BRA `(.L_x_67) ;  /* 0x0000000000b48947 */ /* 0x000fec0003800000 */
[----:B------:R-:W1:Y:S01]  /*0920*/  LDCU.64 UR4, c[0x0][0x380] ;  /* 0x00007000ff0477ac */ /* 0x000e620008000a00 */
[----:B------:R-:W-:-:S04]  /*0930*/  IADD3 R3, P0, PT, R0, UR9, RZ ;  /* 0x0000000900037c10 */ /* 0x000fc8000ff1e0ff */
[----:B------:R-:W-:Y:S02]  /*0940*/  LEA.HI.X.SX32 R8, R0, RZ, 0x1, P0 ;  /* 0x000000ff00087211 */ /* 0x000fe400000f0eff */
[----:B-1----:R-:W-:-:S04]  /*0950*/  LEA R2, P0, R3, UR4, 0x2 ;  /* 0x0000000403027c11 */ /* 0x002fc8000f8010ff */
[----:B------:R-:W-:-:S05]  /*0960*/  LEA.HI.X R3, R3, UR5, R8, 0x2, P0 ;  /* 0x0000000503037c11 */ /* 0x000fca00080f1408 */
[----:B------:R-:W2:Y:S04]  /*0970*/  LDG.E R10, desc[UR16][R2.64] ;  /* 0x00000010020a7981 */ /* 0x000ea8000c1e1900 */
[----:B------:R-:W3:Y:S04]  /*0980*/  LDG.E R11, desc[UR16][R2.64+0x400] ;  /* 0x00040010020b7981 */ /* 0x000ee8000c1e1900 */
[----:B------:R-:W4:Y:S04]  /*0990*/  LDG.E R14, desc[UR16][R2.64+0x800] ;  /* 0x00080010020e7981 */ /* 0x000f28000c1e1900 */
[----:B------:R-:W5:Y:S04]  /*09a0*/  LDG.E R15, desc[UR16][R2.64+0xc00] ;  /* 0x000c0010020f7981 */ /* 0x000f68000c1e1900 */
[----:B------:R-:W5:Y:S04]  /*09b0*/  LDG.E R12, desc[UR16][R2.64+0x1400] ;  /* 0x00140010020c7981 */ /* 0x000f68000c1e1900 */
[----:B------:R-:W5:Y:S04]  /*09c0*/  LDG.E R9, desc[UR16][R2.64+0x1800] ;  /* 0x0018001002097981 */ /* 0x000f68000c1e1900 */
[----:B------:R-:W5:Y:S04]  /*09d0*/  LDG.E R8, desc[UR16][R2.64+0x1c00] ;  /* 0x001c001002087981 */ /* 0x000f68000c1e1900 */
[----:B------:R5:W5:Y:S01]  /*09e0*/  LDG.E R13, desc[UR16][R2.64+0x1000] ;  /* 0x00100010020d7981 */ /* 0x000b62000c1e1900 */
[----:B------:R-:W-:Y:S01]  /*09f0*/  VIADD R0, R0, 0x800 ;  /* 0x0000080000007836 */ /* 0x000fe20000000000 */
[----:B--2---:R-:W-:-:S02]  /*0a00*/  IABS R10, R10 ;  /* 0x0000000a000a7213 */ /* 0x004fc40000000000 */
[----:B---3--:R-:W-:Y:S02]  /*0a10*/  IABS R17, R11 ;  /* 0x0000000b00117213 */ /* 0x008fe40000000000 */
[----:B----4-:R-:W-:Y:S02]  /*0a20*/  IABS R14, R14 ;  /* 0x0000000e000e7213 */ /* 0x010fe40000000000 */
[----:B------:R-:W-:Y:S01]  /*0a30*/  I2FP.F32.S32 R11, R10 ;  /* 0x0000000a000b7245 */ /* 0x000fe20000201400 */
[----:B------:R-:W-:Y:S01]  /*0a40*/  IMAD.MOV.U32 R10, RZ, RZ, R17 ;  /* 0x000000ffff0a7224 */ /* 0x000fe200078e0011 */
[----:B-----5:R-:W-:Y:S02]  /*0a50*/  IABS R3, R15 ;  /* 0x0000000f00037213 */ /* 0x020fe40000000000 */
[----:B------:R-:W-:Y:S02]  /*0a60*/  I2FP.F32.S32 R2, R14 ;  /* 0x0000000e00027245 */ /* 0x000fe40000201400 */
[----:B------:R-:W-:-:S02]  /*0a70*/  IABS R14, R12 ;  /* 0x0000000c000e7213 */ /* 0x000fc40000000000 */
[----:B------:R-:W-:Y:S02]  /*0a80*/  IABS R15, R9 ;  /* 0x00000009000f7213 */ /* 0x000fe40000000000 */
[----:B------:R-:W-:Y:S02]  /*0a90*/  I2FP.F32.S32 R10, R10 ;  /* 0x0000000a000a7245 */ /* 0x000fe40000201400 */
[----:B------:R-:W-:Y:S01]  /*0aa0*/  I2FP.F32.S32 R9, R14 ;  /* 0x0000000e00097245 */ /* 0x000fe20000201400 */
[----:B------:R-:W-:Y:S01]  /*0ab0*/  IMAD.MOV.U32 R14, RZ, RZ, R15 ;  /* 0x000000ffff0e7224 */ /* 0x000fe200078e000f */
[----:B------:R-:W-:Y:S02]  /*0ac0*/  IABS R15, R8 ;  /* 0x00000008000f7213 */ /* 0x000fe40000000000 */
[----:B------:R-:W-:Y:S01]  /*0ad0*/  I2FP.F32.S32 R3, R3 ;  /* 0x0000000300037245 */ /* 0x000fe20000201400 */
[----:B------:R-:W-:Y:S01]  /*0ae0*/  F2I.TRUNC.NTZ R11, R11 ;  /* 0x0000000b000b7305 */ /* 0x000fe2000020f100 */
[----:B------:R-:W-:-:S02]  /*0af0*/  IABS R13, R13 ;  /* 0x0000000d000d7213 */ /* 0x000fc40000000000 */
[----:B------:R-:W-:Y:S01]  /*0b00*/  I2FP.F32.S32 R8, R14 ;  /* 0x0000000e00087245 */ /* 0x000fe20000201400 */
[----:B------:R-:W-:-:S04]  /*0b10*/  IMAD.MOV.U32 R14, RZ, RZ, R15 ;  /* 0x000000ffff0e7224 */ /* 0x000fc800078e000f */
[----:B------:R-:W0:Y:S01]  /*0b20*/  F2I.TRUNC.NTZ R10, R10 ;  /* 0x0000000a000a7305 */ /* 0x000e22000020f100 */
[----:B------:R-:W-:Y:S02]  /*0b30*/  I2FP.F32.S32 R12, R13 ;  /* 0x0000000d000c7245 */ /* 0x000fe40000201400 */
[----:B------:R-:W-:-:S05]  /*0b40*/  I2FP.F32.S32 R14, R14 ;  /* 0x0000000e000e7245 */ /* 0x000fca0000201400 */
[----:B------:R-:W-:Y:S08]  /*0b50*/  F2I.TRUNC.NTZ R2, R2 ;  /* 0x0000000200027305 */ /* 0x000ff0000020f100 */
[----:B------:R-:W1:Y:S01]  /*0b60*/  F2I.TRUNC.NTZ R3, R3 ;  /* 0x0000000300037305 */ /* 0x000e62000020f100 */
[----:B0-----:R-:W-:-:S07]  /*0b70*/  VIMNMX3 R11, R4, R11, R10, !PT ;  /* 0x0000000b040b720f */ /* 0x001fce000780010a */
[----:B------:R-:W-:Y:S08]  /*0b80*/  F2I.TRUNC.NTZ R13, R12 ;  /* 0x0000000c000d7305 */ /* 0x000ff0000020f100 */
[----:B------:R-:W0:Y:S01]  /*0b90*/  F2I.TRUNC.NTZ R9, R9 ;  /* 0x0000000900097305 */ /* 0x000e22000020f100 */
[----:B-1----:R-:W-:-:S07]  /*0ba0*/  VIMNMX3 R2, R11, R2, R3, !PT ;  /* 0x000000020b02720f */ /* 0x002fce0007800103 */
[----:B------:R-:W-:Y:S08]  /*0bb0*/  F2I.TRUNC.NTZ R15, R8 ;  /* 0x00000008000f7305 */ /* 0x000ff0000020f100 */
[----:B------:R-:W1:Y:S01]  /*0bc0*/  F2I.TRUNC.NTZ R14, R14 ;  /* 0x0000000e000e7305 */ /* 0x000e62000020f100 */
[----:B0-----:R-:W-:-:S04]  /*0bd0*/  VIMNMX3 R2, R2, R13, R9, !PT ;  /* 0x0000000d0202720f */ /* 0x001fc80007800109 */
[----:B-1----:R-:W-:-:S07]  /*0be0*/  VIMNMX3 R4, R2, R15, R14, !PT ;  /* 0x0000000f0204720f */ /* 0x002fce000780010e */
.L_x_67:
[----:B------:R-:W-:Y:S05]  /*0bf0*/  BSYNC.RECONVERGENT B2 ;  /* 0x0000000000027941 */ /* 0x000fea0003800200 */
.L_x_66:
        /* <DEDUP_REMOVED lines=14> */
[----:B------:R-:W5:Y:S01]  /*0ce0*/  LDG.E R12, desc[UR16][R2.64+0xc00] ;  /* 0x000c0010020c7981 */ /* 0x000f62000c1e1900 */
[----:B------:R-:W-:Y:S01]  /*0cf0*/  VIADD R0, R0, 0x400 ;  /* 0x0000040000007836 */ /* 0x000fe20000000000 */
[----:B--2---:R-:W-:-:S02]  /*0d00*/  IABS R10, R9 ;  /* 0x00000009000a7213 */ /* 0x004fc40000000000 */
[----:B---3--:R-:W-:Y:S02]  /*0d10*/  IABS R8, R8 ;  /* 0x0000000800087213 */ /* 0x008fe40000000000 */
[----:B------:R-:W-:Y:S02]  /*0d20*/  I2FP.F32.S32 R10, R10 ;  /* 0x0000000a000a7245 */ /* 0x000fe40000201400 */
[----:B----4-:R-:W-:Y:S02]  /*0d30*/  IABS R11, R11 ;  /* 0x0000000b000b7213 */ /* 0x010fe40000000000 */
[----:B------:R-:W-:Y:S02]  /*0d40*/  I2FP.F32.S32 R8, R8 ;  /* 0x0000000800087245 */ /* 0x000fe40000201400 */
[----:B-----5:R-:W-:Y:S02]  /*0d50*/  IABS R2, R12 ;  /* 0x0000000c00027213 */ /* 0x020fe40000000000 */
[----:B------:R-:W-:-:S02]  /*0d60*/  I2FP.F32.S32 R11, R11 ;  /* 0x0000000b000b7245 */ /* 0x000fc40000201400 */
[----:B------:R-:W-:Y:S01]  /*0d70*/  I2FP.F32.S32 R2, R2 ;  /* 0x0000000200027245 */ /* 0x000fe20000201400 */
[----:B------:R-:W-:Y:S08]  /*0d80*/  F2I.TRUNC.NTZ R9, R8 ;  /* 0x0000000800097305 */ /* 0x000ff0000020f100 */
[----:B------:R-:W0:Y:S08]  /*0d90*/  F2I.TRUNC.NTZ R10, R10 ;  /* 0x0000000a000a7305 */ /* 0x000e30000020f100 */
[----:B------:R-:W-:Y:S08]  /*0da0*/  F2I.TRUNC.NTZ R11, R11 ;  /* 0x0000000b000b7305 */ /* 0x000ff0000020f100 */
[----:B------:R-:W1:Y:S01]  /*0db0*/  F2I.TRUNC.NTZ R2, R2 ;  /* 0x0000000200027305 */ /* 0x000e62000020f100 */
[----:B0-----:R-:W-:-:S04]  /*0dc0*/  VIMNMX3 R4, R4, R9, R10, !PT ;  /* 0x000000090404720f */ /* 0x001fc8000780010a */
[----:B-1----:R-:W-:-:S07]  /*0dd0*/  VIMNMX3 R4, R4, R11, R2, !PT ;  /* 0x0000000b0404720f */ /* 0x002fce0007800102 */
.L_x_69:
[----:B------:R-:W-:Y:S05]  /*0de0*/  BSYNC.RECONVERGENT B2 ;  /* 0x0000000000027941 */ /* 0x000fea0003800200 */
.L_x_68:
[----:B------:R-:W-:Y:S05]  /*0df0*/  @!P1 BRA `(.L_x_62) ;  /* 0x0000000000389947 */ /* 0x000fea0003800000 */
[----:B------:R-:W1:Y:S01]  /*0e00*/  LDC.64 R2, c[0x0][0x380] ;  /* 0x0000e000ff027b82 */ /* 0x000e620000000a00 */
[----:B------:R-:W-:Y:S02]  /*0e10*/  IMAD.U32 R9, RZ, RZ, UR18 ;  /* 0x00000012ff097e24 */ /* 0x000fe4000f8e00ff */
[----:B------:R-:W-:Y:S02]  /*0e20*/  IMAD.MOV R7, RZ, RZ, -R7 ;  /* 0x000000ffff077224 */ /* 0x000fe400078e0a07 */
[----:B-1----:R-:W-:-:S07]  /*0e30*/  IMAD.WIDE.U32 R2, R9, 0x4000, R2 ;  /* 0x0000400009027825 */ /* 0x002fce00078e0002 */
.L_x_70:
[----:B------:R-:W-:-:S06]  /*0e40*/  IMAD.WIDE R8, R0, 0x4, R2 ;  /* 0x0000000400087825 */ /* 0x000fcc00078e0202 */
[----:B------:R-:W2:Y:S01]  /*0e50*/  LDG.E R8, desc[UR16][R8.64] ;  /* 0x0000001008087981 */ /* 0x000ea2000c1e1900 */
[----:B------:R-:W-:Y:S02]  /*0e60*/  VIADD R7, R7, 0x1 ;  /* 0x0000000107077836 */ /* 0x000fe40000000000 */
[----:B------:R-:W-:-:S03]  /*0e70*/  VIADD R0, R0, 0x100 ;  /* 0x0000010000007836 */ /* 0x000fc60000000000 */
[----:B------:R-:W-:Y:S02]  /*0e80*/  ISETP.NE.AND P0, PT, R7, RZ, PT ;  /* 0x000000ff0700720c */ /* 0x000fe40003f05270 */
[----:B--2---:R-:W-:-:S04]  /*0e90*/  IABS R10, R8 ;  /* 0x00000008000a7213 */ /* 0x004fc80000000000 */
[----:B------:R-:W-:-:S04]  /*0ea0*/  I2FP.F32.S32 R10, R10 ;  /* 0x0000000a000a7245 */ /* 0x000fc80000201400 */
[----:B------:R-:W0:Y:S02]  /*0eb0*/  F2I.TRUNC.NTZ R11, R10 ;  /* 0x0000000a000b7305 */ /* 0x000e24000020f100 */
[----:B0-----:R-:W-:Y:S01]  /*0ec0*/  VIMNMX R4, PT, PT, R11, R4, !PT ;  /* 0x000000040b047248 */ /* 0x001fe20007fe0100 */
[----:B------:R-:W-:Y:S06]  /*0ed0*/  @P0 BRA `(.L_x_70) ;  /* 0xfffffffc00d80947 */ /* 0x000fec000383ffff */
.L_x_62:
[----:B------:R-:W-:Y:S05]  /*0ee0*/  BSYNC.RECONVERGENT B1 ;  /* 0x0000000000017941 */ /* 0x000fea0003800200 */
.L_x_61:
[----:B------:R-:W-:Y:S01]  /*0ef0*/  ISETP.GE.AND P0, PT, R5, 0x100, PT ;  /* 0x000001000500780c */ /* 0x000fe20003f06270 */
[----:B0-----:R-:W-:-:S12]  /*0f00*/  IMAD.MOV.U32 R9, RZ, RZ, R4 ;  /* 0x000000ffff097224 */ /* 0x001fd800078e0004 */
[----:B------:R-:W-:Y:S05]  /*0f10*/  @!P0 BRA `(.L_x_71) ;  /* 0x0000000000a08947 */ /* 0x000fea0003800000 */
[----:B------:R-:W0:Y:S01]  /*0f20*/  S2R R7, SR_LANEID ;  /* 0x0000000000077919 */ /* 0x000e220000000000 */
[----:B------:R-:W1:Y:S02]  /*0f30*/  SHFL.DOWN PT, R0, R9, 0x1, 0x1f ;  /* 0x08201f0009007f89 */ /* 0x000e6400000e0000 */
[----:B-1----:R-:W-:Y:S02]  /*0f40*/  VIMNMX R0, PT, PT, R0, R9, !PT ;  /* 0x0000000900007248 */ /* 0x002fe40007fe0100 */
[C---:B0-----:R-:W-:Y:S02]  /*0f50*/  ISETP.GT.AND P0, PT, R7.reuse, 0x1e, PT ;  /* 0x0000001e0700780c */ /* 0x041fe40003f04270 */
[----:B------:R-:W-:Y:S02]  /*0f60*/  ISETP.NE.AND P1, PT, R7, RZ, PT ;  /* 0x000000ff0700720c */ /* 0x000fe40003f25270 */
[----:B------:R-:W-:Y:S02]  /*0f70*/  SEL R0, R9, R0, P0 ;  /* 0x0000000009007207 */ /* 0x000fe40000000000 */
[----:B------:R-:W-:-:S03]  /*0f80*/  ISETP.GT.AND P0, PT, R7, 0x1d, PT ;  /* 0x0000001d0700780c */ /* 0x000fc60003f04270 */
[----:B------:R-:W0:Y:S06]  /*0f90*/  SHFL.DOWN PT, R3, R0, 0x2, 0x1f ;  /* 0x08401f0000037f89 */ /* 0x000e2c00000e0000 */
        /* <DEDUP_REMOVED lines=32> */
.L_x_71:
[----:B------:R-:W0:Y:S01]  /*11a0*/  S2R R7, SR_LANEID ;  /* 0x0000000000077919 */ /* 0x000e220000000000 */
[----:B------:R-:W-:-:S05]  /*11b0*/  LOP3.LUT R0, R6, 0x3e0, RZ, 0xc0, !PT ;  /* 0x000003e006007812 */ /* 0x000fca00078ec0ff */
[----:B------:R-:W-:Y:S01]  /*11c0*/  VIADD R2, R0, 0x20 ;  /* 0x0000002000027836 */ /* 0x000fe20000000000 */
[----:B------:R-:W-:-:S04]  /*11d0*/  LOP3.LUT R0, RZ, R0, RZ, 0x33, !PT ;  /* 0x00000000ff007212 */ /* 0x000fc800078e33ff */
[----:B------:R-:W-:Y:S01]  /*11e0*/  ISETP.GT.AND P0, PT, R2, R5, PT ;  /* 0x000000050200720c */ /* 0x000fe20003f04270 */
[----:B------:R-:W-:-:S05]  /*11f0*/  IMAD.IADD R0, R5, 0x1, R0 ;  /* 0x0000000105007824 */ /* 0x000fca00078e0200 */
[----:B------:R-:W-:-:S05]  /*1200*/  SEL R0, R0, 0x1f, P0 ;  /* 0x0000001f00007807 */ /* 0x000fca0000000000 */
[----:B------:R-:W1:Y:S01]  /*1210*/  SHFL.DOWN PT, R2, R9, 0x1, R0 ;  /* 0x0820000009027989 */ /* 0x000e6200000e0000 */
[C---:B0-----:R-:W-:Y:S01]  /*1220*/  ISETP.GE.AND P0, PT, R7.reuse, R0, PT ;  /* 0x000000000700720c */ /* 0x041fe20003f06270 */
[C---:B------:R-:W-:Y:S01]  /*1230*/  VIADD R3, R7.reuse, 0x2 ;  /* 0x0000000207037836 */ /* 0x040fe20000000000 */
[----:B------:R-:W-:-:S11]  /*1240*/  ISETP.NE.AND P1, PT, R7, RZ, PT ;  /* 0x000000ff0700720c */ /* 0x000fd60003f25270 */
[----:B-1----:R-:W-:Y:S02]  /*1250*/  @!P0 VIMNMX R9, PT, PT, R2, R9, !PT ;  /* 0x0000000902098248 */ /* 0x002fe40007fe0100 */
[----:B------:R-:W0:Y:S01]  /*1260*/  @!P1 S2R R11, SR_CgaCtaId ;  /* 0x00000000000b9919 */ /* 0x000e220000008800 */
[----:B------:R-:W-:Y:S01]  /*1270*/  ISETP.GT.AND P0, PT, R3, R0, PT ;  /* 0x000000000300720c */ /* 0x000fe20003f04270 */
[----:B------:R-:W-:Y:S01]  /*1280*/  VIADD R3, R7, 0x4 ;  /* 0x0000000407037836 */ /* 0x000fe20000000000 */
[----:B------:R-:W-:Y:S01]  /*1290*/  @!P1 MOV R4, 0x400 ;  /* 0x0000040000049802 */ /* 0x000fe20000000f00 */
[----:B------:R-:W1:Y:S10]  /*12a0*/  SHFL.DOWN PT, R2, R9, 0x2, R0 ;  /* 0x0840000009027989 */ /* 0x000e7400000e0000 */
        /* <DEDUP_REMOVED lines=34> */
[----:B------:R-:W-:Y:S02]  /*14d0*/  ISETP.GT.AND P4, PT, R5, 0xc0, PT ;  /* 0x000000c00500780c */ /* 0x000fe40003f84270 */
[----:B------:R-:W-:Y:S02]  /*14e0*/  @P3 VIMNMX R7, PT, PT, R7, R9, !PT ;  /* 0x0000000907073248 */ /* 0x000fe40007fe0100 */
[----:B------:R-:W-:Y:S02]  /*14f0*/  ISETP.GT.AND P3, PT, R5, 0xe0, PT ;  /* 0x000000e00500780c */ /* 0x000fe40003f64270 */
[----:B------:R-:W-:-:S04]  /*1500*/  @P1 VIMNMX R7, PT, PT, R7, R10, !PT ;  /* 0x0000000a07071248 */ /* 0x000fc80007fe0100 */
[----:B------:R-:W-:-:S04]  /*1510*/  @P2 VIMNMX R7, PT, PT, R7, R11, !PT ;  /* 0x0000000b07072248 */ /* 0x000fc80007fe0100 */
[----:B--2---:R-:W-:-:S04]  /*1520*/  @P4 VIMNMX R7, PT, PT, R7, R2, !PT ;  /* 0x0000000207074248 */ /* 0x004fc80007fe0100 */
[----:B------:R-:W-:Y:S01]  /*1530*/  @P3 VIMNMX R7, PT, PT, R7, R3, !PT ;  /* 0x0000000307073248 */ /* 0x000fe20007fe0100 */
[----:B------:R-:W-:Y:S06]  /*1540*/  BRA `(.L_x_72) ;  /* 0x0000001c009c7947 */ /* 0x000fec0003800000 */
.L_x_58:
[----:B------:R-:W0:Y:S01]  /*1550*/  S2R R4, SR_TID.X ;  /* 0x0000000000047919 */ /* 0x000e220000002100 */
[----:B------:R-:W1:Y:S01]  /*1560*/  LDC.64 R6, c[0x0][0x380] ;  /* 0x0000e000ff067b82 */ /* 0x000e620000000a00 */
[----:B0-----:R-:W-:-:S04]  /*1570*/  VIADD R5, R4, UR9 ;  /* 0x0000000904057c36 */ /* 0x001fc80008000000 */
[----:B-1----:R-:W-:-:S05]  /*1580*/  IMAD.WIDE.U32 R6, R5, 0x4, R6 ;  /* 0x0000000405067825 */ /* 0x002fca00078e0006 */
        /* <DEDUP_REMOVED lines=16> */
[----:B------:R-:W-:-:S04]  /*1690*/  ISETP.GE.U32.AND P0, PT, R19, UR5, PT ;  /* 0x0000000513007c0c */ /* 0x000fc8000bf06070 */
[----:B------:R-:W-:Y:S02]  /*16a0*/  ISETP.GE.U32.AND.EX P0, PT, R20, UR4, PT, P0 ;  /* 0x0000000414007c0c */ /* 0x000fe4000bf06100 */
[----:B--2---:R-:W-:Y:S02]  /*16b0*/  IABS R7, R22 ;  /* 0x0000001600077213 */ /* 0x004fe40000000000 */
[----:B---3--:R-:W-:Y:S02]  /*16c0*/  IABS R21, R21 ;  /* 0x0000001500157213 */ /* 0x008fe40000000000 */
[----:B----4-:R-:W-:Y:S02]  /*16d0*/  IABS R22, R16 ;  /* 0x0000001000167213 */ /* 0x010fe40000000000 */
[----:B------:R-:W-:-:S03]  /*16e0*/  I2FP.F32.S32 R16, R21 ;  /* 0x0000001500107245 */ /* 0x000fc60000201400 */
[----:B------:R-:W-:Y:S01]  /*16f0*/  IMAD.MOV.U32 R21, RZ, RZ, R22 ;  /* 0x000000ffff157224 */ /* 0x000fe200078e0016 */
[----:B-----5:R-:W-:-:S04]  /*1700*/  IABS R22, R17 ;  /* 0x0000001100167213 */ /* 0x020fc80000000000 */
[----:B------:R-:W-:Y:S01]  /*1710*/  I2FP.F32.S32 R17, R21 ;  /* 0x0000001500117245 */ /* 0x000fe20000201400 */
[----:B------:R-:W-:Y:S01]  /*1720*/  IMAD.MOV.U32 R21, RZ, RZ, R22 ;  /* 0x000000ffff157224 */ /* 0x000fe200078e0016 */
[----:B------:R-:W-:-:S04]  /*1730*/  IABS R22, R18 ;  /* 0x0000001200167213 */ /* 0x000fc80000000000 */
        /* <DEDUP_REMOVED lines=23> */
[----:B------:R-:W-:Y:S02]  /*18b0*/  IABS R22, R9 ;  /* 0x0000000900167213 */ /* 0x000fe40000000000 */
[----:B------:R-:W-:Y:S02]  /*18c0*/  IABS R10, R10 ;  /* 0x0000000a000a7213 */ /* 0x000fe40000000000 */
[----:B------:R-:W-:Y:S02]  /*18d0*/  IABS R11, R11 ;  /* 0x0000000b000b7213 */ /* 0x000fe40000000000 */
[----:B------:R-:W-:Y:S02]  /*18e0*/  IABS R23, R23 ;  /* 0x0000001700177213 */ /* 0x000fe40000000000 */
[----:B------:R-:W-:Y:S01]  /*18f0*/  I2FP.F32.S32 R9, R21 ;  /* 0x0000001500097245 */ /* 0x000fe20000201400 */
[----:B------:R-:W-:Y:S01]  /*1900*/  IMAD.MOV.U32 R21, RZ, RZ, R22 ;  /* 0x000000ffff157224 */ /* 0x000fe200078e0016 */
[----:B------:R-:W-:-:S02]  /*1910*/  I2FP.F32.S32 R10, R10 ;  /* 0x0000000a000a7245 */ /* 0x000fc40000201400 */
[----:B------:R-:W-:Y:S02]  /*1920*/  I2FP.F32.S32 R11, R11 ;  /* 0x0000000b000b7245 */ /* 0x000fe40000201400 */
[----:B------:R-:W-:Y:S02]  /*1930*/  I2FP.F32.S32 R6, R23 ;  /* 0x0000001700067245 */ /* 0x000fe40000201400 */
[----:B------:R-:W-:Y:S02]  /*1940*/  I2FP.F32.S32 R7, R7 ;  /* 0x0000000700077245 */ /* 0x000fe40000201400 */
[----:B------:R-:W-:Y:S01]  /*1950*/  I2FP.F32.S32 R21, R21 ;  /* 0x0000001500157245 */ /* 0x000fe20000201400 */
[----:B------:R-:W-:Y:S08]  /*1960*/  F2I.TRUNC.NTZ R10, R10 ;  /* 0x0000000a000a7305 */ /* 0x000ff0000020f100 */
[----:B------:R-:W-:Y:S08]  /*1970*/  F2I.TRUNC.NTZ R11, R11 ;  /* 0x0000000b000b7305 */ /* 0x000ff0000020f100 */
[----:B------:R-:W0:Y:S08]  /*1980*/  F2I.TRUNC.NTZ R6, R6 ;  /* 0x0000000600067305 */ /* 0x000e30000020f100 */
[----:B------:R-:W-:Y:S08]  /*1990*/  F2I.TRUNC.NTZ R7, R7 ;  /* 0x0000000700077305 */ /* 0x000ff0000020f100 */
[----:B------:R-:W-:Y:S08]  /*19a0*/  F2I.TRUNC.NTZ R16, R16 ;  /* 0x0000001000107305 */ /* 0x000ff0000020f100 */
[----:B------:R-:W1:Y:S08]  /*19b0*/  F2I.TRUNC.NTZ R17, R17 ;  /* 0x0000001100117305 */ /* 0x000e70000020f100 */
[----:B------:R-:W-:Y:S08]  /*19c0*/  F2I.TRUNC.NTZ R18, R18 ;  /* 0x0000001200127305 */ /* 0x000ff0000020f100 */
[----:B------:R-:W-:Y:S08]  /*19d0*/  F2I.TRUNC.NTZ R15, R15 ;  /* 0x0000000f000f7305 */ /* 0x000ff0000020f100 */
[----:B------:R-:W2:Y:S08]  /*19e0*/  F2I.TRUNC.NTZ R14, R14 ;  /* 0x0000000e000e7305 */ /* 0x000eb0000020f100 */
[----:B------:R-:W-:Y:S08]  /*19f0*/  F2I.TRUNC.NTZ R13, R13 ;  /* 0x0000000d000d7305 */ /* 0x000ff0000020f100 */
[----:B------:R-:W-:Y:S08]  /*1a00*/  F2I.TRUNC.NTZ R12, R12 ;  /* 0x0000000c000c7305 */ /* 0x000ff0000020f100 */
[----:B------:R-:W3:Y:S08]  /*1a10*/  F2I.TRUNC.NTZ R8, R8 ;  /* 0x0000000800087305 */ /* 0x000ef0000020f100 */
[----:B------:R-:W-:Y:S08]  /*1a20*/  F2I.TRUNC.NTZ R5, R5 ;  /* 0x0000000500057305 */ /* 0x000ff0000020f100 */
[----:B------:R-:W-:Y:S08]  /*1a30*/  F2I.TRUNC.NTZ R0, R0 ;  /* 0x0000000000007305 */ /* 0x000ff0000020f100 */
[----:B------:R-:W4:Y:S08]  /*1a40*/  F2I.TRUNC.NTZ R9, R9 ;  /* 0x0000000900097305 */ /* 0x000f30000020f100 */
[----:B------:R-:W5:Y:S01]  /*1a50*/  F2I.TRUNC.NTZ R21, R21 ;  /* 0x0000001500157305 */ /* 0x000f62000020f100 */
[----:B0-----:R-:W-:-:S02]  /*1a60*/  VIMNMX3 R6, R10, R11, R6, !PT ;  /* 0x0000000b0a06720f */ /* 0x001fc40007800106 */
[----:B-1----:R-:W-:Y:S02]  /*1a70*/  VIMNMX3 R7, R7, R16, R17, !PT ;  /* 0x000000100707720f */ /* 0x002fe40007800111 */
[----:B--2---:R-:W-:Y:S02]  /*1a80*/  VIMNMX3 R14, R18, R15, R14, !PT ;  /* 0x0000000f120e720f */ /* 0x004fe4000780010e */
[----:B---3--:R-:W-:Y:S02]  /*1a90*/  VIMNMX3 R8, R13, R12, R8, !PT ;  /* 0x0000000c0d08720f */ /* 0x008fe40007800108 */
[----:B----4-:R-:W-:Y:S02]  /*1aa0*/  VIMNMX3 R0, R5, R0, R9, !PT ;  /* 0x000000000500720f */ /* 0x010fe40007800109 */
[----:B------:R-:W-:Y:S02]  /*1ab0*/  VIMNMX3 R7, R7, R14, R8, !PT ;  /* 0x0000000e0707720f */ /* 0x000fe40007800108 */
[----:B-----5:R-:W-:-:S04]  /*1ac0*/  VIMNMX3 R0, R6, R0, R21, !PT ;  /* 0x000000000600720f */ /* 0x020fc80007800115 */
[----:B------:R-:W-:Y:S01]  /*1ad0*/  VIMNMX R0, PT, PT, R7, R0, !PT ;  /* 0x0000000007007248 */ /* 0x000fe20007fe0100 */
[----:B------:R-:W-:Y:S06]  /*1ae0*/  @!P0 BRA `(.L_x_73) ;  /* 0x0000001400948947 */ /* 0x000fec0003800000 */
[----:B------:R-:W-:Y:S01]  /*1af0*/  UIADD3 UR7, UP0, UPT, UR5, UR9, URZ ;  /* 0x0000000905077290 */ /* 0x000fe2000ff1e0ff */
[----:B------:R-:W-:Y:S01]  /*1b00*/  IADD3 R23, P2, PT, R2, -0x1000, RZ ;  /* 0xfffff00002177810 */ /* 0x000fe20007f5e0ff */
[----:B------:R-:W0:Y:S01]  /*1b10*/  LDCU.64 UR12, c[0x0][0x380] ;  /* 0x00007000ff0c77ac */ /* 0x000e220008000a00 */
[----:B------:R-:W-:Y:S02]  /*1b20*/  LOP3.LUT R5, RZ, R4, RZ, 0x33, !PT ;  /* 0x00000004ff057212 */ /* 0x000fe400078e33ff */
[----:B------:R-:W-:Y:S01]  /*1b30*/  IADD3.X R8, PT, PT, R3, -0x1, RZ, P2, !PT ;  /* 0xffffffff03087810 */ /* 0x000fe200017fe4ff */
[----:B------:R-:W-:Y:S01]  /*1b40*/  UIADD3.X UR8, UPT, UPT, URZ, UR4, URZ, UP0, !UPT ;  /* 0x00000004ff087290 */ /* 0x000fe200087fe4ff */
[----:B------:R-:W-:Y:S01]  /*1b50*/  ISETP.LT.U32.AND P0, PT, R23, UR7, PT ;  /* 0x0000000717007c0c */ /* 0x000fe2000bf01070 */
[----:B------:R-:W-:Y:S01]  /*1b60*/  UMOV UR6, UR5 ;  /* 0x0000000500067c82 */ /* 0x000fe20008000000 */
[----:B------:R-:W-:Y:S01]  /*1b70*/  IADD3 R9, P1, PT, R4, UR7, RZ ;  /* 0x0000000704097c10 */ /* 0x000fe2000ff3e0ff */
[----:B------:R-:W-:Y:S01]  /*1b80*/  UMOV UR4, URZ ;  /* 0x000000ff00047c82 */ /* 0x000fe20008000000 */
[----:B------:R-:W-:Y:S01]  /*1b90*/  IADD3 R5, PT, PT, R2, -UR5, R5 ;  /* 0x8000000502057c10 */ /* 0x000fe2000fffe005 */
[----:B------:R-:W-:Y:S01]  /*1ba0*/  IMAD.U32 R7, RZ, RZ, UR8 ;  /* 0x00000008ff077e24 */ /* 0x000fe2000f8e00ff */
[----:B------:R-:W-:Y:S01]  /*1bb0*/  UMOV UR10, UR8 ;  /* 0x00000008000a7c82 */ /* 0x000fe20008000000 */
[----:B------:R-:W-:-:S02]  /*1bc0*/  IMAD.X R10, RZ, RZ, UR8, P1 ;  /* 0x00000008ff0a7e24 */ /* 0x000fc400088e06ff */
[----:B------:R-:W-:Y:S01]  /*1bd0*/  VIADD R5, R5, -UR9 ;  /* 0x8000000905057c36 */ /* 0x000fe20008000000 */
[----:B------:R-:W-:Y:S01]  /*1be0*/  ISETP.GT.U32.AND.EX P0, PT, R7, R8, PT, P0 ;  /* 0x000000080700720c */ /* 0x000fe20003f04100 */
[----:B------:R-:W-:Y:S01]  /*1bf0*/  UMOV UR9, UR7 ;  /* 0x0000000700097c82 */ /* 0x000fe20008000000 */
[----:B0-----:R-:W-:-:S04]  /*1c00*/  LEA R6, P2, R9, UR12, 0x2 ;  /* 0x0000000c09067c11 */ /* 0x001fc8000f8410ff */
[----:B------:R-:W-:Y:S02]  /*1c10*/  IADD3 R4, P1, PT, R6, 0x2000, RZ ;  /* 0x0000200006047810 */ /* 0x000fe40007f3e0ff */
[----:B------:R-:W-:-:S05]  /*1c20*/  LEA.HI.X R9, R9, UR13, R10, 0x2, P2 ;  /* 0x0000000d09097c11 */ /* 0x000fca00090f140a */
[----:B------:R-:W-:Y:S01]  /*1c30*/  IMAD.X R9, RZ, RZ, R9, P1 ;  /* 0x000000ffff097224 */ /* 0x000fe200008e0609 */
[----:B------:R-:W-:Y:S06]  /*1c40*/  @P0 BRA `(.L_x_74) ;  /* 0x0000000400d80947 */ /* 0x000fec0003800000 */
[----:B------:R-:W0:Y:S01]  /*1c50*/  LDC.64 R2, c[0x0][0x3b8] ;  /* 0x0000ee00ff027b82 */ /* 0x000e220000000a00 */
[----:B------:R-:W1:Y:S01]  /*1c60*/  LDCU UR11, c[0x0][0x3c0] ;  /* 0x00007800ff0b77ac */ /* 0x000e620008000800 */
[----:B------:R-:W2:Y:S01]  /*1c70*/  LDCU.64 UR12, c[0x0][0x380] ;  /* 0x00007000ff0c77ac */ /* 0x000ea20008000a00 */
[----:B------:R-:W-:Y:S01]  /*1c80*/  NOP ;  /* 0x0000000000007918 */ /* 0x000fe20000000000 */
.L_x_75:
[----:B------:R-:W3:Y:S02]  /*1c90*/  S2R R7, SR_TID.X ;  /* 0x0000000000077919 */ /* 0x000ee40000002100 */
[----:B---3--:R-:W-:-:S05]  /*1ca0*/  IADD3 R7, P0, PT, R7, UR7, RZ ;  /* 0x0000000707077c10 */ /* 0x008fca000ff1e0ff */
[----:B------:R-:W-:Y:S01]  /*1cb0*/  IMAD.X R10, RZ, RZ, UR8, P0 ;  /* 0x00000008ff0a7e24 */ /* 0x000fe200080e06ff */
[----:B--2---:R-:W-:-:S04]  /*1cc0*/  LEA R6, P0, R7, UR12, 0x2 ;  /* 0x0000000c07067c11 */ /* 0x004fc8000f8010ff */
        /* <DEDUP_REMOVED lines=17> */
[----:B-1----:R-:W-:-:S04]  /*1de0*/  USHF.L.U32 UR14, UR11, 0xc, URZ ;  /* 0x0000000c0b0e7899 */ /* 0x002fc800080006ff */
[----:B------:R-:W-:Y:S02]  /*1df0*/  USHF.R.S32.HI UR15, URZ, 0x1f, UR14 ;  /* 0x0000001fff0f7899 */ /* 0x000fe4000801140e */
[----:B------:R-:W-:-:S04]  /*1e00*/  UIADD3 UR5, UP0, UPT, UR14, UR9, URZ ;  /* 0x000000090e057290 */ /* 0x000fc8000ff1e0ff */
[----:B------:R-:W-:Y:S01]  /*1e10*/  UIADD3.X UR6, UPT, UPT, UR15, UR10, URZ, UP0, !UPT ;  /* 0x0000000a0f067290 */ /* 0x000fe200087fe4ff */
[----:B--2---:R-:W-:Y:S02]  /*1e20*/  IABS R6, R13 ;  /* 0x0000000d00067213 */ /* 0x004fe40000000000 */
[----:B---3--:R-:W-:Y:S02]  /*1e30*/  IABS R7, R14 ;  /* 0x0000000e00077213 */ /* 0x008fe40000000000 */
[----:B------:R-:W-:-:S03]  /*1e40*/  I2FP.F32.S32 R14, R6 ;  /* 0x00000006000e7245 */ /* 0x000fc60000201400 */
[----:B------:R-:W-:Y:S01]  /*1e50*/  IMAD.MOV.U32 R6, RZ, RZ, R7 ;  /* 0x000000ffff067224 */ /* 0x000fe200078e0007 */
[----:B----4-:R-:W-:-:S04]  /*1e60*/  IABS R7, R15 ;  /* 0x0000000f00077213 */ /* 0x010fc80000000000 */
[----:B------:R-:W-:Y:S02]  /*1e70*/  I2FP.F32.S32 R15, R6 ;  /* 0x00000006000f7245 */ /* 0x000fe40000201400 */
[----:B-----5:R-:W-:Y:S02]  /*1e80*/  IABS R6, R25 ;  /* 0x0000001900067213 */ /* 0x020fe40000000000 */
[----:B------:R-:W-:Y:S02]  /*1e90*/  IABS R24, R24 ;  /* 0x0000001800187213 */ /* 0x000fe40000000000 */
[----:B------:R-:W-:Y:S02]  /*1ea0*/  IABS R25, R22 ;  /* 0x0000001600197213 */ /* 0x000fe40000000000 */
[----:B------:R-:W-:-:S03]  /*1eb0*/  I2FP.F32.S32 R22, R24 ;  /* 0x0000001800167245 */ /* 0x000fc60000201400 */
        /* <DEDUP_REMOVED lines=13> */
[----:B------:R-:W-:Y:S01]  /*1f90*/  I2FP.F32.S32 R12, R24 ;  /* 0x00000018000c7245 */ /* 0x000fe20000201400 */
[----:B------:R-:W-:Y:S01]  /*1fa0*/  IMAD.MOV.U32 R24, RZ, RZ, R25 ;  /* 0x000000ffff187224 */ /* 0x000fe200078e0019 */
[----:B------:R-:W-:-:S02]  /*1fb0*/  IABS R27, R18 ;  /* 0x00000012001b7213 */ /* 0x000fc40000000000 */
[----:B------:R-:W-:Y:S02]  /*1fc0*/  I2FP.F32.S32 R19, R19 ;  /* 0x0000001300137245 */ /* 0x000fe40000201400 */
[----:B------:R-:W-:Y:S02]  /*1fd0*/  I2FP.F32.S32 R18, R26 ;  /* 0x0000001a00127245 */ /* 0x000fe40000201400 */
[----:B------:R-:W-:Y:S02]  /*1fe0*/  IABS R25, R11 ;  /* 0x0000000b00197213 */ /* 0x000fe40000000000 */
[----:B------:R-:W-:Y:S01]  /*1ff0*/  I2FP.F32.S32 R11, R24 ;  /* 0x00000018000b7245 */ /* 0x000fe20000201400 */
[----:B------:R-:W-:Y:S02]  /*2000*/  F2I.TRUNC.NTZ R19, R19 ;  /* 0x0000001300137305 */ /* 0x000fe4000020f100 */
[----:B------:R-:W-:Y:S01]  /*2010*/  IMAD.MOV.U32 R24, RZ, RZ, R25 ;  /* 0x000000ffff187224 */ /* 0x000fe200078e0019 */
[----:B------:R-:W-:-:S05]  /*2020*/  IABS R25, R10 ;  /* 0x0000000a00197213 */ /* 0x000fca0000000000 */
[----:B------:R-:W1:Y:S01]  /*2030*/  F2I.TRUNC.NTZ R18, R18 ;  /* 0x0000001200127305 */ /* 0x000e62000020f100 */
[----:B------:R-:W-:Y:S02]  /*2040*/  I2FP.F32.S32 R7, R7 ;  /* 0x0000000700077245 */ /* 0x000fe40000201400 */
[----:B------:R-:W-:Y:S02]  /*2050*/  I2FP.F32.S32 R6, R6 ;  /* 0x0000000600067245 */ /* 0x000fe40000201400 */
[----:B------:R-:W-:Y:S01]  /*2060*/  I2FP.F32.S32 R10, R24 ;  /* 0x00000018000a7245 */ /* 0x000fe20000201400 */
[----:B------:R-:W-:Y:S01]  /*2070*/  IMAD.MOV.U32 R24, RZ, RZ, R25 ;  /* 0x000000ffff187224 */ /* 0x000fe200078e0019 */
[----:B------:R-:W-:Y:S01]  /*2080*/  IABS R25, R17 ;  /* 0x0000001100197213 */ /* 0x000fe20000000000 */
[----:B------:R-:W-:Y:S01]  /*2090*/  F2I.TRUNC.NTZ R7, R7 ;  /* 0x0000000700077305 */ /* 0x000fe2000020f100 */
[----:B------:R-:W-:Y:S02]  /*20a0*/  IMAD.MOV.U32 R26, RZ, RZ, R27 ;  /* 0x000000ffff1a7224 */ /* 0x000fe400078e001b */
[----:B------:R-:W-:Y:S01]  /*20b0*/  I2FP.F32.S32 R17, R24 ;  /* 0x0000001800117245 */ /* 0x000fe20000201400 */
[----:B------:R-:W-:-:S04]  /*20c0*/  IMAD.MOV.U32 R24, RZ, RZ, R25 ;  /* 0x000000ffff187224 */ /* 0x000fc800078e0019 */
[----:B------:R-:W-:Y:S01]  /*20d0*/  F2I.TRUNC.NTZ R6, R6 ;  /* 0x0000000600067305 */ /* 0x000fe2000020f100 */
[----:B-1----:R-:W-:-:S07]  /*20e0*/  VIMNMX3 R18, R0, R19, R18, !PT ;  /* 0x000000130012720f */ /* 0x002fce0007800112 */
[----:B------:R-:W1:Y:S01]  /*20f0*/  F2I.TRUNC.NTZ R22, R22 ;  /* 0x0000001600167305 */ /* 0x000e62000020f100 */
[----:B------:R-:W-:Y:S02]  /*2100*/  I2FP.F32.S32 R13, R26 ;  /* 0x0000001a000d7245 */ /* 0x000fe40000201400 */
[----:B------:R-:W-:Y:S02]  /*2110*/  I2FP.F32.S32 R0, R24 ;  /* 0x0000001800007245 */ /* 0x000fe40000201400 */
[----:B0-----:R-:W-:-:S03]  /*2120*/  IADD3 R19, P1, PT, R2, -UR7, RZ ;  /* 0x8000000702137c10 */ /* 0x001fc6000ff3e0ff */
[----:B------:R-:W-:Y:S01]  /*2130*/  F2I.TRUNC.NTZ R13, R13 ;  /* 0x0000000d000d7305 */ /* 0x000fe2000020f100 */
[----:B------:R-:W-:-:S07]  /*2140*/  ISETP.GE.U32.AND P0, PT, R19, UR14, PT ;  /* 0x0000000e13007c0c */ /* 0x000fce000bf06070 */
[----:B------:R-:W-:Y:S01]  /*2150*/  F2I.TRUNC.NTZ R14, R14 ;  /* 0x0000000e000e7305 */ /* 0x000fe2000020f100 */
[----:B-1----:R-:W-:Y:S02]  /*2160*/  VIMNMX3 R6, R7, R6, R22, !PT ;  /* 0x000000060706720f */ /* 0x002fe40007800116 */
[----:B------:R-:W-:-:S05]  /*2170*/  IADD3.X R7, PT, PT, R3, ~UR8, RZ, P1, !PT ;  /* 0x8000000803077c10 */ /* 0x000fca0008ffe4ff */
        /* <DEDUP_REMOVED lines=8> */
[----:B------:R-:W3:Y:S01]  /*2200*/  F2I.TRUNC.NTZ R0, R0 ;  /* 0x0000000000007305 */ /* 0x000ee2000020f100 */
[----:B------:R-:W-:-:S02]  /*2210*/  ISETP.GE.U32.AND.EX P0, PT, R7, UR15, PT, P0 ;  /* 0x0000000f07007c0c */ /* 0x000fc4000bf06100 */
[----:B0-----:R-:W-:Y:S02]  /*2220*/  VIMNMX3 R13, R13, R14, R15, !PT ;  /* 0x0000000e0d0d720f */ /* 0x001fe4000780010f */
[----:B-1----:R-:W-:Y:S02]  /*2230*/  VIMNMX3 R16, R21, R20, R16, !PT ;  /* 0x000000141510720f */ /* 0x002fe40007800110 */
[----:B--2---:R-:W-:Y:S02]  /*2240*/  VIMNMX3 R11, R12, R11, R10, !PT ;  /* 0x0000000b0c0b720f */ /* 0x004fe4000780010a */
[----:B------:R-:W-:Y:S02]  /*2250*/  VIMNMX3 R6, R18, R13, R6, !PT ;  /* 0x0000000d1206720f */ /* 0x000fe40007800106 */
[----:B---3--:R-:W-:-:S04]  /*2260*/  VIMNMX R0, PT, PT, R17, R0, !PT ;  /* 0x0000000011007248 */ /* 0x008fc80007fe0100 */
[----:B------:R-:W-:-:S04]  /*2270*/  VIMNMX3 R11, R16, R11, R0, !PT ;  /* 0x0000000b100b720f */ /* 0x000fc80007800100 */
[----:B------:R-:W-:Y:S01]  /*2280*/  VIMNMX R0, PT, PT, R6, R11, !PT ;  /* 0x0000000b06007248 */ /* 0x000fe20007fe0100 */
[----:B------:R-:W-:Y:S06]  /*2290*/  @!P0 BRA `(.L_x_73) ;  /* 0x0000000c00a88947 */ /* 0x000fec0003800000 */
[----:B------:R-:W-:Y:S02]  /*22a0*/  UIADD3 UR7, UP0, UPT, UR14, UR7, URZ ;  /* 0x000000070e077290 */ /* 0x000fe4000ff1e0ff */
[----:B------:R-:W-:Y:S01]  /*22b0*/  IMAD.U32 R11, RZ, RZ, UR14 ;  /* 0x0000000eff0b7e24 */ /* 0x000fe2000f8e00ff */
[----:B------:R-:W-:Y:S01]  /*22c0*/  UIADD3 UR4, UPT, UPT, UR4, 0x1, URZ ;  /* 0x0000000104047890 */ /* 0x000fe2000fffe0ff */
[----:B------:R-:W-:Y:S01]  /*22d0*/  IMAD.MOV.U32 R6, RZ, RZ, R4 ;  /* 0x000000ffff067224 */ /* 0x000fe200078e0004 */
[----:B------:R-:W-:Y:S01]  /*22e0*/  UIADD3.X UR8, UPT, UPT, UR15, UR8, URZ, UP0, !UPT ;  /* 0x000000080f087290 */ /* 0x000fe200087fe4ff */
[----:B------:R-:W-:Y:S01]  /*22f0*/  IMAD.MOV.U32 R7, RZ, RZ, R9 ;  /* 0x000000ffff077224 */ /* 0x000fe200078e0009 */
[----:B------:R-:W-:Y:S01]  /*2300*/  ISETP.LT.U32.AND P0, PT, R23, UR7, PT ;  /* 0x0000000717007c0c */ /* 0x000fe2000bf01070 */
[----:B------:R-:W-:Y:S01]  /*2310*/  VIADD R5, R5, -UR14 ;  /* 0x8000000e05057c36 */ /* 0x000fe20008000000 */
[----:B------:R-:W-:Y:S01]  /*2320*/  UMOV UR9, UR5 ;  /* 0x0000000500097c82 */ /* 0x000fe20008000000 */
[----:B------:R-:W-:Y:S01]  /*2330*/  IMAD.WIDE R6, R11, 0x4, R6 ;  /* 0x000000040b067825 */ /* 0x000fe200078e0206 */
[----:B------:R-:W-:-:S03]  /*2340*/  UMOV UR10, UR6 ;  /* 0x00000006000a7c82 */ /* 0x000fc60008000000 */
[----:B------:R-:W-:Y:S02]  /*2350*/  IMAD.U32 R13, RZ, RZ, UR8 ;  /* 0x00000008ff0d7e24 */ /* 0x000fe4000f8e00ff */
[----:B------:R-:W-:Y:S02]  /*2360*/  IMAD.MOV.U32 R4, RZ, RZ, R6 ;  /* 0x000000ffff047224 */ /* 0x000fe400078e0006 */
[----:B------:R-:W-:Y:S01]  /*2370*/  IMAD.MOV.U32 R9, RZ, RZ, R7 ;  /* 0x000000ffff097224 */ /* 0x000fe200078e0007 */
[----:B------:R-:W-:-:S13]  /*2380*/  ISETP.GT.U32.AND.EX P0, PT, R13, R8, PT, P0 ;  /* 0x000000080d00720c */ /* 0x000fda0003f04100 */
[----:B------:R-:W-:Y:S05]  /*2390*/  @!P0 BRA `(.L_x_75) ;  /* 0xfffffff8003c8947 */ /* 0x000fea000383ffff */
[----:B------:R-:W-:-:S05]  /*23a0*/  UMOV UR6, UR14 ;  /* 0x0000000e00067c82 */ /* 0x000fca0008000000 */
.L_x_74:
[----:B------:R-:W0:Y:S01]  /*23b0*/  S2R R7, SR_TID.X ;  /* 0x0000000000077919 */ /* 0x000e220000002100 */
[C---:B------:R-:W-:Y:S01]  /*23c0*/  VIADD R6, R2.reuse, -UR7 ;  /* 0x8000000702067c36 */ /* 0x040fe20008000000 */
[----:B------:R-:W-:Y:S01]  /*23d0*/  ISETP.LE.U32.AND P1, PT, R2, UR7, PT ;  /* 0x0000000702007c0c */ /* 0x000fe2000bf23070 */
[----:B------:R-:W-:Y:S01]  /*23e0*/  IMAD.U32 R8, RZ, RZ, UR8 ;  /* 0x00000008ff087e24 */ /* 0x000fe2000f8e00ff */
[----:B------:R-:W-:Y:S02]  /*23f0*/  BSSY.RECONVERGENT B1, `(.L_x_73) ;  /* 0x00000d4000017945 */ /* 0x000fe40003800200 */
[----:B0-----:R-:W-:-:S04]  /*2400*/  ISETP.GE.AND P0, PT, R7, R6, PT ;  /* 0x000000060700720c */ /* 0x001fc80003f06270 */
[----:B------:R-:W-:-:S13]  /*2410*/  ISETP.GE.U32.OR.EX P0, PT, R8, R3, P0, P1 ;  /* 0x000000030800720c */ /* 0x000fda0000706510 */
[----:B------:R-:W-:Y:S05]  /*2420*/  @P0 BRA `(.L_x_76) ;  /* 0x0000000c00400947 */ /* 0x000fea0003800000 */
[----:B------:R-:W-:Y:S01]  /*2430*/  USHF.L.U32 UR5, UR18, 0xc, URZ ;  /* 0x0000000c12057899 */ /* 0x000fe200080006ff */
[----:B------:R-:W-:Y:S01]  /*2440*/  LOP3.LUT R3, RZ, R7, RZ, 0x33, !PT ;  /* 0x00000007ff037212 */ /* 0x000fe200078e33ff */
[----:B------:R-:W-:Y:S01]  /*2450*/  UIMAD UR14, UR4, UR11, URZ ;  /* 0x0000000b040e72a4 */ /* 0x000fe2000f8e02ff */
[----:B------:R-:W-:Y:S01]  /*2460*/  BSSY.RECONVERGENT B2, `(.L_x_77) ;  /* 0x0000067000027945 */ /* 0x000fe20003800200 */
[----:B------:R-:W-:-:S04]  /*2470*/  UIADD3 UR5, UPT, UPT, UR5, UR6, URZ ;  /* 0x0000000605057290 */ /* 0x000fc8000fffe0ff */
[----:B------:R-:W-:Y:S02]  /*2480*/  IMAD.U32 R11, RZ, RZ, UR14 ;  /* 0x0000000eff0b7e24 */ /* 0x000fe4000f8e00ff */
[----:B------:R-:W-:-:S05]  /*2490*/  IADD3 R2, PT, PT, R2, -UR5, R3 ;  /* 0x8000000502027c10 */ /* 0x000fca000fffe003 */
[----:B------:R-:W-:-:S05]  /*24a0*/  IMAD R2, R11, -0x1000, R2 ;  /* 0xfffff0000b027824 */ /* 0x000fca00078e0202 */
[C---:B------:R-:W-:Y:S02]  /*24b0*/  ISETP.GE.U32.AND P0, PT, R2.reuse, 0xf00, PT ;  /* 0x00000f000200780c */ /* 0x040fe40003f06070 */
[----:B------:R-:W-:Y:S01]  /*24c0*/  LEA.HI R22, R2, 0x1, RZ, 0x18 ;  /* 0x0000000102167811 */ /* 0x000fe200078fc0ff */
[----:B------:R-:W-:-:S03]  /*24d0*/  IMAD.MOV.U32 R2, RZ, RZ, R7 ;  /* 0x000000ffff027224 */ /* 0x000fc600078e0007 */
[----:B------:R-:W-:-:S04]  /*24e0*/  LOP3.LUT R23, R22, 0xf, RZ, 0xc0, !PT ;  /* 0x0000000f16177812 */ /* 0x000fc800078ec0ff */
[----:B------:R-:W-:-:S03]  /*24f0*/  ISETP.NE.AND P1, PT, R23, RZ, PT ;  /* 0x000000ff1700720c */ /* 0x000fc60003f25270 */
[----:B------:R-:W-:Y:S10]  /*2500*/  @!P0 BRA `(.L_x_78) ;  /* 0x0000000400708947 */ /* 0x000ff40003800000 */
[----:B------:R-:W-:-:S04]  /*2510*/  LEA.HI R2, R5, 0x1, RZ, 0x18 ;  /* 0x0000000105027811 */ /* 0x000fc800078fc0ff */
[----:B------:R-:W-:Y:S01]  /*2520*/  LOP3.LUT R3, R2, 0x1fffff0, RZ, 0xc0, !PT ;  /* 0x01fffff002037812 */ /* 0x000fe200078ec0ff */
[----:B------:R-:W-:-:S04]  /*2530*/  IMAD.MOV.U32 R2, RZ, RZ, R7 ;  /* 0x000000ffff027224 */ /* 0x000fc800078e0007 */
[----:B------:R-:W-:-:S07]  /*2540*/  IMAD.MOV R3, RZ, RZ, -R3 ;  /* 0x000000ffff037224 */ /* 0x000fce00078e0a03 */
.L_x_79:
[----:B------:R-:W-:-:S05]  /*2550*/  IMAD.MOV.U32 R8, RZ, RZ, R4 ;  /* 0x000000ffff087224 */ /* 0x000fca00078e0004 */
        /* <DEDUP_REMOVED lines=15> */
[----:B------:R-:W5:Y:S01]  /*2650*/  LDG.E R11, desc[UR16][R8.64+0x1c00] ;  /* 0x001c0010080b7981 */ /* 0x000f62000c1e1900 */
[----:B------:R-:W-:-:S05]  /*2660*/  VIADD R3, R3, 0x10 ;  /* 0x0000001003037836 */ /* 0x000fca0000000000 */
[----:B------:R-:W-:Y:S01]  /*2670*/  ISETP.NE.AND P0, PT, R3, RZ, PT ;  /* 0x000000ff0300720c */ /* 0x000fe20003f05270 */
[----:B------:R-:W-:Y:S01]  /*2680*/  VIADD R2, R2, 0x1000 ;  /* 0x0000100002027836 */ /* 0x000fe20000000000 */
        /* <DEDUP_REMOVED lines=20> */
[----:B------:R-:W-:Y:S02]  /*27d0*/  IABS R25, R21 ;  /* 0x0000001500197213 */ /* 0x000fe40000000000 */
[----:B------:R-:W-:-:S02]  /*27e0*/  I2FP.F32.S32 R13, R13 ;  /* 0x0000000d000d7245 */ /* 0x000fc40000201400 */
[----:B------:R-:W-:Y:S01]  /*27f0*/  I2FP.F32.S32 R21, R24 ;  /* 0x0000001800157245 */ /* 0x000fe20000201400 */
[----:B------:R-:W-:Y:S01]  /*2800*/  IMAD.MOV.U32 R24, RZ, RZ, R25 ;  /* 0x000000ffff187224 */ /* 0x000fe200078e0019 */
[----:B------:R-:W-:Y:S01]  /*2810*/  IABS R25, R20 ;  /* 0x0000001400197213 */ /* 0x000fe20000000000 */
[----:B------:R-:W-:Y:S03]  /*2820*/  F2I.TRUNC.NTZ R7, R7 ;  /* 0x0000000700077305 */ /* 0x000fe6000020f100 */
[----:B------:R-:W-:Y:S01]  /*2830*/  I2FP.F32.S32 R20, R24 ;  /* 0x0000001800147245 */ /* 0x000fe20000201400 */
[----:B------:R-:W-:-:S04]  /*2840*/  IMAD.MOV.U32 R24, RZ, RZ, R25 ;  /* 0x000000ffff187224 */ /* 0x000fc800078e0019 */
[----:B------:R-:W0:Y:S01]  /*2850*/  F2I.TRUNC.NTZ R13, R13 ;  /* 0x0000000d000d7305 */ /* 0x000e22000020f100 */
[----:B------:R-:W-:Y:S02]  /*2860*/  IABS R25, R19 ;  /* 0x0000001300197213 */ /* 0x000fe40000000000 */
[----:B------:R-:W-:-:S05]  /*2870*/  I2FP.F32.S32 R19, R24 ;  /* 0x0000001800137245 */ /* 0x000fca0000201400 */
[----:B------:R-:W-:Y:S01]  /*2880*/  F2I.TRUNC.NTZ R12, R12 ;  /* 0x0000000c000c7305 */ /* 0x000fe2000020f100 */
[----:B------:R-:W-:Y:S01]  /*2890*/  IMAD.MOV.U32 R24, RZ, RZ, R25 ;  /* 0x000000ffff187224 */ /* 0x000fe200078e0019 */
[----:B------:R-:W-:-:S06]  /*28a0*/  IABS R25, R14 ;  /* 0x0000000e00197213 */ /* 0x000fcc0000000000 */
[----:B------:R-:W1:Y:S01]  /*28b0*/  F2I.TRUNC.NTZ R15, R15 ;  /* 0x0000000f000f7305 */ /* 0x000e62000020f100 */
[----:B------:R-:W-:-:S07]  /*28c0*/  I2FP.F32.S32 R14, R24 ;  /* 0x00000018000e7245 */ /* 0x000fce0000201400 */
[----:B------:R-:W-:Y:S01]  /*28d0*/  F2I.TRUNC.NTZ R16, R16 ;  /* 0x0000001000107305 */ /* 0x000fe2000020f100 */
[----:B------:R-:W-:-:S07]  /*28e0*/  IABS R10, R10 ;  /* 0x0000000a000a7213 */ /* 0x000fce0000000000 */
[----:B------:R-:W2:Y:S01]  /*28f0*/  F2I.TRUNC.NTZ R17, R17 ;  /* 0x0000001100117305 */ /* 0x000ea2000020f100 */
[----:B------:R-:W-:Y:S02]  /*2900*/  I2FP.F32.S32 R25, R25 ;  /* 0x0000001900197245 */ /* 0x000fe40000201400 */
[----:B------:R-:W-:Y:S02]  /*2910*/  IABS R27, R4 ;  /* 0x00000004001b7213 */ /* 0x000fe40000000000 */
[----:B0-----:R-:W-:-:S03]  /*2920*/  VIMNMX3 R7, R0, R13, R7, !PT ;  /* 0x0000000d0007720f */ /* 0x001fc60007800107 */
[----:B------:R-:W-:Y:S01]  /*2930*/  F2I.TRUNC.NTZ R18, R18 ;  /* 0x0000001200127305 */ /* 0x000fe2000020f100 */
[----:B------:R-:W-:-:S07]  /*2940*/  IABS R4, R6 ;  /* 0x0000000600047213 */ /* 0x000fce0000000000 */
[----:B------:R-:W0:Y:S01]  /*2950*/  F2I.TRUNC.NTZ R21, R21 ;  /* 0x0000001500157305 */ /* 0x000e22000020f100 */
[----:B------:R-:W-:Y:S02]  /*2960*/  I2FP.F32.S32 R10, R10 ;  /* 0x0000000a000a7245 */ /* 0x000fe40000201400 */
[----:B------:R-:W-:Y:S02]  /*2970*/  I2FP.F32.S32 R27, R27 ;  /* 0x0000001b001b7245 */ /* 0x000fe40000201400 */
[----:B------:R-:W-:-:S03]  /*2980*/  IABS R6, R11 ;  /* 0x0000000b00067213 */ /* 0x000fc60000000000 */
        /* <DEDUP_REMOVED lines=15> */
[----:B------:R-:W-:Y:S02]  /*2a80*/  IADD3 R4, P2, PT, R8, 0x4000, RZ ;  /* 0x0000400008047810 */ /* 0x000fe40007f5e0ff */
[----:B-1----:R-:W-:-:S03]  /*2a90*/  VIMNMX3 R7, R7, R10, R27, !PT ;  /* 0x0000000a0707720f */ /* 0x002fc6000780011b */
[----:B------:R-:W-:Y:S01]  /*2aa0*/  IMAD.X R9, RZ, RZ, R9, P2 ;  /* 0x000000ffff097224 */ /* 0x000fe200010e0609 */
[----:B0-----:R-:W-:Y:S01]  /*2ab0*/  VIMNMX3 R0, R7, R0, R6, !PT ;  /* 0x000000000700720f */ /* 0x001fe20007800106 */
[----:B------:R-:W-:Y:S06]  /*2ac0*/  @P0 BRA `(.L_x_79) ;  /* 0xfffffff800a00947 */ /* 0x000fec000383ffff */
.L_x_78:
[----:B------:R-:W-:Y:S05]  /*2ad0*/  BSYNC.RECONVERGENT B2 ;  /* 0x0000000000027941 */ /* 0x000fea0003800200 */
.L_x_77:
[----:B------:R-:W-:Y:S05]  /*2ae0*/  @!P1 BRA `(.L_x_76) ;  /* 0x0000000400909947 */ /* 0x000fea0003800000 */
[----:B------:R-:W-:Y:S01]  /*2af0*/  ISETP.GE.U32.AND P0, PT, R23, 0x8, PT ;  /* 0x000000081700780c */ /* 0x000fe20003f06070 */
[----:B------:R-:W-:Y:S01]  /*2b00*/  BSSY.RECONVERGENT B2, `(.L_x_80) ;  /* 0x0000030000027945 */ /* 0x000fe20003800200 */
[----:B------:R-:W-:-:S04]  /*2b10*/  LOP3.LUT R14, R22, 0x7, RZ, 0xc0, !PT ;  /* 0x00000007160e7812 */ /* 0x000fc800078ec0ff */
[----:B------:R-:W-:-:S07]  /*2b20*/  ISETP.NE.AND P1, PT, R14, RZ, PT ;  /* 0x000000ff0e00720c */ /* 0x000fce0003f25270 */
[----:B------:R-:W-:Y:S06]  /*2b30*/  @!P0 BRA `(.L_x_81) ;  /* 0x0000000000b08947 */ /* 0x000fec0003800000 */
[----:B------:R-:W-:-:S05]  /*2b40*/  IADD3 R3, P0, PT, R2, UR7, RZ ;  /* 0x0000000702037c10 */ /* 0x000fca000ff1e0ff */
[----:B------:R-:W-:Y:S01]  /*2b50*/  IMAD.X R4, RZ, RZ, UR8, P0 ;  /* 0x00000008ff047e24 */ /* 0x000fe200080e06ff */
[----:B------:R-:W-:-:S04]  /*2b60*/  LEA R6, P0, R3, UR12, 0x2 ;  /* 0x0000000c03067c11 */ /* 0x000fc8000f8010ff */
        /* <DEDUP_REMOVED lines=12> */
[----:B------:R-:W-:Y:S02]  /*2c30*/  I2FP.F32.S32 R9, R8 ;  /* 0x0000000800097245 */ /* 0x000fe40000201400 */
[----:B----4-:R-:W-:Y:S01]  /*2c40*/  IABS R11, R11 ;  /* 0x0000000b000b7213 */ /* 0x010fe20000000000 */
[----:B------:R-:W-:-:S03]  /*2c50*/  IMAD.MOV.U32 R8, RZ, RZ, R15 ;  /* 0x000000ffff087224 */ /* 0x000fc600078e000f */
[----:B0-----:R-:W-:Y:S01]  /*2c60*/  I2FP.F32.S32 R6, R11 ;  /* 0x0000000b00067245 */ /* 0x001fe20000201400 */
[----:B------:R-:W-:Y:S01]  /*2c70*/  F2I.TRUNC.NTZ R9, R9 ;  /* 0x0000000900097305 */ /* 0x000fe2000020f100 */
[----:B-----5:R-:W-:Y:S02]  /*2c80*/  IABS R7, R12 ;  /* 0x0000000c00077213 */ /* 0x020fe40000000000 */
[----:B------:R-:W-:Y:S02]  /*2c90*/  IABS R11, R13 ;  /* 0x0000000d000b7213 */ /* 0x000fe40000000000 */
[----:B------:R-:W-:Y:S02]  /*2ca0*/  I2FP.F32.S32 R8, R8 ;  /* 0x0000000800087245 */ /* 0x000fe40000201400 */
[----:B------:R-:W-:Y:S01]  /*2cb0*/  IABS R12, R10 ;  /* 0x0000000a000c7213 */ /* 0x000fe20000000000 */
[----:B------:R-:W-:Y:S01]  /*2cc0*/  F2I.TRUNC.NTZ R6, R6 ;  /* 0x0000000600067305 */ /* 0x000fe2000020f100 */
[----:B------:R-:W-:-:S02]  /*2cd0*/  I2FP.F32.S32 R7, R7 ;  /* 0x0000000700077245 */ /* 0x000fc40000201400 */
[----:B------:R-:W-:Y:S02]  /*2ce0*/  IABS R13, R4 ;  /* 0x00000004000d7213 */ /* 0x000fe40000000000 */
[----:B------:R-:W-:Y:S02]  /*2cf0*/  I2FP.F32.S32 R4, R12 ;  /* 0x0000000c00047245 */ /* 0x000fe40000201400 */
[----:B------:R-:W-:Y:S01]  /*2d00*/  I2FP.F32.S32 R10, R11 ;  /* 0x0000000b000a7245 */ /* 0x000fe20000201400 */
[----:B------:R-:W-:Y:S01]  /*2d10*/  IMAD.MOV.U32 R12, RZ, RZ, R13 ;  /* 0x000000ffff0c7224 */ /* 0x000fe200078e000d */
[----:B------:R-:W-:Y:S01]  /*2d20*/  IABS R13, R3 ;  /* 0x00000003000d7213 */ /* 0x000fe20000000000 */
[----:B------:R-:W0:Y:S03]  /*2d30*/  F2I.TRUNC.NTZ R8, R8 ;  /* 0x0000000800087305 */ /* 0x000e26000020f100 */
[----:B------:R-:W-:Y:S01]  /*2d40*/  I2FP.F32.S32 R3, R12 ;  /* 0x0000000c00037245 */ /* 0x000fe20000201400 */
[----:B------:R-:W-:-:S04]  /*2d50*/  IMAD.MOV.U32 R12, RZ, RZ, R13 ;  /* 0x000000ffff0c7224 */ /* 0x000fc800078e000d */
[----:B------:R-:W1:Y:S01]  /*2d60*/  F2I.TRUNC.NTZ R7, R7 ;  /* 0x0000000700077305 */ /* 0x000e62000020f100 */
[----:B------:R-:W-:Y:S02]  /*2d70*/  I2FP.F32.S32 R12, R12 ;  /* 0x0000000c000c7245 */ /* 0x000fe40000201400 */
[----:B0-----:R-:W-:-:S05]  /*2d80*/  VIMNMX3 R9, R0, R9, R8, !PT ;  /* 0x000000090009720f */ /* 0x001fca0007800108 */
[----:B------:R-:W-:Y:S01]  /*2d90*/  F2I.TRUNC.NTZ R11, R10 ;  /* 0x0000000a000b7305 */ /* 0x000fe2000020f100 */
[----:B-1----:R-:W-:-:S07]  /*2da0*/  VIMNMX3 R6, R9, R6, R7, !PT ;  /* 0x000000060906720f */ /* 0x002fce0007800107 */
[----:B------:R-:W0:Y:S08]  /*2db0*/  F2I.TRUNC.NTZ R4, R4 ;  /* 0x0000000400047305 */ /* 0x000e30000020f100 */
[----:B------:R-:W-:Y:S01]  /*2dc0*/  F2I.TRUNC.NTZ R3, R3 ;  /* 0x0000000300037305 */ /* 0x000fe2000020f100 */
[----:B0-----:R-:W-:-:S07]  /*2dd0*/  VIMNMX3 R6, R6, R11, R4, !PT ;  /* 0x0000000b0606720f */ /* 0x001fce0007800104 */
[----:B------:R-:W0:Y:S02]  /*2de0*/  F2I.TRUNC.NTZ R12, R12 ;  /* 0x0000000c000c7305 */ /* 0x000e24000020f100 */
[----:B0-----:R-:W-:-:S07]  /*2df0*/  VIMNMX3 R0, R6, R3, R12, !PT ;  /* 0x000000030600720f */ /* 0x001fce000780010c */
.L_x_81:
[----:B------:R-:W-:Y:S05]  /*2e00*/  BSYNC.RECONVERGENT B2 ;  /* 0x0000000000027941 */ /* 0x000fea0003800200 */
.L_x_80:
[----:B------:R-:W-:Y:S05]  /*2e10*/  @!P1 BRA `(.L_x_76) ;  /* 0x0000000000c49947 */ /* 0x000fea0003800000 */
[----:B------:R-:W-:Y:S01]  /*2e20*/  ISETP.GE.U32.AND P0, PT, R14, 0x4, PT ;  /* 0x000000040e00780c */ /* 0x000fe20003f06070 */
[----:B------:R-:W-:Y:S01]  /*2e30*/  BSSY.RECONVERGENT B2, `(.L_x_82) ;  /* 0x000001a000027945 */ /* 0x000fe20003800200 */
[----:B------:R-:W-:-:S11]  /*2e40*/  LOP3.LUT P1, RZ, R22, 0x3, RZ, 0xc0, !PT ;  /* 0x0000000316ff7812 */ /* 0x000fd6000782c0ff */
[----:B------:R-:W-:Y:S05]  /*2e50*/  @!P0 BRA `(.L_x_83) ;  /* 0x00000000005c8947 */ /* 0x000fea0003800000 */
[----:B------:R-:W-:-:S05]  /*2e60*/  IADD3 R3, P0, PT, R2, UR7, RZ ;  /* 0x0000000702037c10 */ /* 0x000fca000ff1e0ff */
[----:B------:R-:W-:Y:S01]  /*2e70*/  IMAD.X R4, RZ, RZ, UR8, P0 ;  /* 0x00000008ff047e24 */ /* 0x000fe200080e06ff */
[----:B------:R-:W-:-:S04]  /*2e80*/  LEA R6, P0, R3, UR12, 0x2 ;  /* 0x0000000c03067c11 */ /* 0x000fc8000f8010ff */
[----:B------:R-:W-:-:S05]  /*2e90*/  LEA.HI.X R7, R3, UR13, R4, 0x2, P0 ;  /* 0x0000000d03077c11 */ /* 0x000fca00080f1404 */
[----:B------:R-:W2:Y:S04]  /*2ea0*/  LDG.E R3, desc[UR16][R6.64] ;  /* 0x0000001006037981 */ /* 0x000ea8000c1e1900 */
[----:B------:R-:W3:Y:S04]  /*2eb0*/  LDG.E R4, desc[UR16][R6.64+0x400] ;  /* 0x0004001006047981 */ /* 0x000ee8000c1e1900 */
[----:B------:R-:W4:Y:S04]  /*2ec0*/  LDG.E R9, desc[UR16][R6.64+0xc00] ;  /* 0x000c001006097981 */ /* 0x000f28000c1e1900 */
[----:B------:R4:W5:Y:S01]  /*2ed0*/  LDG.E R8, desc[UR16][R6.64+0x800] ;  /* 0x0008001006087981 */ /* 0x000962000c1e1900 */
[----:B------:R-:W-:Y:S01]  /*2ee0*/  VIADD R2, R2, 0x400 ;  /* 0x0000040002027836 */ /* 0x000fe20000000000 */
[----:B--2---:R-:W-:-:S02]  /*2ef0*/  IABS R3, R3 ;  /* 0x0000000300037213 */ /* 0x004fc40000000000 */
[----:B---3--:R-:W-:Y:S02]  /*2f00*/  IABS R4, R4 ;  /* 0x0000000400047213 */ /* 0x008fe40000000000 */
[----:B------:R-:W-:Y:S02]  /*2f10*/  I2FP.F32.S32 R3, R3 ;  /* 0x0000000300037245 */ /* 0x000fe40000201400 */
[----:B------:R-:W-:Y:S02]  /*2f20*/  I2FP.F32.S32 R4, R4 ;  /* 0x0000000400047245 */ /* 0x000fe40000201400 */
[----:B----4-:R-:W-:Y:S02]  /*2f30*/  IABS R6, R9 ;  /* 0x0000000900067213 */ /* 0x010fe40000000000 */
[----:B-----5:R-:W-:Y:S02]  /*2f40*/  IABS R8, R8 ;  /* 0x0000000800087213 */ /* 0x020fe40000000000 */
[----:B------:R-:W-:Y:S01]  /*2f50*/  I2FP.F32.S32 R6, R6 ;  /* 0x0000000600067245 */ /* 0x000fe20000201400 */
[----:B------:R-:W-:Y:S01]  /*2f60*/  F2I.TRUNC.NTZ R3, R3 ;  /* 0x0000000300037305 */ /* 0x000fe2000020f100 */
[----:B------:R-:W-:-:S07]  /*2f70*/  I2FP.F32.S32 R8, R8 ;  /* 0x0000000800087245 */ /* 0x000fce0000201400 */
[----:B------:R-:W0:Y:S08]  /*2f80*/  F2I.TRUNC.NTZ R4, R4 ;  /* 0x0000000400047305 */ /* 0x000e30000020f100 */
[----:B------:R-:W-:Y:S08]  /*2f90*/  F2I.TRUNC.NTZ R7, R8 ;  /* 0x0000000800077305 */ /* 0x000ff0000020f100 */
[----:B------:R-:W1:Y:S01]  /*2fa0*/  F2I.TRUNC.NTZ R6, R6 ;  /* 0x0000000600067305 */ /* 0x000e62000020f100 */
[----:B0-----:R-:W-:-:S04]  /*2fb0*/  VIMNMX3 R0, R0, R3, R4, !PT ;  /* 0x000000030000720f */ /* 0x001fc80007800104 */
[----:B-1----:R-:W-:-:S07]  /*2fc0*/  VIMNMX3 R0, R0, R7, R6, !PT ;  /* 0x000000070000720f */ /* 0x002fce0007800106 */
.L_x_83:
[----:B------:R-:W-:Y:S05]  /*2fd0*/  BSYNC.RECONVERGENT B2 ;  /* 0x0000000000027941 */ /* 0x000fea0003800200 */
.L_x_82:
[----:B------:R-:W-:Y:S05]  /*2fe0*/  @!P1 BRA `(.L_x_76) ;  /* 0x0000000000509947 */ /* 0x000fea0003800000 */
[----:B------:R-:W-:Y:S02]  /*2ff0*/  LOP3.LUT R5, R5, 0xffff, RZ, 0xc0, !PT ;  /* 0x0000ffff05057812 */ /* 0x000fe400078ec0ff */
[----:B------:R-:W-:Y:S02]  /*3000*/  IADD3 R7, P0, PT, R2, UR9, RZ ;  /* 0x0000000902077c10 */ /* 0x000fe4000ff1e0ff */
[----:B------:R-:W-:Y:S02]  /*3010*/  LEA.HI R2, R5, 0x1, RZ, 0x18 ;  /* 0x0000000105027811 */ /* 0x000fe400078fc0ff */
[----:B------:R-:W-:Y:S01]  /*3020*/  LEA R6, P1, R7, UR12, 0x2 ;  /* 0x0000000c07067c11 */ /* 0x000fe2000f8210ff */
[----:B------:R-:W-:Y:S01]  /*3030*/  IMAD.X R4, RZ, RZ, UR10, P0 ;  /* 0x0000000aff047e24 */ /* 0x000fe200080e06ff */
[----:B------:R-:W-:-:S04]  /*3040*/  LOP3.LUT R2, R2, 0x3, RZ, 0xc0, !PT ;  /* 0x0000000302027812 */ /* 0x000fc800078ec0ff */
[----:B------:R-:W-:Y:S01]  /*3050*/  LEA.HI.X R7, R7, UR13, R4, 0x2, P1 ;  /* 0x0000000d07077c11 */ /* 0x000fe200088f1404 */
[----:B------:R-:W-:-:S07]  /*3060*/  IMAD.MOV R4, RZ, RZ, -R2 ;  /* 0x000000ffff047224 */ /* 0x000fce00078e0a02 */
.L_x_84:
[----:B------:R-:W-:Y:S02]  /*3070*/  IMAD.MOV.U32 R2, RZ, RZ, R6 ;  /* 0x000000ffff027224 */ /* 0x000fe400078e0006 */
[----:B------:R-:W-:-:S05]  /*3080*/  IMAD.MOV.U32 R3, RZ, RZ, R7 ;  /* 0x000000ffff037224 */ /* 0x000fca00078e0007 */
[----:B------:R-:W2:Y:S01]  /*3090*/  LDG.E R2, desc[UR16][R2.64] ;  /* 0x0000001002027981 */ /* 0x000ea2000c1e1900 */
[----:B------:R-:W-:Y:S01]  /*30a0*/  VIADD R4, R4, 0x1 ;  /* 0x0000000104047836 */ /* 0x000fe20000000000 */
[----:B------:R-:W-:-:S04]  /*30b0*/  IADD3 R6, P1, PT, R6, 0x400, RZ ;  /* 0x0000040006067810 */ /* 0x000fc80007f3e0ff */
[----:B------:R-:W-:Y:S01]  /*30c0*/  ISETP.NE.AND P0, PT, R4, RZ, PT ;  /* 0x000000ff0400720c */ /* 0x000fe20003f05270 */
[----:B------:R-:W-:Y:S01]  /*30d0*/  IMAD.X R7, RZ, RZ, R7, P1 ;  /* 0x000000ffff077224 */ /* 0x000fe200008e0607 */
[----:B--2---:R-:W-:-:S04]  /*30e0*/  IABS R5, R2 ;  /* 0x0000000200057213 */ /* 0x004fc80000000000 */
[----:B------:R-:W-:-:S06]  /*30f0*/  I2FP.F32.S32 R5, R5 ;  /* 0x0000000500057245 */ /* 0x000fcc0000201400 */
[----:B------:R-:W0:Y:S02]  /*3100*/  F2I.TRUNC.NTZ R5, R5 ;  /* 0x0000000500057305 */ /* 0x000e24000020f100 */
[----:B0-----:R-:W-:Y:S01]  /*3110*/  VIMNMX R0, PT, PT, R5, R0, !PT ;  /* 0x0000000005007248 */ /* 0x001fe20007fe0100 */
[----:B------:R-:W-:Y:S06]  /*3120*/  @P0 BRA `(.L_x_84) ;  /* 0xfffffffc00d00947 */ /* 0x000fec000383ffff */
.L_x_76:
[----:B------:R-:W-:Y:S05]  /*3130*/  BSYNC.RECONVERGENT B1 ;  /* 0x0000000000017941 */ /* 0x000fea0003800200 */
.L_x_73:
[----:B------:R-:W0:Y:S01]  /*3140*/  S2R R6, SR_LANEID ;  /* 0x0000000000067919 */ /* 0x000e220000000000 */
[----:B------:R-:W-:Y:S01]  /*3150*/  IMAD.MOV.U32 R7, RZ, RZ, R0 ;  /* 0x000000ffff077224 */ /* 0x000fe200078e0000 */
[----:B------:R-:W1:Y:S04]  /*3160*/  S2R R5, SR_TID.X ;  /* 0x0000000000057919 */ /* 0x000e680000002100 */
[----:B------:R-:W2:Y:S01]  /*3170*/  SHFL.DOWN PT, R0, R7, 0x1, 0x1f ;  /* 0x08201f0007007f89 */ /* 0x000ea200000e0000 */
[C---:B0-----:R-:W-:Y:S02]  /*3180*/  ISETP.GT.AND P0, PT, R6.reuse, 0x1e, PT ;  /* 0x0000001e0600780c */ /* 0x041fe40003f04270 */
[----:B------:R-:W-:-:S11]  /*3190*/  ISETP.NE.AND P1, PT, R6, RZ, PT ;  /* 0x000000ff0600720c */ /* 0x000fd60003f25270 */
[----:B--2---:R-:W-:Y:S02]  /*31a0*/  @!P0 VIMNMX R7, PT, PT, R0, R7, !PT ;  /* 0x0000000700078248 */ /* 0x004fe40007fe0100 */
[----:B------:R-:W-:Y:S01]  /*31b0*/  ISETP.GT.AND P0, PT, R6, 0x1d, PT ;  /* 0x0000001d0600780c */ /* 0x000fe20003f04270 */
[----:B------:R-:W0:Y:S01]  /*31c0*/  @!P1 S2R R4, SR_CgaCtaId ;  /* 0x0000000000049919 */ /* 0x000e220000008800 */
[----:B------:R-:W-:Y:S02]  /*31d0*/  @!P1 MOV R3, 0x400 ;  /* 0x0000040000039802 */ /* 0x000fe40000000f00 */
[----:B-1----:R-:W-:Y:S01]  /*31e0*/  @!P1 SHF.R.U32.HI R2, RZ, 0x3, R5 ;  /* 0x00000003ff029819 */ /* 0x002fe20000011605 */
        /* <DEDUP_REMOVED lines=29> */
.L_x_72:
[----:B------:R-:W-:Y:S05]  /*33c0*/  BSYNC.RECONVERGENT B0 ;  /* 0x0000000000007941 */ /* 0x000fea0003800200 */
.L_x_57:
[----:B------:R-:W-:Y:S05]  /*33d0*/  @P0 EXIT ;  /* 0x000000000000094d */ /* 0x000fea0003800000 */
[----:B------:R-:W3:Y:S02]  /*33e0*/  LDCU.64 UR4, c[0x0][0x388] ;  /* 0x00007100ff0477ac */ /* 0x000ee40008000a00 */
[----:B---3--:R-:W-:-:S06]  /*33f0*/  UIMAD.WIDE.U32 UR4, UR18, 0x4, UR4 ;  /* 0x00000004120478a5 */ /* 0x008fcc000f8e0004 */
[----:B--2---:R-:W-:Y:S02]  /*3400*/  IMAD.U32 R2, RZ, RZ, UR4 ;  /* 0x00000004ff027e24 */ /* 0x004fe4000f8e00ff */
[----:B0-----:R-:W-:-:S05]  /*3410*/  IMAD.U32 R3, RZ, RZ, UR5 ;  /* 0x00000005ff037e24 */ /* 0x001fca000f8e00ff */
[----:B------:R-:W-:Y:S01]  /*3420*/  STG.E desc[UR16][R2.64], R7 ;  /* 0x0000000702007986 */ /* 0x000fe2000c101910 */
[----:B------:R-:W-:Y:S05]  /*3430*/  EXIT ;  /* 0x000000000000794d */ /* 0x000fea0003800000 */
.L_x_85:
        /* <DEDUP_REMOVED lines=12> */
.L_x_252:


//--------------------- .text._ZN3cub18CUB_300001_SM_10006detail6reduce28DeviceReduceSingleTileKernelINS2_10policy_hubIiyN4cuda3__47maximumIiEEE10Policy1000EN6thrust24THRUST_300001_SM_1000_NS10device_ptrIiEEPfyS8_fi8AbsValueEEvT0_T1_T2_T3_T4_T6_ --------------------------
	.section	.text._ZN3cub18CUB_300001_SM_10006detail6reduce28DeviceReduceSingleTileKernelINS2_10policy_hubIiyN4cuda3__47maximumIiEEE10Policy1000EN6thrust24THRUST_300001_SM_1000_NS10device_ptrIiEEPfyS8_fi8AbsValueEEvT0_T1_T2_T3_T4_T6_,"ax",@progbits
	.align	128
        .global         _ZN3cub18CUB_300001_SM_10006detail6reduce28DeviceReduceSingleTileKernelINS2_10policy_hubIiyN4cuda3__47maximumIiEEE10Policy1000EN6thrust24THRUST_300001_SM_1000_NS10device_ptrIiEEPfyS8_fi8AbsValueEEvT0_T1_T2_T3_T4_T6_
        .type           _ZN3cub18CUB_300001_SM_10006detail6reduce28DeviceReduceSingleTileKernelINS2_10policy_hubIiyN4cuda3__47maximumIiEEE10Policy1000EN6thrust24THRUST_300001_SM_1000_NS10device_ptrIiEEPfyS8_fi8AbsValueEEvT0_T1_T2_T3_T4_T6_,@function
        .size           _ZN3cub18CUB_300001_SM_10006detail6reduce28DeviceReduceSingleTileKernelINS2_10policy_hubIiyN4cuda3__47maximumIiEEE10Policy1000EN6thrust24THRUST_300001_SM_1000_NS10device_ptrIiEEPfyS8_fi8AbsValueEEvT0_T1_T2_T3_T4_T6_,(.L_x_253 - _ZN3cub18CUB_300001_SM_10006detail6reduce28DeviceReduceSingleTileKernelINS2_10policy_hubIiyN4cuda3__47maximumIiEEE10Policy1000EN6thrust24THRUST_300001_SM_1000_NS10device_ptrIiEEPfyS8_fi8AbsValueEEvT0_T1_T2_T3_T4_T6_)
        .other          _ZN3cub18CUB_300001_SM_10006detail6reduce28DeviceReduceSingleTileKernelINS2_10policy_hubIiyN4cuda3__47maximumIiEEE10Policy1000EN6thrust24THRUST_300001_SM_1000_NS10device_ptrIiEEPfyS8_fi8AbsValueEEvT0_T1_T2_T3_T4_T6_,@"STO_CUDA_ENTRY STV_DEFAULT"
_ZN3cub18CUB_300001_SM_10006detail6reduce28DeviceReduceSingleTileKernelINS2_10policy_hubIiyN4cuda3__47maximumIiEEE10Policy1000EN6thrust24THRUST_300001_SM_1000_NS10device_ptrIiEEPfyS8_fi8AbsValueEEvT0_T1_T2_T3_T4_T6_:
.text._ZN3cub18CUB_300001_SM_10006detail6reduce28DeviceReduceSingleTileKernelINS2_10policy_hubIiyN4cuda3__47maximumIiEEE10Policy1000EN6thrust24THRUST_300001_SM_1000_NS10device_ptrIiEEPfyS8_fi8AbsValueEEvT0_T1_T2_T3_T4_T6_:
[----:B------:R-:W-:Y:S01]  /*0000*/  LDC R1, c[0x0][0x37c] ;  /* 0x0000df00ff017b82 */ /* 0x000fe20000000800 */
[----:B------:R-:W0:Y:S01]  /*0010*/  LDCU.64 UR4, c[0x0][0x390] ;  /* 0x00007200ff0477ac */ /* 0x000e220008000a00 */
[----:B------:R-:W1:Y:S01]  /*0020*/  LDCU.64 UR6, c[0x0][0x358] ;  /* 0x00006b00ff0677ac */ /* 0x000e620008000a00 */
[----:B0-----:R-:W-:Y:S02]  /*0030*/  IMAD.U32 R4, RZ, RZ, UR4 ;  /* 0x00000004ff047e24 */ /* 0x001fe4000f8e00ff */
[----:B------:R-:W-:-:S03]  /*0040*/  IMAD.U32 R5, RZ, RZ, UR5 ;  /* 0x00000005ff057e24 */ /* 0x000fc6000f8e00ff */
[----:B------:R-:W-:-:S04]  /*0050*/  ISETP.NE.U32.AND P0, PT, R4, RZ, PT ;  /* 0x000000ff0400720c */ /* 0x000fc80003f05070 */
[----:B------:R-:W-:-:S13]  /*0060*/  ISETP.NE.AND.EX P0, PT, R5, RZ, PT, P0 ;  /* 0x000000ff0500720c */ /* 0x000fda0003f05300 */
        /* <DEDUP_REMOVED lines=8> */
.L_x_86:
[----:B------:R-:W-:Y:S01]  /*00f0*/  ISETP.GT.U32.AND P0, PT, R4, 0xfff, PT ;  /* 0x00000fff0400780c */ /* 0x000fe20003f04070 */
[----:B------:R-:W-:Y:S03]  /*0100*/  BSSY.RECONVERGENT B0, `(.L_x_87) ;  /* 0x0000309000007945 */ /* 0x000fe60003800200 */
[----:B------:R-:W-:-:S13]  /*0110*/  ISETP.GT.U32.AND.EX P0, PT, R5, RZ, PT, P0 ;  /* 0x000000ff0500720c */ /* 0x000fda0003f04100 */
[----:B------:R-:W-:Y:S05]  /*0120*/  @P0 BRA `(.L_x_88) ;  /* 0x0000001400100947 */ /* 0x000fea0003800000 */
[----:B------:R-:W0:Y:S01]  /*0130*/  S2R R7, SR_TID.X ;  /* 0x0000000000077919 */ /* 0x000e220000002100 */
[----:B------:R-:W-:Y:S01]  /*0140*/  BSSY.RECONVERGENT B1, `(.L_x_89) ;  /* 0x000000c000017945 */ /* 0x000fe20003800200 */
[----:B------:R-:W-:Y:S01]  /*0150*/  IMAD.MOV.U32 R6, RZ, RZ, RZ ;  /* 0x000000ffff067224 */ /* 0x000fe200078e00ff */
[----:B0-----:R-:W-:Y:S01]  /*0160*/  ISETP.GE.U32.AND P0, PT, R7, R4, PT ;  /* 0x000000040700720c */ /* 0x001fe20003f06070 */
[----:B------:R-:W-:-:S12]  /*0170*/  IMAD.MOV.U32 R9, RZ, RZ, R7 ;  /* 0x000000ffff097224 */ /* 0x000fd800078e0007 */
[----:B------:R-:W-:Y:S05]  /*0180*/  @P0 BRA `(.L_x_90) ;  /* 0x00000000001c0947 */ /* 0x000fea0003800000 */
[----:B------:R-:W0:Y:S02]  /*0190*/  LDC.64 R2, c[0x0][0x380] ;  /* 0x0000e000ff027b82 */ /* 0x000e240000000a00 */
[----:B0-----:R-:W-:-:S06]  /*01a0*/  IMAD.WIDE.U32 R2, R7, 0x4, R2 ;  /* 0x0000000407027825 */ /* 0x001fcc00078e0002 */
[----:B------:R-:W2:Y:S01]  /*01b0*/  LDG.E R2, desc[UR6][R2.64] ;  /* 0x0000000602027981 */ /* 0x000ea2000c1e1900 */
[----:B------:R-:W-:Y:S01]  /*01c0*/  VIADD R9, R7, 0x100 ;  /* 0x0000010007097836 */ /* 0x000fe20000000000 */
[----:B--2---:R-:W-:-:S04]  /*01d0*/  IABS R6, R2 ;  /* 0x0000000200067213 */ /* 0x004fc80000000000 */
[----:B------:R-:W-:-:S06]  /*01e0*/  I2FP.F32.S32 R6, R6 ;  /* 0x0000000600067245 */ /* 0x000fcc0000201400 */
[----:B------:R-:W0:Y:S02]  /*01f0*/  F2I.TRUNC.NTZ R6, R6 ;  /* 0x0000000600067305 */ /* 0x000e24000020f100 */
.L_x_90:
[----:B------:R-:W-:Y:S05]  /*0200*/  BSYNC.RECONVERGENT B1 ;  /* 0x0000000000017941 */ /* 0x000fea0003800200 */
.L_x_89:
[----:B------:R-:W-:Y:S01]  /*0210*/  ISETP.GE.U32.AND P0, PT, R9, R4, PT ;  /* 0x000000040900720c */ /* 0x000fe20003f06070 */
[----:B------:R-:W-:-:S12]  /*0220*/  BSSY.RECONVERGENT B1, `(.L_x_91) ;  /* 0x00000c6000017945 */ /* 0x000fd80003800200 */
[----:B------:R-:W-:Y:S05]  /*0230*/  @P0 BRA `(.L_x_92) ;  /* 0x0000000c00100947 */ /* 0x000fea0003800000 */
[----:B------:R-:W-:Y:S01]  /*0240*/  LOP3.LUT R3, RZ, R9, RZ, 0x33, !PT ;  /* 0x00000009ff037212 */ /* 0x000fe200078e33ff */
[----:B------:R-:W-:Y:S04]  /*0250*/  BSSY.RECONVERGENT B2, `(.L_x_93) ;  /* 0x0000068000027945 */ /* 0x000fe80003800200 */
[----:B------:R-:W-:-:S05]  /*0260*/  IMAD.IADD R3, R3, 0x1, R4 ;  /* 0x0000000103037824 */ /* 0x000fca00078e0204 */
[C---:B------:R-:W-:Y:S02]  /*0270*/  ISETP.GE.U32.AND P0, PT, R3.reuse, 0xf00, PT ;  /* 0x00000f000300780c */ /* 0x040fe40003f06070 */
[----:B------:R-:W-:-:S04]  /*0280*/  LEA.HI R0, R3, 0x1, RZ, 0x18 ;  /* 0x0000000103007811 */ /* 0x000fc800078fc0ff */
[----:B------:R-:W-:-:S04]  /*0290*/  LOP3.LUT R25, R0, 0xf, RZ, 0xc0, !PT ;  /* 0x0000000f00197812 */ /* 0x000fc800078ec0ff */
[----:B------:R-:W-:-:S03]  /*02a0*/  ISETP.NE.AND P1, PT, R25, RZ, PT ;  /* 0x000000ff1900720c */ /* 0x000fc60003f25270 */
[----:B------:R-:W-:Y:S10]  /*02b0*/  @!P0 BRA `(.L_x_94) ;  /* 0x0000000400848947 */ /* 0x000ff40003800000 */
[----:B------:R-:W1:Y:S01]  /*02c0*/  LDC.64 R2, c[0x0][0x380] ;  /* 0x0000e000ff027b82 */ /* 0x000e620000000a00 */
[----:B------:R-:W-:-:S05]  /*02d0*/  LOP3.LUT R8, R0, 0x1fffff0, RZ, 0xc0, !PT ;  /* 0x01fffff000087812 */ /* 0x000fca00078ec0ff */
[----:B------:R-:W-:Y:S02]  /*02e0*/  IMAD.MOV R8, RZ, RZ, -R8 ;  /* 0x000000ffff087224 */ /* 0x000fe400078e0a08 */
[----:B-1----:R-:W-:-:S03]  /*02f0*/  IMAD.WIDE.U32 R2, R9, 0x4, R2 ;  /* 0x0000000409027825 */ /* 0x002fc600078e0002 */
[----:B------:R-:W-:-:S05]  /*0300*/  IADD3 R2, P0, PT, R2, 0x2000, RZ ;  /* 0x0000200002027810 */ /* 0x000fca0007f1e0ff */
[----:B------:R-:W-:-:S08]  /*0310*/  IMAD.X R3, RZ, RZ, R3, P0 ;  /* 0x000000ffff037224 */ /* 0x000fd000000e0603 */
.L_x_95:
        /* <DEDUP_REMOVED lines=63> */
[----:B------:R-:W-:Y:S01]  /*0710*/  IMAD.MOV.U32 R26, RZ, RZ, R27 ;  /* 0x000000ffff1a7224 */ /* 0x000fe200078e001b */
[----:B------:R-:W-:-:S06]  /*0720*/  IABS R27, R13 ;  /* 0x0000000d001b7213 */ /* 0x000fcc0000000000 */
[----:B------:R-:W-:Y:S01]  /*0730*/  F2I.TRUNC.NTZ R19, R19 ;  /* 0x0000001300137305 */ /* 0x000fe2000020f100 */
[----:B0-----:R-:W-:-:S07]  /*0740*/  VIMNMX3 R15, R6, R15, R16, !PT ;  /* 0x0000000f060f720f */ /* 0x001fce0007800110 */
[----:B------:R-:W0:Y:S01]  /*0750*/  F2I.TRUNC.NTZ R24, R24 ;  /* 0x0000001800187305 */ /* 0x000e22000020f100 */
[----:B------:R-:W-:Y:S01]  /*0760*/  I2FP.F32.S32 R13, R26 ;  /* 0x0000001a000d7245 */ /* 0x000fe20000201400 */
[----:B------:R-:W-:-:S06]  /*0770*/  IMAD.MOV.U32 R26, RZ, RZ, R27 ;  /* 0x000000ffff1a7224 */ /* 0x000fcc00078e001b */
[----:B------:R-:W-:Y:S01]  /*0780*/  F2I.TRUNC.NTZ R23, R23 ;  /* 0x0000001700177305 */ /* 0x000fe2000020f100 */
[----:B------:R-:W-:-:S07]  /*0790*/  IABS R14, R14 ;  /* 0x0000000e000e7213 */ /* 0x000fce0000000000 */
[----:B------:R-:W2:Y:S01]  /*07a0*/  F2I.TRUNC.NTZ R22, R22 ;  /* 0x0000001600167305 */ /* 0x000ea2000020f100 */
[----:B-1----:R-:W-:-:S07]  /*07b0*/  VIMNMX3 R15, R15, R17, R18, !PT ;  /* 0x000000110f0f720f */ /* 0x002fce0007800112 */
[----:B------:R-:W-:Y:S01]  /*07c0*/  F2I.TRUNC.NTZ R21, R21 ;  /* 0x0000001500157305 */ /* 0x000fe2000020f100 */
[----:B------:R-:W-:-:S07]  /*07d0*/  I2FP.F32.S32 R6, R26 ;  /* 0x0000001a00067245 */ /* 0x000fce0000201400 */
[----:B------:R-:W1:Y:S01]  /*07e0*/  F2I.TRUNC.NTZ R20, R20 ;  /* 0x0000001400147305 */ /* 0x000e62000020f100 */
[----:B------:R-:W-:Y:S02]  /*07f0*/  I2FP.F32.S32 R14, R14 ;  /* 0x0000000e000e7245 */ /* 0x000fe40000201400 */
[----:B0-----:R-:W-:-:S05]  /*0800*/  VIMNMX3 R15, R15, R19, R24, !PT ;  /* 0x000000130f0f720f */ /* 0x001fca0007800118 */
[----:B------:R-:W-:Y:S01]  /*0810*/  F2I.TRUNC.NTZ R10, R10 ;  /* 0x0000000a000a7305 */ /* 0x000fe2000020f100 */
[----:B--2---:R-:W-:-:S07]  /*0820*/  VIMNMX3 R15, R15, R23, R22, !PT ;  /* 0x000000170f0f720f */ /* 0x004fce0007800116 */
        /* <DEDUP_REMOVED lines=10> */
.L_x_94:
[----:B------:R-:W-:Y:S05]  /*08d0*/  BSYNC.RECONVERGENT B2 ;  /* 0x0000000000027941 */ /* 0x000fea0003800200 */
.L_x_93:
[----:B------:R-:W-:Y:S05]  /*08e0*/  @!P1 BRA `(.L_x_92) ;  /* 0x0000000400649947 */ /* 0x000fea0003800000 */
[----:B------:R-:W-:Y:S01]  /*08f0*/  ISETP.GE.U32.AND P0, PT, R25, 0x8, PT ;  /* 0x000000081900780c */ /* 0x000fe20003f06070 */
[----:B------:R-:W-:Y:S01]  /*0900*/  BSSY.RECONVERGENT B2, `(.L_x_96) ;  /* 0x000002e000027945 */ /* 0x000fe20003800200 */
[----:B------:R-:W-:-:S04]  /*0910*/  LOP3.LUT R17, R0, 0x7, RZ, 0xc0, !PT ;  /* 0x0000000700117812 */ /* 0x000fc800078ec0ff */
[----:B------:R-:W-:-:S07]  /*0920*/  ISETP.NE.AND P1, PT, R17, RZ, PT ;  /* 0x000000ff1100720c */ /* 0x000fce0003f25270 */
[----:B------:R-:W-:Y:S06]  /*0930*/  @!P0 BRA `(.L_x_97) ;  /* 0x0000000000a88947 */ /* 0x000fec0003800000 */
[----:B------:R-:W1:Y:S02]  /*0940*/  LDC.64 R2, c[0x0][0x380] ;  /* 0x0000e000ff027b82 */ /* 0x000e640000000a00 */
[----:B-1----:R-:W-:-:S05]  /*0950*/  IMAD.WIDE R2, R9, 0x4, R2 ;  /* 0x0000000409027825 */ /* 0x002fca00078e0202 */
        /* <DEDUP_REMOVED lines=9> */
[----:B--2---:R-:W-:-:S04]  /*09f0*/  IABS R15, R15 ;  /* 0x0000000f000f7213 */ /* 0x004fc80000000000 */
[----:B-1----:R-:W-:Y:S02]  /*0a00*/  I2FP.F32.S32 R2, R15 ;  /* 0x0000000f00027245 */ /* 0x002fe40000201400 */
[----:B---3--:R-:W-:Y:S02]  /*0a10*/  IABS R14, R14 ;  /* 0x0000000e000e7213 */ /* 0x008fe40000000000 */
[----:B----4-:R-:W-:Y:S02]  /*0a20*/  IABS R15, R12 ;  /* 0x0000000c000f7213 */ /* 0x010fe40000000000 */
[----:B------:R-:W-:Y:S02]  /*0a30*/  I2FP.F32.S32 R12, R14 ;  /* 0x0000000e000c7245 */ /* 0x000fe40000201400 */
[----:B-----5:R-:W-:Y:S01]  /*0a40*/  IABS R3, R16 ;  /* 0x0000001000037213 */ /* 0x020fe20000000000 */
[----:B------:R-:W-:Y:S01]  /*0a50*/  IMAD.MOV.U32 R14, RZ, RZ, R15 ;  /* 0x000000ffff0e7224 */ /* 0x000fe200078e000f */
[----:B------:R-:W-:-:S02]  /*0a60*/  IABS R11, R11 ;  /* 0x0000000b000b7213 */ /* 0x000fc40000000000 */
[----:B------:R-:W-:Y:S02]  /*0a70*/  IABS R13, R13 ;  /* 0x0000000d000d7213 */ /* 0x000fe40000000000 */
[----:B------:R-:W-:Y:S02]  /*0a80*/  IABS R16, R10 ;  /* 0x0000000a00107213 */ /* 0x000fe40000000000 */
[----:B------:R-:W-:Y:S02]  /*0a90*/  I2FP.F32.S32 R11, R11 ;  /* 0x0000000b000b7245 */ /* 0x000fe40000201400 */
[----:B------:R-:W-:Y:S02]  /*0aa0*/  I2FP.F32.S32 R13, R13 ;  /* 0x0000000d000d7245 */ /* 0x000fe40000201400 */
[----:B------:R-:W-:Y:S01]  /*0ab0*/  I2FP.F32.S32 R10, R14 ;  /* 0x0000000e000a7245 */ /* 0x000fe20000201400 */
[----:B------:R-:W-:Y:S01]  /*0ac0*/  IMAD.MOV.U32 R14, RZ, RZ, R16 ;  /* 0x000000ffff0e7224 */ /* 0x000fe200078e0010 */
[----:B------:R-:W-:-:S02]  /*0ad0*/  IABS R16, R8 ;  /* 0x0000000800107213 */ /* 0x000fc40000000000 */
[----:B------:R-:W-:Y:S01]  /*0ae0*/  I2FP.F32.S32 R3, R3 ;  /* 0x0000000300037245 */ /* 0x000fe20000201400 */
[----:B------:R-:W-:Y:S01]  /*0af0*/  F2I.TRUNC.NTZ R11, R11 ;  /* 0x0000000b000b7305 */ /* 0x000fe2000020f100 */
[----:B------:R-:W-:Y:S01]  /*0b00*/  I2FP.F32.S32 R8, R14 ;  /* 0x0000000e00087245 */ /* 0x000fe20000201400 */
[----:B------:R-:W-:-:S06]  /*0b10*/  IMAD.MOV.U32 R14, RZ, RZ, R16 ;  /* 0x000000ffff0e7224 */ /* 0x000fcc00078e0010 */
[----:B------:R-:W0:Y:S01]  /*0b20*/  F2I.TRUNC.NTZ R13, R13 ;  /* 0x0000000d000d7305 */ /* 0x000e22000020f100 */
[----:B------:R-:W-:-:S07]  /*0b30*/  I2FP.F32.S32 R14, R14 ;  /* 0x0000000e000e7245 */ /* 0x000fce0000201400 */
        /* <DEDUP_REMOVED lines=10> */
.L_x_97:
[----:B------:R-:W-:Y:S05]  /*0be0*/  BSYNC.RECONVERGENT B2 ;  /* 0x0000000000027941 */ /* 0x000fea0003800200 */
.L_x_96:
        /* <DEDUP_REMOVED lines=16> */
[----:B----4-:R-:W-:Y:S02]  /*0cf0*/  IABS R2, R13 ;  /* 0x0000000d00027213 */ /* 0x010fe40000000000 */
[----:B------:R-:W-:Y:S02]  /*0d00*/  I2FP.F32.S32 R8, R8 ;  /* 0x0000000800087245 */ /* 0x000fe40000201400 */
        /* <DEDUP_REMOVED lines=9> */
.L_x_99:
[----:B------:R-:W-:Y:S05]  /*0da0*/  BSYNC.RECONVERGENT B2 ;  /* 0x0000000000027941 */ /* 0x000fea0003800200 */
.L_x_98:
[----:B------:R-:W-:Y:S05]  /*0db0*/  @!P1 BRA `(.L_x_92) ;  /* 0x0000000000309947 */ /* 0x000fea0003800000 */
[----:B------:R-:W1:Y:S01]  /*0dc0*/  LDC.64 R10, c[0x0][0x380] ;  /* 0x0000e000ff0a7b82 */ /* 0x000e620000000a00 */
[----:B------:R-:W-:-:S07]  /*0dd0*/  IMAD.MOV R0, RZ, RZ, -R0 ;  /* 0x000000ffff007224 */ /* 0x000fce00078e0a00 */
.L_x_100:
[----:B-1----:R-:W-:-:S06]  /*0de0*/  IMAD.WIDE R2, R9, 0x4, R10 ;  /* 0x0000000409027825 */ /* 0x002fcc00078e020a */
        /* <DEDUP_REMOVED lines=9> */
.L_x_92:
[----:B------:R-:W-:Y:S05]  /*0e80*/  BSYNC.RECONVERGENT B1 ;  /* 0x0000000000017941 */ /* 0x000fea0003800200 */
.L_x_91:
[----:B------:R-:W-:Y:S01]  /*0e90*/  ISETP.GE.U32.AND P0, PT, R4, 0x100, PT ;  /* 0x000001000400780c */ /* 0x000fe20003f06070 */
[----:B0-----:R-:W-:-:S03]  /*0ea0*/  IMAD.MOV.U32 R11, RZ, RZ, R6 ;  /* 0x000000ffff0b7224 */ /* 0x001fc600078e0006 */
[----:B------:R-:W-:-:S13]  /*0eb0*/  ISETP.GE.U32.AND.EX P0, PT, R5, RZ, PT, P0 ;  /* 0x000000ff0500720c */ /* 0x000fda0003f06100 */
[----:B------:R-:W-:Y:S05]  /*0ec0*/  @!P0 BRA `(.L_x_101) ;  /* 0x0000000000a08947 */ /* 0x000fea0003800000 */
[----:B------:R-:W0:Y:S01]  /*0ed0*/  S2R R6, SR_LANEID ;  /* 0x0000000000067919 */ /* 0x000e220000000000 */
[----:B------:R-:W-:Y:S01]  /*0ee0*/  ISETP.NE.AND P5, PT, R7, RZ, PT ;  /* 0x000000ff0700720c */ /* 0x000fe20003fa5270 */
[----:B------:R-:W1:Y:S02]  /*0ef0*/  SHFL.DOWN PT, R0, R11, 0x1, 0x1f ;  /* 0x08201f000b007f89 */ /* 0x000e6400000e0000 */
[----:B-1----:R-:W-:Y:S02]  /*0f00*/  VIMNMX R0, PT, PT, R0, R11, !PT ;  /* 0x0000000b00007248 */ /* 0x002fe40007fe0100 */
[C---:B0-----:R-:W-:Y:S02]  /*0f10*/  ISETP.GT.AND P0, PT, R6.reuse, 0x1e, PT ;  /* 0x0000001e0600780c */ /* 0x041fe40003f04270 */
[----:B------:R-:W-:Y:S02]  /*0f20*/  ISETP.NE.AND P1, PT, R6, RZ, PT ;  /* 0x000000ff0600720c */ /* 0x000fe40003f25270 */
[----:B------:R-:W-:-:S02]  /*0f30*/  SEL R0, R11, R0, P0 ;  /* 0x000000000b007207 */ /* 0x000fc40000000000 */
        /* <DEDUP_REMOVED lines=15> */
[----:B------:R-:W-:-:S03]  /*1030*/  ISETP.GT.AND P0, PT, R6, 0xf, PT ;  /* 0x0000000f0600780c */ /* 0x000fc60003f04270 */
[----:B------:R-:W0:Y:S02]  /*1040*/  SHFL.DOWN PT, R3, R0, 0x10, 0x1f ;  /* 0x0a001f0000037f89 */ /* 0x000e2400000e0000 */
[----:B0-----:R-:W-:-:S04]  /*1050*/  VIMNMX R3, PT, PT, R0, R3, !PT ;  /* 0x0000000300037248 */ /* 0x001fc80007fe0100 */
[----:B------:R-:W-:Y:S01]  /*1060*/  SEL R9, R0, R3, P0 ;  /* 0x0000000300097207 */ /* 0x000fe20000000000 */
[----:B------:R1:W-:Y:S01]  /*1070*/  @!P1 STS [R2+0x8], R3 ;  /* 0x0000080302009388 */ /* 0x0003e20000000800 */
[----:B------:R-:W-:Y:S06]  /*1080*/  BAR.SYNC.DEFER_BLOCKING 0x0 ;  /* 0x0000000000007b1d */ /* 0x000fec0000010000 */
[----:B------:R-:W-:Y:S05]  /*1090*/  @P5 BRA `(.L_x_102) ;  /* 0x00000020003c5947 */ /* 0x000fea0003800000 */
[----:B------:R-:W0:Y:S01]  /*10a0*/  S2UR UR5, SR_CgaCtaId ;  /* 0x00000000000579c3 */ /* 0x000e220000008800 */
[----:B------:R-:W-:Y:S02]  /*10b0*/  UMOV UR4, 0x400 ;  /* 0x0000040000047882 */ /* 0x000fe40000000000 */
[----:B0-----:R-:W-:-:S09]  /*10c0*/  ULEA UR4, UR5, UR4, 0x18 ;  /* 0x0000000405047291 */ /* 0x001fd2000f8ec0ff */
[----:B------:R-:W-:Y:S04]  /*10d0*/  LDS R0, [UR4+0xc] ;  /* 0x00000c04ff007984 */ /* 0x000fe80008000800 */
[----:B------:R-:W0:Y:S04]  /*10e0*/  LDS.128 R4, [UR4+0x10] ;  /* 0x00001004ff047984 */ /* 0x000e280008000c00 */
[----:B-1----:R-:W1:Y:S01]  /*10f0*/  LDS.64 R2, [UR4+0x20] ;  /* 0x00002004ff027984 */ /* 0x002e620008000a00 */
[----:B0-----:R-:W-:-:S04]  /*1100*/  VIMNMX3 R0, R9, R0, R4, !PT ;  /* 0x000000000900720f */ /* 0x001fc80007800104 */
[----:B------:R-:W-:-:S04]  /*1110*/  VIMNMX3 R0, R0, R5, R6, !PT ;  /* 0x000000050000720f */ /* 0x000fc80007800106 */
[----:B-1----:R-:W-:-:S04]  /*1120*/  VIMNMX3 R0, R0, R7, R2, !PT ;  /* 0x000000070000720f */ /* 0x002fc80007800102 */
[----:B------:R-:W-:Y:S01]  /*1130*/  VIMNMX R9, PT, PT, R0, R3, !PT ;  /* 0x0000000300097248 */ /* 0x000fe20007fe0100 */
[----:B------:R-:W-:Y:S06]  /*1140*/  BRA `(.L_x_102) ;  /* 0x0000002000107947 */ /* 0x000fec0003800000 */
.L_x_101:
[----:B------:R-:W0:Y:S01]  /*1150*/  S2R R13, SR_LANEID ;  /* 0x00000000000d7919 */ /* 0x000e220000000000 */
[C---:B------:R-:W-:Y:S02]  /*1160*/  LOP3.LUT R0, R7.reuse, 0x3e0, RZ, 0xc0, !PT ;  /* 0x000003e007007812 */ /* 0x040fe400078ec0ff */
[----:B------:R-:W-:Y:S02]  /*1170*/  ISETP.NE.AND P5, PT, R7, RZ, PT ;  /* 0x000000ff0700720c */ /* 0x000fe40003fa5270 */
[----:B------:R-:W-:Y:S01]  /*1180*/  LOP3.LUT R9, RZ, R0, RZ, 0x33, !PT ;  /* 0x00000000ff097212 */ /* 0x000fe200078e33ff */
[----:B------:R-:W-:-:S04]  /*1190*/  VIADD R3, R0, 0x20 ;  /* 0x0000002000037836 */ /* 0x000fc80000000000 */
[----:B------:R-:W-:Y:S01]  /*11a0*/  IMAD.IADD R9, R9, 0x1, R4 ;  /* 0x0000000109097824 */ /* 0x000fe200078e0204 */
[----:B------:R-:W-:-:S04]  /*11b0*/  ISETP.GT.U32.AND P0, PT, R3, R4, PT ;  /* 0x000000040300720c */ /* 0x000fc80003f04070 */
        /* <DEDUP_REMOVED lines=26> */
[----:B0-----:R-:W-:-:S05]  /*1360*/  @!P0 VIMNMX R11, PT, PT, R11, R2, !PT ;  /* 0x000000020b0b8248 */ /* 0x001fca0007fe0100 */
[----:B------:R-:W-:-:S05]  /*1370*/  IMAD.MOV.U32 R9, RZ, RZ, R11 ;  /* 0x000000ffff097224 */ /* 0x000fca00078e000b */
[----:B------:R0:W-:Y:S01]  /*1380*/  @!P1 STS [R6+0x8], R9 ;  /* 0x0000080906009388 */ /* 0x0001e20000000800 */
[----:B------:R-:W-:Y:S06]  /*1390*/  BAR.SYNC.DEFER_BLOCKING 0x0 ;  /* 0x0000000000007b1d */ /* 0x000fec0000010000 */
[----:B------:R-:W-:Y:S05]  /*13a0*/  @P5 BRA `(.L_x_102) ;  /* 0x0000001c00785947 */ /* 0x000fea0003800000 */
[----:B------:R-:W1:Y:S01]  /*13b0*/  S2UR UR5, SR_CgaCtaId ;  /* 0x00000000000579c3 */ /* 0x000e620000008800 */
[----:B------:R-:W-:Y:S01]  /*13c0*/  UMOV UR4, 0x400 ;  /* 0x0000040000047882 */ /* 0x000fe20000000000 */
[C---:B------:R-:W-:Y:S02]  /*13d0*/  ISETP.GT.U32.AND P3, PT, R4.reuse, 0x20, PT ;  /* 0x000000200400780c */ /* 0x040fe40003f64070 */
[C---:B------:R-:W-:Y:S02]  /*13e0*/  ISETP.GT.U32.AND P1, PT, R4.reuse, 0x40, PT ;  /* 0x000000400400780c */ /* 0x040fe40003f24070 */
[C---:B------:R-:W-:Y:S02]  /*13f0*/  ISETP.GT.U32.AND.EX P3, PT, R5.reuse, RZ, PT, P3 ;  /* 0x000000ff0500720c */ /* 0x040fe40003f64130 */
[----:B------:R-:W-:Y:S02]  /*1400*/  ISETP.GT.U32.AND P0, PT, R4, 0x60, PT ;  /* 0x000000600400780c */ /* 0x000fe40003f04070 */
[----:B------:R-:W-:-:S02]  /*1410*/  ISETP.GT.U32.AND.EX P1, PT, R5, RZ, PT, P1 ;  /* 0x000000ff0500720c */ /* 0x000fc40003f24110 */
[C---:B------:R-:W-:Y:S02]  /*1420*/  ISETP.GT.U32.AND P2, PT, R4.reuse, 0x80, PT ;  /* 0x000000800400780c */ /* 0x040fe40003f44070 */
[C---:B------:R-:W-:Y:S02]  /*1430*/  ISETP.GT.U32.AND.EX P0, PT, R5.reuse, RZ, PT, P0 ;  /* 0x000000ff0500720c */ /* 0x040fe40003f04100 */
[----:B------:R-:W-:Y:S02]  /*1440*/  ISETP.GT.U32.AND P4, PT, R4, 0xa0, PT ;  /* 0x000000a00400780c */ /* 0x000fe40003f84070 */
[C---:B------:R-:W-:Y:S02]  /*1450*/  ISETP.GT.U32.AND.EX P2, PT, R5.reuse, RZ, PT, P2 ;  /* 0x000000ff0500720c */ /* 0x040fe40003f44120 */
[----:B------:R-:W-:Y:S01]  /*1460*/  ISETP.GT.U32.AND.EX P4, PT, R5, RZ, PT, P4 ;  /* 0x000000ff0500720c */ /* 0x000fe20003f84140 */
[----:B-1----:R-:W-:-:S09]  /*1470*/  ULEA UR4, UR5, UR4, 0x18 ;  /* 0x0000000405047291 */ /* 0x002fd2000f8ec0ff */
[----:B------:R-:W0:Y:S04]  /*1480*/  LDS R0, [UR4+0xc] ;  /* 0x00000c04ff007984 */ /* 0x000e280008000800 */
[----:B------:R-:W1:Y:S04]  /*1490*/  LDS.128 R12, [UR4+0x10] ;  /* 0x00001004ff0c7984 */ /* 0x000e680008000c00 */
[----:B------:R-:W2:Y:S01]  /*14a0*/  LDS.64 R2, [UR4+0x20] ;  /* 0x00002004ff027984 */ /* 0x000ea20008000a00 */
[----:B0-----:R-:W-:Y:S02]  /*14b0*/  @P3 VIMNMX R9, PT, PT, R9, R0, !PT ;  /* 0x0000000009093248 */ /* 0x001fe40007fe0100 */
[----:B------:R-:W-:-:S02]  /*14c0*/  ISETP.GT.U32.AND P3, PT, R4, 0xc0, PT ;  /* 0x000000c00400780c */ /* 0x000fc40003f64070 */
[----:B-1----:R-:W-:Y:S02]  /*14d0*/  @P1 VIMNMX R9, PT, PT, R9, R12, !PT ;  /* 0x0000000c09091248 */ /* 0x002fe40007fe0100 */
[----:B------:R-:W-:Y:S02]  /*14e0*/  ISETP.GT.U32.AND P1, PT, R4, 0xe0, PT ;  /* 0x000000e00400780c */ /* 0x000fe40003f24070 */
[----:B------:R-:W-:Y:S02]  /*14f0*/  ISETP.GT.U32.AND.EX P3, PT, R5, RZ, PT, P3 ;  /* 0x000000ff0500720c */ /* 0x000fe40003f64130 */
[----:B------:R-:W-:Y:S02]  /*1500*/  @P0 VIMNMX R9, PT, PT, R9, R13, !PT ;  /* 0x0000000d09090248 */ /* 0x000fe40007fe0100 */
[----:B------:R-:W-:Y:S02]  /*1510*/  ISETP.GT.U32.AND.EX P1, PT, R5, RZ, PT, P1 ;  /* 0x000000ff0500720c */ /* 0x000fe40003f24110 */
[----:B------:R-:W-:-:S04]  /*1520*/  @P2 VIMNMX R9, PT, PT, R9, R14, !PT ;  /* 0x0000000e09092248 */ /* 0x000fc80007fe0100 */
[----:B------:R-:W-:-:S04]  /*1530*/  @P4 VIMNMX R9, PT, PT, R9, R15, !PT ;  /* 0x0000000f09094248 */ /* 0x000fc80007fe0100 */
[----:B--2---:R-:W-:-:S04]  /*1540*/  @P3 VIMNMX R9, PT, PT, R9, R2, !PT ;  /* 0x0000000209093248 */ /* 0x004fc80007fe0100 */
[----:B------:R-:W-:Y:S01]  /*1550*/  @P1 VIMNMX R9, PT, PT, R9, R3, !PT ;  /* 0x0000000309091248 */ /* 0x000fe20007fe0100 */
[----:B------:R-:W-:Y:S06]  /*1560*/  BRA `(.L_x_102) ;  /* 0x0000001c00087947 */ /* 0x000fec0003800000 */
.L_x_88:
[----:B------:R-:W0:Y:S01]  /*1570*/  S2R R0, SR_TID.X ;  /* 0x0000000000007919 */ /* 0x000e220000002100 */
[----:B------:R-:W0:Y:S02]  /*1580*/  LDC.64 R2, c[0x0][0x380] ;  /* 0x0000e000ff027b82 */ /* 0x000e240000000a00 */
[----:B0-----:R-:W-:-:S05]  /*1590*/  IMAD.WIDE.U32 R2, R0, 0x4, R2 ;  /* 0x0000000400027825 */ /* 0x001fca00078e0002 */
        /* <DEDUP_REMOVED lines=16> */
[----:B--2---:R-:W-:-:S02]  /*16a0*/  IABS R21, R21 ;  /* 0x0000001500157213 */ /* 0x004fc40000000000 */
        /* <DEDUP_REMOVED lines=32> */
[----:B------:R-:W-:-:S02]  /*18b0*/  IABS R22, R13 ;  /* 0x0000000d00167213 */ /* 0x000fc40000000000 */
[----:B------:R-:W-:Y:S02]  /*18c0*/  I2FP.F32.S32 R9, R9 ;  /* 0x0000000900097245 */ /* 0x000fe40000201400 */
[----:B------:R-:W-:Y:S02]  /*18d0*/  I2FP.F32.S32 R10, R10 ;  /* 0x0000000a000a7245 */ /* 0x000fe40000201400 */
[----:B------:R-:W-:Y:S01]  /*18e0*/  I2FP.F32.S32 R13, R21 ;  /* 0x00000015000d7245 */ /* 0x000fe20000201400 */
[----:B------:R-:W-:Y:S01]  /*18f0*/  IMAD.MOV.U32 R21, RZ, RZ, R22 ;  /* 0x000000ffff157224 */ /* 0x000fe200078e0016 */
[----:B------:R-:W-:Y:S01]  /*1900*/  IABS R22, R12 ;  /* 0x0000000c00167213 */ /* 0x000fe20000000000 */
[----:B------:R-:W-:Y:S03]  /*1910*/  F2I.TRUNC.NTZ R9, R9 ;  /* 0x0000000900097305 */ /* 0x000fe6000020f100 */
[----:B------:R-:W-:Y:S01]  /*1920*/  I2FP.F32.S32 R12, R21 ;  /* 0x00000015000c7245 */ /* 0x000fe20000201400 */
[----:B------:R-:W-:-:S04]  /*1930*/  IMAD.MOV.U32 R21, RZ, RZ, R22 ;  /* 0x000000ffff157224 */ /* 0x000fc800078e0016 */
[----:B------:R-:W-:Y:S01]  /*1940*/  F2I.TRUNC.NTZ R10, R10 ;  /* 0x0000000a000a7305 */ /* 0x000fe2000020f100 */
[----:B------:R-:W-:-:S07]  /*1950*/  IABS R22, R8 ;  /* 0x0000000800167213 */ /* 0x000fce0000000000 */
[----:B------:R-:W0:Y:S01]  /*1960*/  F2I.TRUNC.NTZ R11, R11 ;  /* 0x0000000b000b7305 */ /* 0x000e22000020f100 */
[----:B------:R-:W-:Y:S02]  /*1970*/  I2FP.F32.S32 R21, R21 ;  /* 0x0000001500157245 */ /* 0x000fe40000201400 */
[----:B------:R-:W-:Y:S02]  /*1980*/  I2FP.F32.S32 R22, R22 ;  /* 0x0000001600167245 */ /* 0x000fe40000201400 */
[----:B------:R-:W-:-:S03]  /*1990*/  IADD3 R8, P1, PT, R4, -0x1000, RZ ;  /* 0xfffff00004087810 */ /* 0x000fc60007f3e0ff */
[----:B------:R-:W-:Y:S01]  /*19a0*/  F2I.TRUNC.NTZ R7, R7 ;  /* 0x0000000700077305 */ /* 0x000fe2000020f100 */
[----:B------:R-:W-:-:S07]  /*19b0*/  ISETP.GE.U32.AND P0, PT, R8, 0x1000, PT ;  /* 0x000010000800780c */ /* 0x000fce0003f06070 */
[----:B------:R-:W-:Y:S01]  /*19c0*/  F2I.TRUNC.NTZ R6, R6 ;  /* 0x0000000600067305 */ /* 0x000fe2000020f100 */
[----:B0-----:R-:W-:Y:S02]  /*19d0*/  VIMNMX3 R10, R9, R10, R11, !PT ;  /* 0x0000000a090a720f */ /* 0x001fe4000780010b */
[----:B------:R-:W-:-:S05]  /*19e0*/  IADD3.X R9, PT, PT, R5, -0x1, RZ, P1, !PT ;  /* 0xffffffff05097810 */ /* 0x000fca0000ffe4ff */
        /* <DEDUP_REMOVED lines=9> */
[----:B------:R-:W3:Y:S01]  /*1a80*/  F2I.TRUNC.NTZ R21, R21 ;  /* 0x0000001500157305 */ /* 0x000ee2000020f100 */
[----:B------:R-:W-:-:S07]  /*1a90*/  ISETP.GE.U32.AND.EX P0, PT, R9, RZ, PT, P0 ;  /* 0x000000ff0900720c */ /* 0x000fce0003f06100 */
[----:B------:R-:W4:Y:S01]  /*1aa0*/  F2I.TRUNC.NTZ R22, R22 ;  /* 0x0000001600167305 */ /* 0x000f22000020f100 */
[----:B0-----:R-:W-:Y:S02]  /*1ab0*/  VIMNMX3 R7, R7, R6, R20, !PT ;  /* 0x000000060707720f */ /* 0x001fe40007800114 */
[----:B-1----:R-:W-:Y:S02]  /*1ac0*/  VIMNMX3 R17, R19, R18, R17, !PT ;  /* 0x000000121311720f */ /* 0x002fe40007800111 */
[----:B--2---:R-:W-:Y:S02]  /*1ad0*/  VIMNMX3 R15, R16, R15, R14, !PT ;  /* 0x0000000f100f720f */ /* 0x004fe4000780010e */
[----:B---3--:R-:W-:Y:S02]  /*1ae0*/  VIMNMX3 R12, R13, R12, R21, !PT ;  /* 0x0000000c0d0c720f */ /* 0x008fe40007800115 */
[----:B------:R-:W-:Y:S01]  /*1af0*/  VIMNMX3 R7, R10, R7, R17, !PT ;  /* 0x000000070a07720f */ /* 0x000fe20007800111 */
[----:B------:R-:W-:Y:S01]  /*1b00*/  IMAD.MOV.U32 R11, RZ, RZ, 0x1000 ;  /* 0x00001000ff0b7424 */ /* 0x000fe200078e00ff */
[----:B----4-:R-:W-:Y:S01]  /*1b10*/  VIMNMX3 R12, R15, R12, R22, !PT ;  /* 0x0000000c0f0c720f */ /* 0x010fe20007800116 */
[----:B------:R-:W-:-:S03]  /*1b20*/  IMAD.MOV.U32 R10, RZ, RZ, RZ ;  /* 0x000000ffff0a7224 */ /* 0x000fc600078e00ff */
[----:B------:R-:W-:Y:S01]  /*1b30*/  VIMNMX R12, PT, PT, R7, R12, !PT ;  /* 0x0000000c070c7248 */ /* 0x000fe20007fe0100 */
[----:B------:R-:W-:Y:S06]  /*1b40*/  @!P0 BRA `(.L_x_103) ;  /* 0x0000000400888947 */ /* 0x000fec0003800000 */
[----:B------:R-:W0:Y:S01]  /*1b50*/  LDC.64 R4, c[0x0][0x390] ;  /* 0x0000e400ff047b82 */ /* 0x000e220000000a00 */
[----:B------:R-:W-:Y:S02]  /*1b60*/  IMAD.MOV.U32 R11, RZ, RZ, 0x1000 ;  /* 0x00001000ff0b7424 */ /* 0x000fe400078e00ff */
[----:B------:R-:W-:-:S07]  /*1b70*/  IMAD.MOV.U32 R10, RZ, RZ, RZ ;  /* 0x000000ffff0a7224 */ /* 0x000fce00078e00ff */
.L_x_105:
[----:B------:R-:W-:-:S04]  /*1b80*/  LEA R6, P0, R11, R2, 0x2 ;  /* 0x000000020b067211 */ /* 0x000fc800078010ff */
[----:B------:R-:W-:-:S05]  /*1b90*/  LEA.HI.X R7, R11, R3, R10, 0x2, P0 ;  /* 0x000000030b077211 */ /* 0x000fca00000f140a */
        /* <DEDUP_REMOVED lines=15> */
[----:B------:R2:W5:Y:S02]  /*1c90*/  LDG.E R24, desc[UR6][R6.64+0x3c00] ;  /* 0x003c000606187981 */ /* 0x000564000c1e1900 */
[----:B--2---:R-:W-:-:S02]  /*1ca0*/  IABS R6, R27 ;  /* 0x0000001b00067213 */ /* 0x004fc40000000000 */
        /* <DEDUP_REMOVED lines=16> */
[----:B------:R-:W-:Y:S02]  /*1db0*/  IABS R27, R19 ;  /* 0x00000013001b7213 */ /* 0x000fe40000000000 */
[----:B------:R-:W-:Y:S01]  /*1dc0*/  I2FP.F32.S32 R21, R28 ;  /* 0x0000001c00157245 */ /* 0x000fe20000201400 */
[----:B------:R-:W-:Y:S01]  /*1dd0*/  IMAD.MOV.U32 R28, RZ, RZ, R29 ;  /* 0x000000ffff1c7224 */ /* 0x000fe200078e001d */
[----:B------:R-:W-:Y:S01]  /*1de0*/  I2FP.F32.S32 R19, R23 ;  /* 0x0000001700137245 */ /* 0x000fe20000201400 */
[----:B------:R-:W-:Y:S01]  /*1df0*/  IMAD.MOV.U32 R23, RZ, RZ, R27 ;  /* 0x000000ffff177224 */ /* 0x000fe200078e001b */
[----:B------:R-:W-:Y:S02]  /*1e00*/  IABS R29, R20 ;  /* 0x00000014001d7213 */ /* 0x000fe40000000000 */
[----:B------:R-:W-:Y:S02]  /*1e10*/  IABS R27, R14 ;  /* 0x0000000e001b7213 */ /* 0x000fe40000000000 */
[----:B------:R-:W-:Y:S01]  /*1e20*/  I2FP.F32.S32 R20, R28 ;  /* 0x0000001c00147245 */ /* 0x000fe20000201400 */
[----:B------:R-:W-:Y:S01]  /*1e30*/  IMAD.MOV.U32 R28, RZ, RZ, R29 ;  /* 0x000000ffff1c7224 */ /* 0x000fe200078e001d */
[----:B------:R-:W-:Y:S01]  /*1e40*/  I2FP.F32.S32 R14, R23 ;  /* 0x00000017000e7245 */ /* 0x000fe20000201400 */
[----:B------:R-:W-:Y:S01]  /*1e50*/  IMAD.MOV.U32 R23, RZ, RZ, R27 ;  /* 0x000000ffff177224 */ /* 0x000fe200078e001b */
[----:B------:R-:W-:-:S02]  /*1e60*/  IABS R7, R18 ;  /* 0x0000001200077213 */ /* 0x000fc40000000000 */
[----:B------:R-:W-:Y:S02]  /*1e70*/  IABS R27, R15 ;  /* 0x0000000f001b7213 */ /* 0x000fe40000000000 */
[----:B------:R-:W-:Y:S02]  /*1e80*/  I2FP.F32.S32 R18, R28 ;  /* 0x0000001c00127245 */ /* 0x000fe40000201400 */
[----:B------:R-:W-:Y:S02]  /*1e90*/  I2FP.F32.S32 R7, R7 ;  /* 0x0000000700077245 */ /* 0x000fe40000201400 */
[----:B------:R-:W-:Y:S02]  /*1ea0*/  I2FP.F32.S32 R6, R6 ;  /* 0x0000000600067245 */ /* 0x000fe40000201400 */
[----:B------:R-:W-:Y:S01]  /*1eb0*/  I2FP.F32.S32 R15, R23 ;  /* 0x00000017000f7245 */ /* 0x000fe20000201400 */
[----:B------:R-:W-:Y:S01]  /*1ec0*/  IMAD.MOV.U32 R23, RZ, RZ, R27 ;  /* 0x000000ffff177224 */ /* 0x000fe200078e001b */
[----:B------:R-:W-:Y:S01]  /*1ed0*/  IABS R27, R13 ;  /* 0x0000000d001b7213 */ /* 0x000fe20000000000 */
[----:B------:R-:W-:Y:S01]  /*1ee0*/  F2I.TRUNC.NTZ R18, R18 ;  /* 0x0000001200127305 */ /* 0x000fe2000020f100 */
[----:B------:R-:W-:-:S02]  /*1ef0*/  IABS R24, R24 ;  /* 0x0000001800187213 */ /* 0x000fc40000000000 */
[----:B------:R-:W-:Y:S01]  /*1f00*/  I2FP.F32.S32 R13, R23 ;  /* 0x00000017000d7245 */ /* 0x000fe20000201400 */
[----:B------:R-:W-:-:S04]  /*1f10*/  IMAD.MOV.U32 R23, RZ, RZ, R27 ;  /* 0x000000ffff177224 */ /* 0x000fc800078e001b */
[----:B------:R-:W-:Y:S01]  /*1f20*/  F2I.TRUNC.NTZ R7, R7 ;  /* 0x0000000700077305 */ /* 0x000fe2000020f100 */
[----:B------:R-:W-:-:S07]  /*1f30*/  I2FP.F32.S32 R26, R26 ;  /* 0x0000001a001a7245 */ /* 0x000fce0000201400 */
[----:B------:R-:W1:Y:S01]  /*1f40*/  F2I.TRUNC.NTZ R6, R6 ;  /* 0x0000000600067305 */ /* 0x000e62000020f100 */
[----:B------:R-:W-:Y:S02]  /*1f50*/  I2FP.F32.S32 R23, R23 ;  /* 0x0000001700177245 */ /* 0x000fe40000201400 */
[----:B------:R-:W-:Y:S02]  /*1f60*/  I2FP.F32.S32 R24, R24 ;  /* 0x0000001800187245 */ /* 0x000fe40000201400 */
[----:B0-----:R-:W-:-:S03]  /*1f70*/  IADD3 R27, P1, PT, -R11, R4, RZ ;  /* 0x000000040b1b7210 */ /* 0x001fc60007f3e1ff */
[----:B------:R-:W-:Y:S01]  /*1f80*/  F2I.TRUNC.NTZ R21, R21 ;  /* 0x0000001500157305 */ /* 0x000fe2000020f100 */
[----:B------:R-:W-:-:S07]  /*1f90*/  ISETP.GE.U32.AND P0, PT, R27, 0x1000, PT ;  /* 0x000010001b00780c */ /* 0x000fce0003f06070 */
[----:B------:R-:W0:Y:S01]  /*1fa0*/  F2I.TRUNC.NTZ R20, R20 ;  /* 0x0000001400147305 */ /* 0x000e22000020f100 */
[----:B-1----:R-:W-:Y:S01]  /*1fb0*/  VIMNMX3 R7, R18, R7, R6, !PT ;  /* 0x000000071207720f */ /* 0x002fe20007800106 */
[----:B------:R-:W-:-:S06]  /*1fc0*/  IMAD.X R6, R5, 0x1, ~R10, P1 ;  /* 0x0000000105067824 */ /* 0x000fcc00008e0e0a */
        /* <DEDUP_REMOVED lines=10> */
[----:B------:R-:W4:Y:S01]  /*2070*/  F2I.TRUNC.NTZ R24, R24 ;  /* 0x0000001800187305 */ /* 0x000f22000020f100 */
[----:B------:R-:W-:-:S02]  /*2080*/  ISETP.GE.U32.AND.EX P0, PT, R6, RZ, PT, P0 ;  /* 0x000000ff0600720c */ /* 0x000fc40003f06100 */
[----:B0-----:R-:W-:Y:S02]  /*2090*/  VIMNMX3 R20, R12, R21, R20, !PT ;  /* 0x000000150c14720f */ /* 0x001fe40007800114 */
[----:B-1----:R-:W-:Y:S02]  /*20a0*/  VIMNMX3 R16, R16, R17, R22, !PT ;  /* 0x000000111010720f */ /* 0x002fe40007800116 */
[----:B--2---:R-:W-:Y:S02]  /*20b0*/  VIMNMX3 R19, R25, R26, R19, !PT ;  /* 0x0000001a1913720f */ /* 0x004fe40007800113 */
[----:B---3--:R-:W-:Y:S02]  /*20c0*/  VIMNMX3 R14, R14, R15, R13, !PT ;  /* 0x0000000f0e0e720f */ /* 0x008fe4000780010d */
[----:B------:R-:W-:Y:S02]  /*20d0*/  VIMNMX3 R7, R20, R7, R16, !PT ;  /* 0x000000071407720f */ /* 0x000fe40007800110 */
[----:B----4-:R-:W-:-:S04]  /*20e0*/  VIMNMX R23, PT, PT, R23, R24, !PT ;  /* 0x0000001817177248 */ /* 0x010fc80007fe0100 */
[----:B------:R-:W-:-:S04]  /*20f0*/  VIMNMX3 R14, R19, R14, R23, !PT ;  /* 0x0000000e130e720f */ /* 0x000fc80007800117 */
[----:B------:R-:W-:Y:S01]  /*2100*/  VIMNMX R12, PT, PT, R7, R14, !PT ;  /* 0x0000000e070c7248 */ /* 0x000fe20007fe0100 */
[----:B------:R-:W-:Y:S06]  /*2110*/  @!P0 BRA `(.L_x_104) ;  /* 0x0000000c00808947 */ /* 0x000fec0003800000 */
[----:B------:R-:W-:-:S05]  /*2120*/  IADD3 R11, P0, PT, R11, 0x1000, RZ ;  /* 0x000010000b0b7810 */ /* 0x000fca0007f1e0ff */
[----:B------:R-:W-:Y:S01]  /*2130*/  IMAD.X R10, RZ, RZ, R10, P0 ;  /* 0x000000ffff0a7224 */ /* 0x000fe200000e060a */
[----:B------:R-:W-:-:S04]  /*2140*/  ISETP.GT.U32.AND P0, PT, R11, R8, PT ;  /* 0x000000080b00720c */ /* 0x000fc80003f04070 */
[----:B------:R-:W-:-:S13]  /*2150*/  ISETP.GT.U32.AND.EX P0, PT, R10, R9, PT, P0 ;  /* 0x000000090a00720c */ /* 0x000fda0003f04100 */
[----:B------:R-:W-:Y:S05]  /*2160*/  @!P0 BRA `(.L_x_105) ;  /* 0xfffffff800848947 */ /* 0x000fea000383ffff */
.L_x_103:
[----:B------:R-:W-:Y:S01]  /*2170*/  IMAD.IADD R3, R4, 0x1, -R11 ;  /* 0x0000000104037824 */ /* 0x000fe200078e0a0b */
[----:B------:R-:W-:Y:S01]  /*2180*/  ISETP.GE.U32.AND P1, PT, R11, R4, PT ;  /* 0x000000040b00720c */ /* 0x000fe20003f26070 */
[----:B------:R-:W-:Y:S03]  /*2190*/  BSSY.RECONVERGENT B1, `(.L_x_104) ;  /* 0x00000d8000017945 */ /* 0x000fe60003800200 */
[----:B------:R-:W-:-:S04]  /*21a0*/  ISETP.GE.AND P0, PT, R0, R3, PT ;  /* 0x000000030000720c */ /* 0x000fc80003f06270 */
[----:B------:R-:W-:-:S13]  /*21b0*/  ISETP.GE.U32.OR.EX P0, PT, R10, R5, P0, P1 ;  /* 0x000000050a00720c */ /* 0x000fda0000706510 */
[----:B------:R-:W-:Y:S05]  /*21c0*/  @P0 BRA `(.L_x_106) ;  /* 0x0000000c00500947 */ /* 0x000fea0003800000 */
[----:B------:R-:W-:Y:S01]  /*21d0*/  LOP3.LUT R2, RZ, R0, RZ, 0x33, !PT ;  /* 0x00000000ff027212 */ /* 0x000fe200078e33ff */
[----:B------:R-:W-:Y:S03]  /*21e0*/  BSSY.RECONVERGENT B2, `(.L_x_107) ;  /* 0x000006d000027945 */ /* 0x000fe60003800200 */
[----:B------:R-:W-:Y:S01]  /*21f0*/  IADD3 R2, PT, PT, -R11, R4, R2 ;  /* 0x000000040b027210 */ /* 0x000fe20007ffe102 */
[----:B------:R-:W-:-:S03]  /*2200*/  IMAD.MOV.U32 R4, RZ, RZ, R0 ;  /* 0x000000ffff047224 */ /* 0x000fc600078e0000 */
[C---:B------:R-:W-:Y:S02]  /*2210*/  ISETP.GE.U32.AND P1, PT, R2.reuse, 0xf00, PT ;  /* 0x00000f000200780c */ /* 0x040fe40003f26070 */
[----:B------:R-:W-:-:S04]  /*2220*/  LEA.HI R5, R2, 0x1, RZ, 0x18 ;  /* 0x0000000102057811 */ /* 0x000fc800078fc0ff */
[----:B------:R-:W-:-:S04]  /*2230*/  LOP3.LUT R25, R5, 0xf, RZ, 0xc0, !PT ;  /* 0x0000000f05197812 */ /* 0x000fc800078ec0ff */
[----:B------:R-:W-:-:S03]  /*2240*/  ISETP.NE.AND P0, PT, R25, RZ, PT ;  /* 0x000000ff1900720c */ /* 0x000fc60003f05270 */
[----:B------:R-:W-:Y:S10]  /*2250*/  @!P1 BRA `(.L_x_108) ;  /* 0x0000000400949947 */ /* 0x000ff40003800000 */
[----:B------:R-:W0:Y:S01]  /*2260*/  LDCU.64 UR4, c[0x0][0x380] ;  /* 0x00007000ff0477ac */ /* 0x000e220008000a00 */
[----:B------:R-:W-:Y:S02]  /*2270*/  IADD3 R3, P1, PT, R0, R11, RZ ;  /* 0x0000000b00037210 */ /* 0x000fe40007f3e0ff */
[----:B------:R-:W-:-:S03]  /*2280*/  LOP3.LUT R6, R5, 0x1fffff0, RZ, 0xc0, !PT ;  /* 0x01fffff005067812 */ /* 0x000fc600078ec0ff */
[----:B------:R-:W-:Y:S02]  /*2290*/  IMAD.X R4, RZ, RZ, R10, P1 ;  /* 0x000000ffff047224 */ /* 0x000fe400008e060a */
[----:B------:R-:W-:Y:S01]  /*22a0*/  IMAD.MOV R6, RZ, RZ, -R6 ;  /* 0x000000ffff067224 */ /* 0x000fe200078e0a06 */
[----:B0-----:R-:W-:-:S04]  /*22b0*/  LEA R2, P2, R3, UR4, 0x2 ;  /* 0x0000000403027c11 */ /* 0x001fc8000f8410ff */
[----:B------:R-:W-:Y:S02]  /*22c0*/  IADD3 R2, P1, PT, R2, 0x2000, RZ ;  /* 0x0000200002027810 */ /* 0x000fe40007f3e0ff */
[----:B------:R-:W-:Y:S01]  /*22d0*/  LEA.HI.X R3, R3, UR5, R4, 0x2, P2 ;  /* 0x0000000503037c11 */ /* 0x000fe200090f1404 */
[----:B------:R-:W-:-:S04]  /*22e0*/  IMAD.MOV.U32 R4, RZ, RZ, R0 ;  /* 0x000000ffff047224 */ /* 0x000fc800078e0000 */
[----:B------:R-:W-:-:S07]  /*22f0*/  IMAD.X R3, RZ, RZ, R3, P1 ;  /* 0x000000ffff037224 */ /* 0x000fce00008e0603 */
.L_x_109:
        /* <DEDUP_REMOVED lines=18> */
[----:B0-----:R-:W-:Y:S01]  /*2420*/  IADD3 R2, P2, PT, R2, 0x4000, RZ ;  /* 0x0000400002027810 */ /* 0x001fe20007f5e0ff */
        /* <DEDUP_REMOVED lines=35> */
[----:B------:R-:W-:Y:S01]  /*2660*/  IMAD.MOV.U32 R26, RZ, RZ, R27 ;  /* 0x000000ffff1a7224 */ /* 0x000fe200078e001b */
[----:B------:R-:W-:-:S03]  /*2670*/  IABS R27, R8 ;  /* 0x00000008001b7213 */ /* 0x000fc60000000000 */
[----:B------:R-:W0:Y:S01]  /*2680*/  F2I.TRUNC.NTZ R15, R15 ;  /* 0x0000000f000f7305 */ /* 0x000e22000020f100 */
[----:B------:R-:W-:Y:S01]  /*2690*/  I2FP.F32.S32 R8, R26 ;  /* 0x0000001a00087245 */ /* 0x000fe20000201400 */
[----:B------:R-:W-:Y:S01]  /*26a0*/  IMAD.MOV.U32 R26, RZ, RZ, R27 ;  /* 0x000000ffff1a7224 */ /* 0x000fe200078e001b */
[----:B------:R-:W-:-:S05]  /*26b0*/  IABS R27, R9 ;  /* 0x00000009001b7213 */ /* 0x000fca0000000000 */
[----:B------:R-:W-:Y:S08]  /*26c0*/  F2I.TRUNC.NTZ R17, R17 ;  /* 0x0000001100117305 */ /* 0x000ff0000020f100 */
[----:B------:R-:W1:Y:S01]  /*26d0*/  F2I.TRUNC.NTZ R18, R18 ;  /* 0x0000001200127305 */ /* 0x000e62000020f100 */
[----:B------:R-:W-:Y:S01]  /*26e0*/  I2FP.F32.S32 R9, R26 ;  /* 0x0000001a00097245 */ /* 0x000fe20000201400 */
[----:B------:R-:W-:Y:S01]  /*26f0*/  IMAD.MOV.U32 R26, RZ, RZ, R27 ;  /* 0x000000ffff1a7224 */ /* 0x000fe200078e001b */
[----:B------:R-:W-:-:S05]  /*2700*/  IABS R13, R13 ;  /* 0x0000000d000d7213 */ /* 0x000fca0000000000 */
[----:B------:R-:W-:Y:S01]  /*2710*/  F2I.TRUNC.NTZ R19, R19 ;  /* 0x0000001300137305 */ /* 0x000fe2000020f100 */
[----:B------:R-:W-:-:S07]  /*2720*/  IABS R14, R14 ;  /* 0x0000000e000e7213 */ /* 0x000fce0000000000 */
[----:B------:R-:W2:Y:S01]  /*2730*/  F2I.TRUNC.NTZ R24, R24 ;  /* 0x0000001800187305 */ /* 0x000ea2000020f100 */
[----:B0-----:R-:W-:Y:S02]  /*2740*/  VIMNMX3 R15, R12, R15, R16, !PT ;  /* 0x0000000f0c0f720f */ /* 0x001fe40007800110 */
[----:B------:R-:W-:-:S05]  /*2750*/  I2FP.F32.S32 R12, R13 ;  /* 0x0000000d000c7245 */ /* 0x000fca0000201400 */
[----:B------:R-:W-:Y:S01]  /*2760*/  F2I.TRUNC.NTZ R23, R23 ;  /* 0x0000001700177305 */ /* 0x000fe2000020f100 */
[----:B------:R-:W-:Y:S01]  /*2770*/  IMAD.MOV.U32 R13, RZ, RZ, R14 ;  /* 0x000000ffff0d7224 */ /* 0x000fe200078e000e */
[----:B------:R-:W-:-:S06]  /*2780*/  I2FP.F32.S32 R26, R26 ;  /* 0x0000001a001a7245 */ /* 0x000fcc0000201400 */
[----:B------:R-:W0:Y:S01]  /*2790*/  F2I.TRUNC.NTZ R22, R22 ;  /* 0x0000001600167305 */ /* 0x000e22000020f100 */
[----:B-1----:R-:W-:-:S07]  /*27a0*/  VIMNMX3 R15, R15, R17, R18, !PT ;  /* 0x000000110f0f720f */ /* 0x002fce0007800112 */
[----:B------:R-:W-:Y:S01]  /*27b0*/  F2I.TRUNC.NTZ R21, R21 ;  /* 0x0000001500157305 */ /* 0x000fe2000020f100 */
[----:B------:R-:W-:-:S07]  /*27c0*/  I2FP.F32.S32 R13, R13 ;  /* 0x0000000d000d7245 */ /* 0x000fce0000201400 */
[----:B------:R-:W1:Y:S01]  /*27d0*/  F2I.TRUNC.NTZ R20, R20 ;  /* 0x0000001400147305 */ /* 0x000e62000020f100 */
[----:B--2---:R-:W-:-:S07]  /*27e0*/  VIMNMX3 R15, R15, R19, R24, !PT ;  /* 0x000000130f0f720f */ /* 0x004fce0007800118 */
        /* <DEDUP_REMOVED lines=12> */
.L_x_108:
[----:B------:R-:W-:Y:S05]  /*28b0*/  BSYNC.RECONVERGENT B2 ;  /* 0x0000000000027941 */ /* 0x000fea0003800200 */
.L_x_107:
[----:B------:R-:W-:Y:S05]  /*28c0*/  @!P0 BRA `(.L_x_106) ;  /* 0x0000000400908947 */ /* 0x000fea0003800000 */
[----:B------:R-:W-:Y:S01]  /*28d0*/  ISETP.GE.U32.AND P0, PT, R25, 0x8, PT ;  /* 0x000000081900780c */ /* 0x000fe20003f06070 */
[----:B------:R-:W-:Y:S01]  /*28e0*/  BSSY.RECONVERGENT B2, `(.L_x_110) ;  /* 0x0000031000027945 */ /* 0x000fe20003800200 */
[----:B------:R-:W-:-:S04]  /*28f0*/  LOP3.LUT R17, R5, 0x7, RZ, 0xc0, !PT ;  /* 0x0000000705117812 */ /* 0x000fc800078ec0ff */
[----:B------:R-:W-:-:S07]  /*2900*/  ISETP.NE.AND P1, PT, R17, RZ, PT ;  /* 0x000000ff1100720c */ /* 0x000fce0003f25270 */
[----:B------:R-:W-:Y:S06]  /*2910*/  @!P0 BRA `(.L_x_111) ;  /* 0x0000000000b48947 */ /* 0x000fec0003800000 */
[----:B------:R-:W0:Y:S01]  /*2920*/  LDCU.64 UR4, c[0x0][0x380] ;  /* 0x00007000ff0477ac */ /* 0x000e220008000a00 */
[----:B------:R-:W-:-:S05]  /*2930*/  IADD3 R3, P0, PT, R4, R11, RZ ;  /* 0x0000000b04037210 */ /* 0x000fca0007f1e0ff */
[----:B------:R-:W-:Y:S01]  /*2940*/  IMAD.X R6, RZ, RZ, R10, P0 ;  /* 0x000000ffff067224 */ /* 0x000fe200000e060a */
[----:B0-----:R-:W-:-:S04]  /*2950*/  LEA R2, P0, R3, UR4, 0x2 ;  /* 0x0000000403027c11 */ /* 0x001fc8000f8010ff */
        /* <DEDUP_REMOVED lines=11> */
[----:B0-----:R-:W-:Y:S02]  /*2a10*/  I2FP.F32.S32 R2, R15 ;  /* 0x0000000f00027245 */ /* 0x001fe40000201400 */
        /* <DEDUP_REMOVED lines=29> */
.L_x_111:
[----:B------:R-:W-:Y:S05]  /*2bf0*/  BSYNC.RECONVERGENT B2 ;  /* 0x0000000000027941 */ /* 0x000fea0003800200 */
.L_x_110:
        /* <DEDUP_REMOVED lines=30> */
.L_x_113:
[----:B------:R-:W-:Y:S05]  /*2de0*/  BSYNC.RECONVERGENT B2 ;  /* 0x0000000000027941 */ /* 0x000fea0003800200 */
.L_x_112:
[----:B------:R-:W-:Y:S05]  /*2df0*/  @!P1 BRA `(.L_x_106) ;  /* 0x0000000000449947 */ /* 0x000fea0003800000 */
[----:B------:R-:W0:Y:S01]  /*2e00*/  LDCU.64 UR4, c[0x0][0x380] ;  /* 0x00007000ff0477ac */ /* 0x000e220008000a00 */
[----:B------:R-:W-:Y:S01]  /*2e10*/  IADD3 R3, P0, PT, R4, R11, RZ ;  /* 0x0000000b04037210 */ /* 0x000fe20007f1e0ff */
[----:B------:R-:W-:-:S04]  /*2e20*/  IMAD.MOV R5, RZ, RZ, -R5 ;  /* 0x000000ffff057224 */ /* 0x000fc800078e0a05 */
[----:B------:R-:W-:Y:S01]  /*2e30*/  IMAD.X R10, RZ, RZ, R10, P0 ;  /* 0x000000ffff0a7224 */ /* 0x000fe200000e060a */
[----:B0-----:R-:W-:-:S04]  /*2e40*/  LEA R6, P1, R3, UR4, 0x2 ;  /* 0x0000000403067c11 */ /* 0x001fc8000f8210ff */
[----:B------:R-:W-:-:S09]  /*2e50*/  LEA.HI.X R3, R3, UR5, R10, 0x2, P1 ;  /* 0x0000000503037c11 */ /* 0x000fd200088f140a */
.L_x_114:
[----:B------:R-:W-:-:S06]  /*2e60*/  IMAD.MOV.U32 R2, RZ, RZ, R6 ;  /* 0x000000ffff027224 */ /* 0x000fcc00078e0006 */
[----:B------:R0:W2:Y:S01]  /*2e70*/  LDG.E R2, desc[UR6][R2.64] ;  /* 0x0000000602027981 */ /* 0x0000a2000c1e1900 */
[----:B------:R-:W-:Y:S01]  /*2e80*/  VIADD R5, R5, 0x1 ;  /* 0x0000000105057836 */ /* 0x000fe20000000000 */
[----:B------:R-:W-:-:S04]  /*2e90*/  IADD3 R6, P1, PT, R6, 0x400, RZ ;  /* 0x0000040006067810 */ /* 0x000fc80007f3e0ff */
[----:B------:R-:W-:Y:S01]  /*2ea0*/  ISETP.NE.AND P0, PT, R5, RZ, PT ;  /* 0x000000ff0500720c */ /* 0x000fe20003f05270 */
[----:B0-----:R-:W-:Y:S01]  /*2eb0*/  IMAD.X R3, RZ, RZ, R3, P1 ;  /* 0x000000ffff037224 */ /* 0x001fe200008e0603 */
[----:B--2---:R-:W-:-:S04]  /*2ec0*/  IABS R4, R2 ;  /* 0x0000000200047213 */ /* 0x004fc80000000000 */
[----:B------:R-:W-:-:S04]  /*2ed0*/  I2FP.F32.S32 R4, R4 ;  /* 0x0000000400047245 */ /* 0x000fc80000201400 */
[----:B------:R-:W0:Y:S02]  /*2ee0*/  F2I.TRUNC.NTZ R7, R4 ;  /* 0x0000000400077305 */ /* 0x000e24000020f100 */
[----:B0-----:R-:W-:Y:S01]  /*2ef0*/  VIMNMX R12, PT, PT, R7, R12, !PT ;  /* 0x0000000c070c7248 */ /* 0x001fe20007fe0100 */
[----:B------:R-:W-:Y:S06]  /*2f00*/  @P0 BRA `(.L_x_114) ;  /* 0xfffffffc00d40947 */ /* 0x000fec000383ffff */
.L_x_106:
[----:B------:R-:W-:Y:S05]  /*2f10*/  BSYNC.RECONVERGENT B1 ;  /* 0x0000000000017941 */ /* 0x000fea0003800200 */
.L_x_104:
[----:B------:R-:W0:Y:S01]  /*2f20*/  S2R R6, SR_LANEID ;  /* 0x0000000000067919 */ /* 0x000e220000000000 */
[----:B------:R-:W-:Y:S01]  /*2f30*/  IMAD.MOV.U32 R9, RZ, RZ, R12 ;  /* 0x000000ffff097224 */ /* 0x000fe200078e000c */
[----:B------:R-:W-:-:S04]  /*2f40*/  ISETP.NE.AND P5, PT, R0, RZ, PT ;  /* 0x000000ff0000720c */ /* 0x000fc80003fa5270 */
        /* <DEDUP_REMOVED lines=35> */
[----:B------:R-:W-:-:S07]  /*3180*/  VIMNMX R9, PT, PT, R0, R3, !PT ;  /* 0x0000000300097248 */ /* 0x000fce0007fe0100 */
.L_x_102:
[----:B------:R-:W-:Y:S05]  /*3190*/  BSYNC.RECONVERGENT B0 ;  /* 0x0000000000007941 */ /* 0x000fea0003800200 */
.L_x_87:
[----:B------:R-:W-:Y:S05]  /*31a0*/  @P5 EXIT ;  /* 0x000000000000594d */ /* 0x000fea0003800000 */
[----:B------:R-:W3:Y:S01]  /*31b0*/  LDCU UR4, c[0x0][0x39c] ;  /* 0x00007380ff0477ac */ /* 0x000ee20008000800 */
[----:B-12---:R-:W1:Y:S01]  /*31c0*/  LDC.64 R2, c[0x0][0x388] ;  /* 0x0000e200ff027b82 */ /* 0x006e620000000a00 */
[----:B---3--:R-:W2:Y:S02]  /*31d0*/  F2I.TRUNC.NTZ R0, UR4 ;  /* 0x0000000400007d05 */ /* 0x008ea4000820f100 */
[----:B--2---:R-:W-:-:S04]  /*31e0*/  VIMNMX R0, PT, PT, R0, R9, !PT ;  /* 0x0000000900007248 */ /* 0x004fc80007fe0100 */
[----:B------:R-:W-:-:S05]  /*31f0*/  I2FP.F32.S32 R5, R0 ;  /* 0x0000000000057245 */ /* 0x000fca0000201400 */
[----:B-1----:R-:W-:Y:S01]  /*3200*/  STG.E desc[UR6][R2.64], R5 ;  /* 0x0000000502007986 */ /* 0x002fe2000c101906 */
[----:B------:R-:W-:Y:S05]  /*3210*/  EXIT ;  /* 0x000000000000794d */ /* 0x000fea0003800000 */
.L_x_115:
        /* <DEDUP_REMOVED lines=14> */
.L_x_253:


//--------------------- .text._ZN3cub18CUB_300001_SM_10006detail6reduce28DeviceReduceSingleTileKernelINS2_10policy_hubIijN4cuda3__47maximumIiEEE10Policy1000EPiPfiS8_fiNS5_3std3__410__identityEEEvT0_T1_T2_T3_T4_T6_ --------------------------
	.section	.text._ZN3cub18CUB_300001_SM_10006detail6reduce28DeviceReduceSingleTileKernelINS2_10policy_hubIijN4cuda3__47maximumIiEEE10Policy1000EPiPfiS8_fiNS5_3std3__410__identityEEEvT0_T1_T2_T3_T4_T6_,"ax",@progbits
	.align	128
        .global         _ZN3cub18CUB_300001_SM_10006detail6reduce28DeviceReduceSingleTileKernelINS2_10policy_hubIijN4cuda3__47maximumIiEEE10Policy1000EPiPfiS8_fiNS5_3std3__410__identityEEEvT0_T1_T2_T3_T4_T6_
        .type           _ZN3cub18CUB_300001_SM_10006detail6reduce28DeviceReduceSingleTileKernelINS2_10policy_hubIijN4cuda3__47maximumIiEEE10Policy1000EPiPfiS8_fiNS5_3std3__410__identityEEEvT0_T1_T2_T3_T4_T6_,@function
        .size           _ZN3cub18CUB_300001_SM_10006detail6reduce28DeviceReduceSingleTileKernelINS2_10policy_hubIijN4cuda3__47maximumIiEEE10Policy1000EPiPfiS8_fiNS5_3std3__410__identityEEEvT0_T1_T2_T3_T4_T6_,(.L_x_254 - _ZN3cub18CUB_300001_SM_10006detail6reduce28DeviceReduceSingleTileKernelINS2_10policy_hubIijN4cuda3__47maximumIiEEE10Policy1000EPiPfiS8_fiNS5_3std3__410__identityEEEvT0_T1_T2_T3_T4_T6_)
        .other          _ZN3cub18CUB_300001_SM_10006detail6reduce28DeviceReduceSingleTileKernelINS2_10policy_hubIijN4cuda3__47maximumIiEEE10Policy1000EPiPfiS8_fiNS5_3std3__410__identityEEEvT0_T1_T2_T3_T4_T6_,@"STO_CUDA_ENTRY STV_DEFAULT"
_ZN3cub18CUB_300001_SM_10006detail6reduce28DeviceReduceSingleTileKernelINS2_10policy_hubIijN4cuda3__47maximumIiEEE10Policy1000EPiPfiS8_fiNS5_3std3__410__identityEEEvT0_T1_T2_T3_T4_T6_:
.text._ZN3cub18CUB_300001_SM_10006detail6reduce28DeviceReduceSingleTileKernelINS2_10policy_hubIijN4cuda3__47maximumIiEEE10Policy1000EPiPfiS8_fiNS5_3std3__410__identityEEEvT0_T1_T2_T3_T4_T6_:
        /* <DEDUP_REMOVED lines=13> */
.L_x_116:
        /* <DEDUP_REMOVED lines=16> */
.L_x_121:
[----:B------:R-:W-:Y:S05]  /*01d0*/  BSYNC.RECONVERGENT B1 ;  /* 0x0000000000017941 */ /* 0x000fea0003800200 */
.L_x_120:
        /* <DEDUP_REMOVED lines=16> */
.L_x_126:
        /* <DEDUP_REMOVED lines=9> */
.L_x_125:
[----:B------:R-:W-:Y:S05]  /*0370*/  BSYNC.RECONVERGENT B2 ;  /* 0x0000000000027941 */ /* 0x000fea0003800200 */
.L_x_124:
        /* <DEDUP_REMOVED lines=8> */
.L_x_129:
        /* <DEDUP_REMOVED lines=35> */
.L_x_128:
[----:B------:R-:W-:Y:S05]  /*0630*/  BSYNC.RECONVERGENT B2 ;  /* 0x0000000000027941 */ /* 0x000fea0003800200 */
.L_x_127:
        /* <DEDUP_REMOVED lines=22> */
.L_x_131:
[----:B------:R-:W-:Y:S05]  /*07a0*/  BSYNC.RECONVERGENT B2 ;  /* 0x0000000000027941 */ /* 0x000fea0003800200 */
.L_x_130:
        /* <DEDUP_REMOVED lines=10> */
.L_x_123:
[----:B------:R-:W-:Y:S05]  /*0850*/  BSYNC.RECONVERGENT B1 ;  /* 0x0000000000017941 */ /* 0x000fea0003800200 */
.L_x_122:
        /* <DEDUP_REMOVED lines=43> */
.L_x_132:
        /* <DEDUP_REMOVED lines=59> */
.L_x_119:
        /* <DEDUP_REMOVED lines=22> */
.L_x_136:
        /* <DEDUP_REMOVED lines=21> */
.L_x_134:
        /* <DEDUP_REMOVED lines=20> */
.L_x_140:
        /* <DEDUP_REMOVED lines=8> */
.L_x_139:
[----:B------:R-:W-:Y:S05]  /*1330*/  BSYNC.RECONVERGENT B2 ;  /* 0x0000000000027941 */ /* 0x000fea0003800200 */
.L_x_138:
        /* <DEDUP_REMOVED lines=16> */
.L_x_143:
        /* <DEDUP_REMOVED lines=39> */
.L_x_142:
[----:B------:R-:W-:Y:S05]  /*16b0*/  BSYNC.RECONVERGENT B2 ;  /* 0x0000000000027941 */ /* 0x000fea0003800200 */
.L_x_141:
        /* <DEDUP_REMOVED lines=27> */
.L_x_145:
[----:B------:R-:W-:Y:S05]  /*1870*/  BSYNC.RECONVERGENT B2 ;  /* 0x0000000000027941 */ /* 0x000fea0003800200 */
.L_x_144:
        /* <DEDUP_REMOVED lines=10> */
.L_x_137:
[----:B------:R-:W-:Y:S05]  /*1920*/  BSYNC.RECONVERGENT B1 ;  /* 0x0000000000017941 */ /* 0x000fea0003800200 */
.L_x_135:
        /* <DEDUP_REMOVED lines=39> */
.L_x_118:
        /* <DEDUP_REMOVED lines=12> */
.L_x_148:
[----:B------:R-:W-:Y:S05]  /*1c60*/  BSYNC.RECONVERGENT B1 ;  /* 0x0000000000017941 */ /* 0x000fea0003800200 */
.L_x_147:
        /* <DEDUP_REMOVED lines=16> */
.L_x_153:
        /* <DEDUP_REMOVED lines=9> */
.L_x_152:
[----:B------:R-:W-:Y:S05]  /*1e00*/  BSYNC.RECONVERGENT B2 ;  /* 0x0000000000027941 */ /* 0x000fea0003800200 */
.L_x_151:
        /* <DEDUP_REMOVED lines=8> */
.L_x_156:
        /* <DEDUP_REMOVED lines=35> */
.L_x_155:
[----:B------:R-:W-:Y:S05]  /*20c0*/  BSYNC.RECONVERGENT B2 ;  /* 0x0000000000027941 */ /* 0x000fea0003800200 */
.L_x_154:
        /* <DEDUP_REMOVED lines=22> */
.L_x_158:
[----:B------:R-:W-:Y:S05]  /*2230*/  BSYNC.RECONVERGENT B2 ;  /* 0x0000000000027941 */ /* 0x000fea0003800200 */
.L_x_157:
        /* <DEDUP_REMOVED lines=10> */
.L_x_150:
[----:B------:R-:W-:Y:S05]  /*22e0*/  BSYNC.RECONVERGENT B1 ;  /* 0x0000000000017941 */ /* 0x000fea0003800200 */
.L_x_149:
        /* <DEDUP_REMOVED lines=43> */
.L_x_159:
        /* <DEDUP_REMOVED lines=59> */
.L_x_146:
        /* <DEDUP_REMOVED lines=33> */
.L_x_162:
        /* <DEDUP_REMOVED lines=33> */
.L_x_160:
        /* <DEDUP_REMOVED lines=20> */
.L_x_166:
        /* <DEDUP_REMOVED lines=8> */
.L_x_165:
[----:B------:R-:W-:Y:S05]  /*2f30*/  BSYNC.RECONVERGENT B2 ;  /* 0x0000000000027941 */ /* 0x000fea0003800200 */
.L_x_164:
        /* <DEDUP_REMOVED lines=16> */
.L_x_169:
        /* <DEDUP_REMOVED lines=39> */
.L_x_168:
[----:B------:R-:W-:Y:S05]  /*32b0*/  BSYNC.RECONVERGENT B2 ;  /* 0x0000000000027941 */ /* 0x000fea0003800200 */
.L_x_167:
        /* <DEDUP_REMOVED lines=27> */
.L_x_171:
[----:B------:R-:W-:Y:S05]  /*3470*/  BSYNC.RECONVERGENT B2 ;  /* 0x0000000000027941 */ /* 0x000fea0003800200 */
.L_x_170:
        /* <DEDUP_REMOVED lines=10> */
.L_x_163:
[----:B------:R-:W-:Y:S05]  /*3520*/  BSYNC.RECONVERGENT B1 ;  /* 0x0000000000017941 */ /* 0x000fea0003800200 */
.L_x_161:
        /* <DEDUP_REMOVED lines=39> */
.L_x_133:
[----:B------:R-:W-:Y:S05]  /*37a0*/  BSYNC.RECONVERGENT B0 ;  /* 0x0000000000007941 */ /* 0x000fea0003800200 */
.L_x_117:
        /* <DEDUP_REMOVED lines=8> */
.L_x_172:
        /* <DEDUP_REMOVED lines=13> */
.L_x_254:


//--------------------- .text._ZN3cub18CUB_300001_SM_10006detail6reduce18DeviceReduceKernelINS2_10policy_hubIijN4cuda3__47maximumIiEEE10Policy1000EN6thrust24THRUST_300001_SM_1000_NS10device_ptrIiEEjS8_i8AbsValueEEvT0_PT3_T1_NS0_13GridEvenShareISJ_EET2_T4_ --------------------------
	.section	.text._ZN3cub18CUB_300001_SM_10006detail6reduce18DeviceReduceKernelINS2_10policy_hubIijN4cuda3__47maximumIiEEE10Policy1000EN6thrust24THRUST_300001_SM_1000_NS10device_ptrIiEEjS8_i8AbsValueEEvT0_PT3_T1_NS0_13GridEvenShareISJ_EET2_T4_,"ax",@progbits
	.align	128
        .global         _ZN3cub18CUB_300001_SM_10006detail6reduce18DeviceReduceKernelINS2_10policy_hubIijN4cuda3__47maximumIiEEE10Policy1000EN6thrust24THRUST_300001_SM_1000_NS10device_ptrIiEEjS8_i8AbsValueEEvT0_PT3_T1_NS0_13GridEvenShareISJ_EET2_T4_
        .type           _ZN3cub18CUB_300001_SM_10006detail6reduce18DeviceReduceKernelINS2_10policy_hubIijN4cuda3__47maximumIiEEE10Policy1000EN6thrust24THRUST_300001_SM_1000_NS10device_ptrIiEEjS8_i8AbsValueEEvT0_PT3_T1_NS0_13GridEvenShareISJ_EET2_T4_,@function
        .size           _ZN3cub18CUB_300001_SM_10006detail6reduce18DeviceReduceKernelINS2_10policy_hubIijN4cuda3__47maximumIiEEE10Policy1000EN6thrust24THRUST_300001_SM_1000_NS10device_ptrIiEEjS8_i8AbsValueEEvT0_PT3_T1_NS0_13GridEvenShareISJ_EET2_T4_,(.L_x_255 - _ZN3cub18CUB_300001_SM_10006detail6reduce18DeviceReduceKernelINS2_10policy_hubIijN4cuda3__47maximumIiEEE10Policy1000EN6thrust24THRUST_300001_SM_1000_NS10device_ptrIiEEjS8_i8AbsValueEEvT0_PT3_T1_NS0_13GridEvenShareISJ_EET2_T4_)
        .other          _ZN3cub18CUB_300001_SM_10006detail6reduce18DeviceReduceKernelINS2_10policy_hubIijN4cuda3__47maximumIiEEE10Policy1000EN6thrust24THRUST_300001_SM_1000_NS10device_ptrIiEEjS8_i8AbsValueEEvT0_PT3_T1_NS0_13GridEvenShareISJ_EET2_T4_,@"STO_CUDA_ENTRY STV_DEFAULT"
_ZN3cub18CUB_300001_SM_10006detail6reduce18DeviceReduceKernelINS2_10policy_hubIijN4cuda3__47maximumIiEEE10Policy1000EN6thrust24THRUST_300001_SM_1000_NS10device_ptrIiEEjS8_i8AbsValueEEvT0_PT3_T1_NS0_13GridEvenShareISJ_EET2_T4_:
.text._ZN3cub18CUB_300001_SM_10006detail6reduce18DeviceReduceKernelINS2_10policy_hubIijN4cuda3__47maximumIiEEE10Policy1000EN6thrust24THRUST_300001_SM_1000_NS10device_ptrIiEEjS8_i8AbsValueEEvT0_PT3_T1_NS0_13GridEvenShareISJ_EET2_T4_:
[----:B------:R-:W-:Y:S01]  /*0000*/  LDC R1, c[0x0][0x37c] ;  /* 0x0000df00ff017b82 */ /* 0x000fe20000000800 */
[----:B------:R-:W0:Y:S07]  /*0010*/  S2R R3, SR_CTAID.X ;  /* 0x0000000000037919 */ /* 0x000e2e0000002500 */
[----:B------:R-:W1:Y:S01]  /*0020*/  LDC.64 R6, c[0x0][0x3a8] ;  /* 0x0000ea00ff067b82 */ /* 0x000e620000000a00 */
[----:B------:R-:W2:Y:S01]  /*0030*/  LDCU.64 UR6, c[0x0][0x358] ;  /* 0x00006b00ff0677ac */ /* 0x000ea20008000a00 */
[----:B------:R-:W-:Y:S01]  /*0040*/  BSSY.RECONVERGENT B0, `(.L_x_173) ;  /* 0x0000357000007945 */ /* 0x000fe20003800200 */
[----:B-1----:R-:W-:-:S02]  /*0050*/  IMAD.SHL.U32 R13, R7, 0x1000, RZ ;  /* 0x00001000070d7824 */ /* 0x002fc400078e00ff */
[----:B0-----:R-:W-:-:S05]  /*0060*/  IMAD R0, R3, -0x1000, R6 ;  /* 0xfffff00003007824 */ /* 0x001fca00078e0206 */
[----:B------:R-:W-:-:S13]  /*0070*/  ISETP.GT.U32.AND P0, PT, R0, 0xfff, PT ;  /* 0x00000fff0000780c */ /* 0x000fda0003f04070 */
[----:B--2---:R-:W-:Y:S05]  /*0080*/  @P0 BRA `(.L_x_174) ;  /* 0x0000001400b40947 */ /* 0x004fea0003800000 */
[----:B------:R-:W0:Y:S01]  /*0090*/  S2R R2, SR_TID.X ;  /* 0x0000000000027919 */ /* 0x000e220000002100 */
[----:B------:R-:W-:Y:S01]  /*00a0*/  BSSY.RECONVERGENT B1, `(.L_x_175) ;  /* 0x000000d000017945 */ /* 0x000fe20003800200 */
[----:B------:R-:W-:Y:S01]  /*00b0*/  IMAD.MOV.U32 R18, RZ, RZ, RZ ;  /* 0x000000ffff127224 */ /* 0x000fe200078e00ff */
[----:B0-----:R-:W-:Y:S01]  /*00c0*/  ISETP.GE.U32.AND P0, PT, R2, R0, PT ;  /* 0x000000000200720c */ /* 0x001fe20003f06070 */
[----:B------:R-:W-:-:S12]  /*00d0*/  IMAD.MOV.U32 R4, RZ, RZ, R2 ;  /* 0x000000ffff047224 */ /* 0x000fd800078e0002 */
[----:B------:R-:W-:Y:S05]  /*00e0*/  @P0 BRA `(.L_x_176) ;  /* 0x0000000000200947 */ /* 0x000fea0003800000 */
[----:B------:R-:W0:Y:S01]  /*00f0*/  LDC.64 R8, c[0x0][0x380] ;  /* 0x0000e000ff087b82 */ /* 0x000e220000000a00 */
[----:B------:R-:W-:-:S04]  /*0100*/  IMAD R5, R3, 0x1000, R2 ;  /* 0x0000100003057824 */ /* 0x000fc800078e0202 */
[----:B0-----:R-:W-:-:S06]  /*0110*/  IMAD.WIDE.U32 R8, R5, 0x4, R8 ;  /* 0x0000000405087825 */ /* 0x001fcc00078e0008 */
[----:B------:R-:W2:Y:S01]  /*0120*/  LDG.E R8, desc[UR6][R8.64] ;  /* 0x0000000608087981 */ /* 0x000ea2000c1e1900 */
[----:B------:R-:W-:Y:S01]  /*0130*/  VIADD R4, R2, 0x100 ;  /* 0x0000010002047836 */ /* 0x000fe20000000000 */
[----:B--2---:R-:W-:-:S04]  /*0140*/  IABS R18, R8 ;  /* 0x0000000800127213 */ /* 0x004fc80000000000 */
[----:B------:R-:W-:-:S06]  /*0150*/  I2FP.F32.S32 R18, R18 ;  /* 0x0000001200127245 */ /* 0x000fcc0000201400 */
[----:B------:R-:W0:Y:S02]  /*0160*/  F2I.TRUNC.NTZ R18, R18 ;  /* 0x0000001200127305 */ /* 0x000e24000020f100 */
.L_x_176:
[----:B------:R-:W-:Y:S05]  /*0170*/  BSYNC.RECONVERGENT B1 ;  /* 0x0000000000017941 */ /* 0x000fea0003800200 */
.L_x_175:
[----:B------:R-:W-:Y:S01]  /*0180*/  ISETP.GE.U32.AND P0, PT, R4, R0, PT ;  /* 0x000000000400720c */ /* 0x000fe20003f06070 */
[----:B------:R-:W-:-:S12]  /*0190*/  BSSY.RECONVERGENT B1, `(.L_x_177) ;  /* 0x00000f7000017945 */ /* 0x000fd80003800200 */
[----:B------:R-:W-:Y:S05]  /*01a0*/  @P0 BRA `(.L_x_178) ;  /* 0x0000000c00d40947 */ /* 0x000fea0003800000 */
[----:B------:R-:W-:Y:S01]  /*01b0*/  LOP3.LUT R5, RZ, R4, RZ, 0x33, !PT ;  /* 0x00000004ff057212 */ /* 0x000fe200078e33ff */
[----:B------:R-:W-:Y:S04]  /*01c0*/  BSSY.RECONVERGENT B2, `(.L_x_179) ;  /* 0x0000081000027945 */ /* 0x000fe80003800200 */
[----:B------:R-:W-:-:S04]  /*01d0*/  IMAD.IADD R6, R5, 0x1, R6 ;  /* 0x0000000105067824 */ /* 0x000fc800078e0206 */
[----:B------:R-:W-:-:S05]  /*01e0*/  IMAD R6, R3, -0x1000, R6 ;  /* 0xfffff00003067824 */ /* 0x000fca00078e0206 */
[C---:B------:R-:W-:Y:S02]  /*01f0*/  ISETP.GE.U32.AND P0, PT, R6.reuse, 0xf00, PT ;  /* 0x00000f000600780c */ /* 0x040fe40003f06070 */
[----:B------:R-:W-:-:S04]  /*0200*/  LEA.HI R5, R6, 0x1, RZ, 0x18 ;  /* 0x0000000106057811 */ /* 0x000fc800078fc0ff */
[----:B------:R-:W-:-:S07]  /*0210*/  LOP3.LUT R6, R5, 0xf, RZ, 0xc0, !PT ;  /* 0x0000000f05067812 */ /* 0x000fce00078ec0ff */
[----:B------:R-:W-:Y:S05]  /*0220*/  @!P0 BRA `(.L_x_180) ;  /* 0x0000000400e88947 */ /* 0x000fea0003800000 */
[----:B------:R-:W1:Y:S01]  /*0230*/  LDC.64 R14, c[0x0][0x380] ;  /* 0x0000e000ff0e7b82 */ /* 0x000e620000000a00 */
[----:B------:R-:W-:Y:S01]  /*0240*/  LOP3.LUT R11, R5, 0x1fffff0, RZ, 0xc0, !PT ;  /* 0x01fffff0050b7812 */ /* 0x000fe200078ec0ff */
[----:B------:R-:W-:Y:S01]  /*0250*/  BSSY.RECONVERGENT B3, `(.L_x_181) ;  /* 0x0000076000037945 */ /* 0x000fe20003800200 */
[----:B------:R-:W-:Y:S01]  /*0260*/  LOP3.LUT R7, R4, 0x800, RZ, 0xfc, !PT ;  /* 0x0000080004077812 */ /* 0x000fe200078efcff */
[----:B------:R-:W-:Y:S02]  /*0270*/  IMAD R4, R3, 0x1000, R4 ;  /* 0x0000100003047824 */ /* 0x000fe400078e0204 */
[----:B------:R-:W-:-:S07]  /*0280*/  IMAD.MOV R11, RZ, RZ, -R11 ;  /* 0x000000ffff0b7224 */ /* 0x000fce00078e0a0b */
.L_x_182:
[C---:B------:R-:W-:Y:S02]  /*0290*/  VIADD R17, R4.reuse, 0x100 ;  /* 0x0000010004117836 */ /* 0x040fe40000000000 */
[----:B-1----:R-:W-:-:S04]  /*02a0*/  IMAD.WIDE.U32 R12, R4, 0x4, R14 ;  /* 0x00000004040c7825 */ /* 0x002fc800078e000e */
[--C-:B------:R-:W-:Y:S01]  /*02b0*/  IMAD.WIDE.U32 R16, R17, 0x4, R14.reuse ;  /* 0x0000000411107825 */ /* 0x100fe200078e000e */
[----:B------:R1:W2:Y:S04]  /*02c0*/  LDG.E R8, desc[UR6][R12.64] ;  /* 0x000000060c087981 */ /* 0x0002a8000c1e1900 */
[----:B------:R-:W3:Y:S01]  /*02d0*/  LDG.E R19, desc[UR6][R16.64] ;  /* 0x0000000610137981 */ /* 0x000ee2000c1e1900 */
[C---:B------:R-:W-:Y:S02]  /*02e0*/  VIADD R23, R4.reuse, 0x200 ;  /* 0x0000020004177836 */ /* 0x040fe40000000000 */
[----:B------:R-:W-:Y:S02]  /*02f0*/  VIADD R21, R4, 0x400 ;  /* 0x0000040004157836 */ /* 0x000fe40000000000 */
[----:B------:R-:W-:-:S04]  /*0300*/  IMAD.WIDE.U32 R22, R23, 0x4, R14 ;  /* 0x0000000417167825 */ /* 0x000fc800078e000e */
[--C-:B------:R-:W-:Y:S01]  /*0310*/  IMAD.WIDE.U32 R20, R21, 0x4, R14.reuse ;  /* 0x0000000415147825 */ /* 0x100fe200078e000e */
[----:B------:R-:W4:Y:S03]  /*0320*/  LDG.E R9, desc[UR6][R22.64] ;  /* 0x0000000616097981 */ /* 0x000f26000c1e1900 */
[C---:B-1----:R-:W-:Y:S01]  /*0330*/  VIADD R13, R4.reuse, 0x600 ;  /* 0x00000600040d7836 */ /* 0x042fe20000000000 */
[----:B------:R1:W5:Y:S01]  /*0340*/  LDG.E R10, desc[UR6][R20.64] ;  /* 0x00000006140a7981 */ /* 0x000362000c1e1900 */
[----:B------:R-:W-:Y:S02]  /*0350*/  VIADD R25, R4, 0x500 ;  /* 0x0000050004197836 */ /* 0x000fe40000000000 */
[----:B------:R-:W-:-:S04]  /*0360*/  IMAD.WIDE.U32 R12, R13, 0x4, R14 ;  /* 0x000000040d0c7825 */ /* 0x000fc800078e000e */
[C---:B------:R-:W-:Y:S02]  /*0370*/  VIADD R29, R4.reuse, 0x800 ;  /* 0x00000800041d7836 */ /* 0x040fe40000000000 */
[--C-:B------:R-:W-:Y:S01]  /*0380*/  IMAD.WIDE.U32 R24, R25, 0x4, R14.reuse ;  /* 0x0000000419187825 */ /* 0x100fe200078e000e */
[----:B------:R0:W5:Y:S03]  /*0390*/  LDG.E R12, desc[UR6][R12.64] ;  /* 0x000000060c0c7981 */ /* 0x000166000c1e1900 */
[----:B------:R-:W-:Y:S02]  /*03a0*/  IMAD.WIDE.U32 R28, R29, 0x4, R14 ;  /* 0x000000041d1c7825 */ /* 0x000fe400078e000e */
[----:B------:R-:W5:Y:S02]  /*03b0*/  LDG.E R24, desc[UR6][R24.64] ;  /* 0x0000000618187981 */ /* 0x000f64000c1e1900 */
[----:B-1----:R-:W-:-:S02]  /*03c0*/  VIADD R21, R4, 0x900 ;  /* 0x0000090004157836 */ /* 0x002fc40000000000 */
[C---:B------:R-:W-:Y:S02]  /*03d0*/  VIADD R17, R4.reuse, 0x700 ;  /* 0x0000070004117836 */ /* 0x040fe40000000000 */
[----:B------:R-:W-:Y:S01]  /*03e0*/  VIADD R27, R4, 0x300 ;  /* 0x00000300041b7836 */ /* 0x000fe20000000000 */
[----:B------:R1:W5:Y:S01]  /*03f0*/  LDG.E R25, desc[UR6][R28.64] ;  /* 0x000000061c197981 */ /* 0x000362000c1e1900 */
[----:B------:R-:W-:-:S04]  /*0400*/  IMAD.WIDE.U32 R16, R17, 0x4, R14 ;  /* 0x0000000411107825 */ /* 0x000fc800078e000e */
[----:B------:R-:W-:-:S04]  /*0410*/  IMAD.WIDE.U32 R26, R27, 0x4, R14 ;  /* 0x000000041b1a7825 */ /* 0x000fc800078e000e */
[----:B------:R-:W-:Y:S02]  /*0420*/  VIADD R23, R4, 0xa00 ;  /* 0x00000a0004177836 */ /* 0x000fe40000000000 */
[----:B------:R-:W5:Y:S01]  /*0430*/  LDG.E R26, desc[UR6][R26.64] ;  /* 0x000000061a1a7981 */ /* 0x000f62000c1e1900 */
[----:B--2---:R-:W-:-:S03]  /*0440*/  IABS R22, R8 ;  /* 0x0000000800167213 */ /* 0x004fc60000000000 */
[----:B------:R2:W5:Y:S01]  /*0450*/  LDG.E R8, desc[UR6][R16.64] ;  /* 0x0000000610087981 */ /* 0x000562000c1e1900 */
[----:B---3--:R-:W-:Y:S02]  /*0460*/  IABS R20, R19 ;  /* 0x0000001300147213 */ /* 0x008fe40000000000 */
[----:B------:R-:W-:-:S03]  /*0470*/  I2FP.F32.S32 R19, R22 ;  /* 0x0000001600137245 */ /* 0x000fc60000201400 */
[----:B------:R-:W-:-:S05]  /*0480*/  IMAD.MOV.U32 R22, RZ, RZ, R20 ;  /* 0x000000ffff167224 */ /* 0x000fca00078e0014 */
[----:B0-----:R-:W-:Y:S01]  /*0490*/  I2FP.F32.S32 R13, R22 ;  /* 0x00000016000d7245 */ /* 0x001fe20000201400 */
[----:B------:R-:W-:Y:S01]  /*04a0*/  F2I.TRUNC.NTZ R19, R19 ;  /* 0x0000001300137305 */ /* 0x000fe2000020f100 */
[----:B------:R-:W-:-:S07]  /*04b0*/  IMAD.WIDE.U32 R20, R21, 0x4, R14 ;  /* 0x0000000415147825 */ /* 0x000fce00078e000e */
[----:B-1----:R0:W1:Y:S01]  /*04c0*/  F2I.TRUNC.NTZ R29, R13 ;  /* 0x0000000d001d7305 */ /* 0x002062000020f100 */
[----:B--2---:R-:W-:Y:S01]  /*04d0*/  VIADD R17, R4, 0xb00 ;  /* 0x00000b0004117836 */ /* 0x004fe20000000000 */
[----:B0-----:R0:W2:Y:S03]  /*04e0*/  LDG.E R13, desc[UR6][R20.64] ;  /* 0x00000006140d7981 */ /* 0x0010a6000c1e1900 */
[----:B------:R-:W-:Y:S01]  /*04f0*/  IMAD.WIDE.U32 R16, R17, 0x4, R14 ;  /* 0x0000000411107825 */ /* 0x000fe200078e000e */
[----:B-1----:R-:W-:-:S03]  /*0500*/  VIMNMX3 R29, R18, R19, R29, !PT ;  /* 0x00000013121d720f */ /* 0x002fc6000780011d */
[--C-:B------:R-:W-:Y:S01]  /*0510*/  IMAD.WIDE.U32 R22, R23, 0x4, R14.reuse ;  /* 0x0000000417167825 */ /* 0x100fe200078e000e */
[----:B------:R-:W3:Y:S03]  /*0520*/  LDG.E R28, desc[UR6][R16.64] ;  /* 0x00000006101c7981 */ /* 0x000ee6000c1e1900 */
[----:B0-----:R-:W-:Y:S01]  /*0530*/  VIADD R21, R4, 0xc00 ;  /* 0x00000c0004157836 */ /* 0x001fe20000000000 */
[----:B------:R0:W2:Y:S03]  /*0540*/  LDG.E R27, desc[UR6][R22.64] ;  /* 0x00000006161b7981 */ /* 0x0000a6000c1e1900 */
[----:B------:R-:W-:-:S04]  /*0550*/  IMAD.WIDE.U32 R18, R21, 0x4, R14 ;  /* 0x0000000415127825 */ /* 0x000fc800078e000e */
[----:B------:R-:W-:Y:S02]  /*0560*/  VIADD R21, R4, 0xd00 ;  /* 0x00000d0004157836 */ /* 0x000fe40000000000 */
[----:B------:R5:W2:Y:S02]  /*0570*/  LDG.E R18, desc[UR6][R18.64] ;  /* 0x0000000612127981 */ /* 0x000aa4000c1e1900 */
[----:B------:R-:W-:-:S04]  /*0580*/  IMAD.WIDE.U32 R20, R21, 0x4, R14 ;  /* 0x0000000415147825 */ /* 0x000fc800078e000e */
[----:B0-----:R-:W-:Y:S02]  /*0590*/  VIADD R23, R4, 0xe00 ;  /* 0x00000e0004177836 */ /* 0x001fe40000000000 */
[----:B------:R-:W2:Y:S02]  /*05a0*/  LDG.E R20, desc[UR6][R20.64] ;  /* 0x0000000614147981 */ /* 0x000ea4000c1e1900 */
[----:B------:R-:W-:-:S04]  /*05b0*/  IMAD.WIDE.U32 R22, R23, 0x4, R14 ;  /* 0x0000000417167825 */ /* 0x000fc800078e000e */
[----:B------:R-:W-:Y:S02]  /*05c0*/  VIADD R17, R4, 0xf00 ;  /* 0x00000f0004117836 */ /* 0x000fe40000000000 */
[----:B------:R-:W2:Y:S02]  /*05d0*/  LDG.E R22, desc[UR6][R22.64] ;  /* 0x0000000616167981 */ /* 0x000ea4000c1e1900 */
[----:B------:R-:W-:-:S06]  /*05e0*/  IMAD.WIDE.U32 R16, R17, 0x4, R14 ;  /* 0x0000000411107825 */ /* 0x000fcc00078e000e */
[----:B------:R0:W2:Y:S01]  /*05f0*/  LDG.E R16, desc[UR6][R16.64] ;  /* 0x0000000610107981 */ /* 0x0000a2000c1e1900 */
[----:B----4-:R-:W-:Y:S02]  /*0600*/  IABS R9, R9 ;  /* 0x0000000900097213 */ /* 0x010fe40000000000 */
[----:B-----5:R-:W-:Y:S02]  /*0610*/  IABS R19, R26 ;  /* 0x0000001a00137213 */ /* 0x020fe40000000000 */
[----:B------:R-:W-:-:S03]  /*0620*/  I2FP.F32.S32 R26, R9 ;  /* 0x00000009001a7245 */ /* 0x000fc60000201400 */
[----:B------:R-:W-:Y:S01]  /*0630*/  IMAD.MOV.U32 R9, RZ, RZ, R19 ;  /* 0x000000ffff097224 */ /* 0x000fe200078e0013 */
[----:B0-----:R-:W-:Y:S02]  /*0640*/  IABS R17, R24 ;  /* 0x0000001800117213 */ /* 0x001fe40000000000 */
[----:B------:R-:W-:Y:S02]  /*0650*/  IABS R10, R10 ;  /* 0x0000000a000a7213 */ /* 0x000fe40000000000 */
[----:B------:R-:W-:Y:S02]  /*0660*/  I2FP.F32.S32 R9, R9 ;  /* 0x0000000900097245 */ /* 0x000fe40000201400 */
[----:B------:R-:W-:Y:S02]  /*0670*/  I2FP.F32.S32 R10, R10 ;  /* 0x0000000a000a7245 */ /* 0x000fe40000201400 */
[----:B------:R-:W-:Y:S01]  /*0680*/  I2FP.F32.S32 R17, R17 ;  /* 0x0000001100117245 */ /* 0x000fe20000201400 */
[----:B------:R-:W-:Y:S01]  /*0690*/  F2I.TRUNC.NTZ R26, R26 ;  /* 0x0000001a001a7305 */ /* 0x000fe2000020f100 */
[----:B------:R-:W-:-:S07]  /*06a0*/  IABS R12, R12 ;  /* 0x0000000c000c7213 */ /* 0x000fce0000000000 */
[----:B------:R-:W0:Y:S08]  /*06b0*/  F2I.TRUNC.NTZ R9, R9 ;  /* 0x0000000900097305 */ /* 0x000e30000020f100 */
[----:B------:R-:W-:Y:S08]  /*06c0*/  F2I.TRUNC.NTZ R10, R10 ;  /* 0x0000000a000a7305 */ /* 0x000ff0000020f100 */
[----:B------:R-:W1:Y:S01]  /*06d0*/  F2I.TRUNC.NTZ R17, R17 ;  /* 0x0000001100117305 */ /* 0x000e62000020f100 */
[----:B0-----:R-:W-:Y:S01]  /*06e0*/  VIMNMX3 R26, R29, R26, R9, !PT ;  /* 0x0000001a1d1a720f */ /* 0x001fe20007800109 */
[----:B------:R-:W-:-:S05]  /*06f0*/  VIADD R11, R11, 0x10 ;  /* 0x000000100b0b7836 */ /* 0x000fca0000000000 */
[----:B------:R-:W-:Y:S02]  /*0700*/  ISETP.NE.AND P0, PT, R11, RZ, PT ;  /* 0x000000ff0b00720c */ /* 0x000fe40003f05270 */
[----:B-1----:R-:W-:Y:S01]  /*0710*/  VIMNMX3 R10, R26, R10, R17, !PT ;  /* 0x0000000a1a0a720f */ /* 0x002fe20007800111 */
[----:B------:R-:W-:Y:S02]  /*0720*/  VIADD R7, R7, 0x1000 ;  /* 0x0000100007077836 */ /* 0x000fe40000000000 */
[----:B------:R-:W-:Y:S01]  /*0730*/  VIADD R4, R4, 0x1000 ;  /* 0x0000100004047836 */ /* 0x000fe20000000000 */
[----:B------:R-:W-:Y:S02]  /*0740*/  IABS R19, R8 ;  /* 0x0000000800137213 */ /* 0x000fe40000000000 */
[----:B------:R-:W-:Y:S02]  /*0750*/  I2FP.F32.S32 R8, R12 ;  /* 0x0000000c00087245 */ /* 0x000fe40000201400 */
[----:B------:R-:W-:-:S02]  /*0760*/  IABS R12, R25 ;  /* 0x00000019000c7213 */ /* 0x000fc40000000000 */
[----:B------:R-:W-:Y:S02]  /*0770*/  I2FP.F32.S32 R19, R19 ;  /* 0x0000001300137245 */ /* 0x000fe40000201400 */
[----:B------:R-:W-:Y:S01]  /*0780*/  I2FP.F32.S32 R12, R12 ;  /* 0x0000000c000c7245 */ /* 0x000fe20000201400 */
[----:B------:R-:W-:Y:S08]  /*0790*/  F2I.TRUNC.NTZ R8, R8 ;  /* 0x0000000800087305 */ /* 0x000ff0000020f100 */
[----:B------:R-:W0:Y:S01]  /*07a0*/  F2I.TRUNC.NTZ R19, R19 ;  /* 0x0000001300137305 */ /* 0x000e22000020f100 */
[----:B---3--:R-:W-:-:S02]  /*07b0*/  IABS R23, R28 ;  /* 0x0000001c00177213 */ /* 0x008fc40000000000 */
[----:B--2---:R-:W-:Y:S02]  /*07c0*/  IABS R24, R18 ;  /* 0x0000001200187213 */ /* 0x004fe40000000000 */
[----:B------:R-:W-:-:S03]  /*07d0*/  I2FP.F32.S32 R18, R23 ;  /* 0x0000001700127245 */ /* 0x000fc60000201400 */
[----:B------:R-:W-:Y:S01]  /*07e0*/  IMAD.MOV.U32 R23, RZ, RZ, R24 ;  /* 0x000000ffff177224 */ /* 0x000fe200078e0018 */
[----:B------:R-:W-:-:S04]  /*07f0*/  IABS R24, R20 ;  /* 0x0000001400187213 */ /* 0x000fc80000000000 */
[----:B------:R-:W-:Y:S02]  /*0800*/  I2FP.F32.S32 R20, R23 ;  /* 0x0000001700147245 */ /* 0x000fe40000201400 */
[----:B------:R-:W-:Y:S01]  /*0810*/  IABS R13, R13 ;  /* 0x0000000d000d7213 */ /* 0x000fe20000000000 */
[----:B------:R-:W-:Y:S01]  /*0820*/  IMAD.MOV.U32 R23, RZ, RZ, R24 ;  /* 0x000000ffff177224 */ /* 0x000fe200078e0018 */
[----:B------:R-:W-:Y:S02]  /*0830*/  IABS R24, R22 ;  /* 0x0000001600187213 */ /* 0x000fe40000000000 */
[----:B------:R-:W-:Y:S02]  /*0840*/  IABS R21, R27 ;  /* 0x0000001b00157213 */ /* 0x000fe40000000000 */
        /* <DEDUP_REMOVED lines=8> */
[----:B------:R-:W1:Y:S01]  /*08d0*/  F2I.TRUNC.NTZ R13, R13 ;  /* 0x0000000d000d7305 */ /* 0x000e62000020f100 */
[----:B------:R-:W-:-:S07]  /*08e0*/  I2FP.F32.S32 R17, R23 ;  /* 0x0000001700117245 */ /* 0x000fce0000201400 */
        /* <DEDUP_REMOVED lines=12> */
[----:B------:R-:W-:Y:S05]  /*09b0*/  BSYNC.RECONVERGENT B3 ;  /* 0x0000000000037941 */ /* 0x000fea0003800200 */
.L_x_181:
[----:B------:R-:W-:-:S07]  /*09c0*/  VIADD R4, R7, 0xfffff800 ;  /* 0xfffff80007047836 */ /* 0x000fce0000000000 */
.L_x_180:
[----:B------:R-:W-:Y:S05]  /*09d0*/  BSYNC.RECONVERGENT B2 ;  /* 0x0000000000027941 */ /* 0x000fea0003800200 */
.L_x_179:
[----:B------:R-:W-:-:S13]  /*09e0*/  ISETP.NE.AND P0, PT, R6, RZ, PT ;  /* 0x000000ff0600720c */ /* 0x000fda0003f05270 */
[----:B------:R-:W-:Y:S05]  /*09f0*/  @!P0 BRA `(.L_x_178) ;  /* 0x0000000400c08947 */ /* 0x000fea0003800000 */
[----:B------:R-:W-:Y:S01]  /*0a00*/  ISETP.GE.U32.AND P0, PT, R6, 0x8, PT ;  /* 0x000000080600780c */ /* 0x000fe20003f06070 */
[----:B------:R-:W-:Y:S01]  /*0a10*/  BSSY.RECONVERGENT B2, `(.L_x_183) ;  /* 0x000003d000027945 */ /* 0x000fe20003800200 */
[----:B------:R-:W-:-:S04]  /*0a20*/  LOP3.LUT R19, R5, 0x7, RZ, 0xc0, !PT ;  /* 0x0000000705137812 */ /* 0x000fc800078ec0ff */
[----:B------:R-:W-:-:S07]  /*0a30*/  ISETP.NE.AND P1, PT, R19, RZ, PT ;  /* 0x000000ff1300720c */ /* 0x000fce0003f25270 */
[----:B------:R-:W-:Y:S06]  /*0a40*/  @!P0 BRA `(.L_x_184) ;  /* 0x0000000000e48947 */ /* 0x000fec0003800000 */
[----:B------:R-:W1:Y:S01]  /*0a50*/  LDC.64 R6, c[0x0][0x380] ;  /* 0x0000e000ff067b82 */ /* 0x000e620000000a00 */
[----:B------:R-:W-:-:S04]  /*0a60*/  IMAD R15, R3, 0x1000, R4 ;  /* 0x00001000030f7824 */ /* 0x000fc800078e0204 */
[C---:B------:R-:W-:Y:S02]  /*0a70*/  VIADD R23, R15.reuse, 0x100 ;  /* 0x000001000f177836 */ /* 0x040fe40000000000 */
[C---:B------:R-:W-:Y:S02]  /*0a80*/  VIADD R21, R15.reuse, 0x400 ;  /* 0x000004000f157836 */ /* 0x040fe40000000000 */
[C---:B------:R-:W-:Y:S02]  /*0a90*/  VIADD R11, R15.reuse, 0x500 ;  /* 0x000005000f0b7836 */ /* 0x040fe40000000000 */
[C---:B------:R-:W-:Y:S02]  /*0aa0*/  VIADD R25, R15.reuse, 0x200 ;  /* 0x000002000f197836 */ /* 0x040fe40000000000 */
[C---:B------:R-:W-:Y:S02]  /*0ab0*/  VIADD R27, R15.reuse, 0x300 ;  /* 0x000003000f1b7836 */ /* 0x040fe40000000000 */
[----:B-1----:R-:W-:-:S04]  /*0ac0*/  IMAD.WIDE.U32 R8, R15, 0x4, R6 ;  /* 0x000000040f087825 */ /* 0x002fc800078e0006 */
[--C-:B------:R-:W-:Y:S01]  /*0ad0*/  IMAD.WIDE.U32 R22, R23, 0x4, R6.reuse ;  /* 0x0000000417167825 */ /* 0x100fe200078e0006 */
[----:B------:R1:W2:Y:S03]  /*0ae0*/  LDG.E R12, desc[UR6][R8.64] ;  /* 0x00000006080c7981 */ /* 0x0002a6000c1e1900 */
[--C-:B------:R-:W-:Y:S01]  /*0af0*/  IMAD.WIDE.U32 R20, R21, 0x4, R6.reuse ;  /* 0x0000000415147825 */ /* 0x100fe200078e0006 */
[----:B------:R-:W3:Y:S03]  /*0b00*/  LDG.E R13, desc[UR6][R22.64] ;  /* 0x00000006160d7981 */ /* 0x000ee6000c1e1900 */
[----:B------:R-:W-:Y:S01]  /*0b10*/  IMAD.WIDE.U32 R10, R11, 0x4, R6 ;  /* 0x000000040b0a7825 */ /* 0x000fe200078e0006 */
[----:B------:R-:W4:Y:S03]  /*0b20*/  LDG.E R17, desc[UR6][R20.64] ;  /* 0x0000000614117981 */ /* 0x000f26000c1e1900 */
[----:B-1----:R-:W-:-:S02]  /*0b30*/  VIADD R9, R15, 0x600 ;  /* 0x000006000f097836 */ /* 0x002fc40000000000 */
[--C-:B------:R-:W-:Y:S01]  /*0b40*/  IMAD.WIDE.U32 R24, R25, 0x4, R6.reuse ;  /* 0x0000000419187825 */ /* 0x100fe200078e0006 */
[----:B------:R-:W5:Y:S03]  /*0b50*/  LDG.E R10, desc[UR6][R10.64] ;  /* 0x000000060a0a7981 */ /* 0x000f66000c1e1900 */
[--C-:B------:R-:W-:Y:S01]  /*0b60*/  IMAD.WIDE.U32 R8, R9, 0x4, R6.reuse ;  /* 0x0000000409087825 */ /* 0x100fe200078e0006 */
[----:B------:R-:W5:Y:S03]  /*0b70*/  LDG.E R14, desc[UR6][R24.64] ;  /* 0x00000006180e7981 */ /* 0x000f66000c1e1900 */
[----:B------:R-:W-:Y:S02]  /*0b80*/  IMAD.WIDE.U32 R26, R27, 0x4, R6 ;  /* 0x000000041b1a7825 */ /* 0x000fe400078e0006 */
[----:B------:R1:W5:Y:S02]  /*0b90*/  LDG.E R8, desc[UR6][R8.64] ;  /* 0x0000000608087981 */ /* 0x000364000c1e1900 */
[----:B------:R-:W-:-:S02]  /*0ba0*/  VIADD R15, R15, 0x700 ;  /* 0x000007000f0f7836 */ /* 0x000fc40000000000 */
[----:B------:R-:W5:Y:S02]  /*0bb0*/  LDG.E R16, desc[UR6][R26.64] ;  /* 0x000000061a107981 */ /* 0x000f64000c1e1900 */
[----:B------:R-:W-:-:S06]  /*0bc0*/  IMAD.WIDE.U32 R6, R15, 0x4, R6 ;  /* 0x000000040f067825 */ /* 0x000fcc00078e0006 */
[----:B------:R0:W5:Y:S01]  /*0bd0*/  LDG.E R6, desc[UR6][R6.64] ;  /* 0x0000000606067981 */ /* 0x000162000c1e1900 */
[----:B------:R-:W-:Y:S01]  /*0be0*/  VIADD R4, R4, 0x800 ;  /* 0x0000080004047836 */ /* 0x000fe20000000000 */
[----:B---3--:R-:W-:-:S04]  /*0bf0*/  IABS R13, R13 ;  /* 0x0000000d000d7213 */ /* 0x008fc80000000000 */
[----:B------:R-:W-:Y:S02]  /*0c00*/  I2FP.F32.S32 R13, R13 ;  /* 0x0000000d000d7245 */ /* 0x000fe40000201400 */
[----:B----4-:R-:W-:Y:S02]  /*0c10*/  IABS R15, R17 ;  /* 0x00000011000f7213 */ /* 0x010fe40000000000 */
[----:B-1----:R1:W-:Y:S01]  /*0c20*/  F2I.TRUNC.NTZ R9, R13 ;  /* 0x0000000d00097305 */ /* 0x0023e2000020f100 */
[----:B--2---:R-:W-:Y:S02]  /*0c30*/  IABS R12, R12 ;  /* 0x0000000c000c7213 */ /* 0x004fe40000000000 */
[----:B-----5:R-:W-:Y:S02]  /*0c40*/  IABS R14, R14 ;  /* 0x0000000e000e7213 */ /* 0x020fe40000000000 */
[----:B-1----:R-:W-:Y:S02]  /*0c50*/  IABS R13, R10 ;  /* 0x0000000a000d7213 */ /* 0x002fe40000000000 */
[----:B------:R-:W-:-:S02]  /*0c60*/  I2FP.F32.S32 R10, R15 ;  /* 0x0000000f000a7245 */ /* 0x000fc40000201400 */
[----:B------:R-:W-:Y:S02]  /*0c70*/  IABS R15, R8 ;  /* 0x00000008000f7213 */ /* 0x000fe40000000000 */
[----:B------:R-:W-:Y:S02]  /*0c80*/  IABS R16, R16 ;  /* 0x0000001000107213 */ /* 0x000fe40000000000 */
[----:B0-----:R-:W-:Y:S02]  /*0c90*/  I2FP.F32.S32 R7, R14 ;  /* 0x0000000e00077245 */ /* 0x001fe40000201400 */
[----:B------:R-:W-:Y:S01]  /*0ca0*/  I2FP.F32.S32 R8, R13 ;  /* 0x0000000d00087245 */ /* 0x000fe20000201400 */
[----:B------:R-:W-:Y:S01]  /*0cb0*/  IMAD.MOV.U32 R14, RZ, RZ, R16 ;  /* 0x000000ffff0e7224 */ /* 0x000fe200078e0010 */
[----:B------:R-:W-:Y:S01]  /*0cc0*/  I2FP.F32.S32 R12, R12 ;  /* 0x0000000c000c7245 */ /* 0x000fe20000201400 */
[----:B------:R-:W-:Y:S01]  /*0cd0*/  IMAD.MOV.U32 R13, RZ, RZ, R15 ;  /* 0x000000ffff0d7224 */ /* 0x000fe200078e000f */
[----:B------:R-:W-:-:S02]  /*0ce0*/  IABS R15, R6 ;  /* 0x00000006000f7213 */ /* 0x000fc40000000000 */
[----:B------:R-:W0:Y:S01]  /*0cf0*/  F2I.TRUNC.NTZ R11, R12 ;  /* 0x0000000c000b7305 */ /* 0x000e22000020f100 */
[----:B------:R-:W-:Y:S02]  /*0d00*/  I2FP.F32.S32 R14, R14 ;  /* 0x0000000e000e7245 */ /* 0x000fe40000201400 */
[----:B------:R-:W-:Y:S01]  /*0d10*/  I2FP.F32.S32 R6, R13 ;  /* 0x0000000d00067245 */ /* 0x000fe20000201400 */
[----:B------:R-:W-:-:S04]  /*0d20*/  IMAD.MOV.U32 R13, RZ, RZ, R15 ;  /* 0x000000ffff0d7224 */ /* 0x000fc800078e000f */
[----:B------:R-:W-:Y:S01]  /*0d30*/  F2I.TRUNC.NTZ R7, R7 ;  /* 0x0000000700077305 */ /* 0x000fe2000020f100 */
[----:B------:R-:W-:-:S07]  /*0d40*/  I2FP.F32.S32 R13, R13 ;  /* 0x0000000d000d7245 */ /* 0x000fce0000201400 */
        /* <DEDUP_REMOVED lines=9> */
.L_x_184:
[----:B------:R-:W-:Y:S05]  /*0de0*/  BSYNC.RECONVERGENT B2 ;  /* 0x0000000000027941 */ /* 0x000fea0003800200 */
.L_x_183:
        /* <DEDUP_REMOVED lines=10> */
[----:B-1----:R-:W-:-:S04]  /*0e90*/  IMAD.WIDE.U32 R8, R15, 0x4, R6 ;  /* 0x000000040f087825 */ /* 0x002fc800078e0006 */
[--C-:B------:R-:W-:Y:S02]  /*0ea0*/  IMAD.WIDE.U32 R10, R11, 0x4, R6.reuse ;  /* 0x000000040b0a7825 */ /* 0x100fe400078e0006 */
[----:B------:R-:W2:Y:S02]  /*0eb0*/  LDG.E R8, desc[UR6][R8.64] ;  /* 0x0000000608087981 */ /* 0x000ea4000c1e1900 */
[----:B------:R-:W-:Y:S02]  /*0ec0*/  VIADD R15, R15, 0x300 ;  /* 0x000003000f0f7836 */ /* 0x000fe40000000000 */
[--C-:B------:R-:W-:Y:S01]  /*0ed0*/  IMAD.WIDE.U32 R12, R13, 0x4, R6.reuse ;  /* 0x000000040d0c7825 */ /* 0x100fe200078e0006 */
[----:B------:R-:W3:Y:S03]  /*0ee0*/  LDG.E R10, desc[UR6][R10.64] ;  /* 0x000000060a0a7981 */ /* 0x000ee6000c1e1900 */
[----:B------:R-:W-:-:S02]  /*0ef0*/  IMAD.WIDE.U32 R6, R15, 0x4, R6 ;  /* 0x000000040f067825 */ /* 0x000fc400078e0006 */
[----:B------:R-:W4:Y:S04]  /*0f00*/  LDG.E R12, desc[UR6][R12.64] ;  /* 0x000000060c0c7981 */ /* 0x000f28000c1e1900 */
[----:B------:R-:W5:Y:S01]  /*0f10*/  LDG.E R6, desc[UR6][R6.64] ;  /* 0x0000000606067981 */ /* 0x000f62000c1e1900 */
[----:B------:R-:W-:Y:S01]  /*0f20*/  VIADD R4, R4, 0x400 ;  /* 0x0000040004047836 */ /* 0x000fe20000000000 */
[----:B--2---:R-:W-:-:S04]  /*0f30*/  IABS R14, R8 ;  /* 0x00000008000e7213 */ /* 0x004fc80000000000 */
[----:B------:R-:W-:Y:S02]  /*0f40*/  I2FP.F32.S32 R14, R14 ;  /* 0x0000000e000e7245 */ /* 0x000fe40000201400 */
[----:B---3--:R-:W-:Y:S02]  /*0f50*/  IABS R8, R10 ;  /* 0x0000000a00087213 */ /* 0x008fe40000000000 */
[----:B------:R-:W-:Y:S01]  /*0f60*/  F2I.TRUNC.NTZ R9, R14 ;  /* 0x0000000e00097305 */ /* 0x000fe2000020f100 */
[----:B----4-:R-:W-:Y:S02]  /*0f70*/  IABS R10, R12 ;  /* 0x0000000c000a7213 */ /* 0x010fe40000000000 */
[----:B------:R-:W-:Y:S02]  /*0f80*/  I2FP.F32.S32 R8, R8 ;  /* 0x0000000800087245 */ /* 0x000fe40000201400 */
[----:B-----5:R-:W-:Y:S02]  /*0f90*/  IABS R6, R6 ;  /* 0x0000000600067213 */ /* 0x020fe40000000000 */
[----:B------:R-:W-:-:S02]  /*0fa0*/  I2FP.F32.S32 R10, R10 ;  /* 0x0000000a000a7245 */ /* 0x000fc40000201400 */
[----:B------:R-:W-:Y:S01]  /*0fb0*/  I2FP.F32.S32 R6, R6 ;  /* 0x0000000600067245 */ /* 0x000fe20000201400 */
[----:B------:R-:W0:Y:S08]  /*0fc0*/  F2I.TRUNC.NTZ R8, R8 ;  /* 0x0000000800087305 */ /* 0x000e30000020f100 */
[----:B------:R-:W-:Y:S01]  /*0fd0*/  F2I.TRUNC.NTZ R10, R10 ;  /* 0x0000000a000a7305 */ /* 0x000fe2000020f100 */
[----:B0-----:R-:W-:-:S07]  /*0fe0*/  VIMNMX3 R9, R18, R9, R8, !PT ;  /* 0x000000091209720f */ /* 0x001fce0007800108 */
[----:B------:R-:W0:Y:S02]  /*0ff0*/  F2I.TRUNC.NTZ R6, R6 ;  /* 0x0000000600067305 */ /* 0x000e24000020f100 */
[----:B0-----:R-:W-:-:S07]  /*1000*/  VIMNMX3 R18, R9, R10, R6, !PT ;  /* 0x0000000a0912720f */ /* 0x001fce0007800106 */
.L_x_186:
[----:B------:R-:W-:Y:S05]  /*1010*/  BSYNC.RECONVERGENT B2 ;  /* 0x0000000000027941 */ /* 0x000fea0003800200 */
.L_x_185:
[----:B------:R-:W-:Y:S05]  /*1020*/  @!P1 BRA `(.L_x_178) ;  /* 0x0000000000349947 */ /* 0x000fea0003800000 */
[----:B------:R-:W1:Y:S01]  /*1030*/  LDC.64 R6, c[0x0][0x380] ;  /* 0x0000e000ff067b82 */ /* 0x000e620000000a00 */
[----:B------:R-:W-:Y:S02]  /*1040*/  IMAD R9, R3, 0x1000, R4 ;  /* 0x0000100003097824 */ /* 0x000fe400078e0204 */
[----:B------:R-:W-:-:S07]  /*1050*/  IMAD.MOV R8, RZ, RZ, -R5 ;  /* 0x000000ffff087224 */ /* 0x000fce00078e0a05 */
.L_x_187:
[----:B-1----:R-:W-:-:S06]  /*1060*/  IMAD.WIDE.U32 R4, R9, 0x4, R6 ;  /* 0x0000000409047825 */ /* 0x002fcc00078e0006 */
        /* <DEDUP_REMOVED lines=9> */
.L_x_178:
[----:B------:R-:W-:Y:S05]  /*1100*/  BSYNC.RECONVERGENT B1 ;  /* 0x0000000000017941 */ /* 0x000fea0003800200 */
.L_x_177:
[----:B------:R-:W-:-:S13]  /*1110*/  ISETP.GE.U32.AND P0, PT, R0, 0x100, PT ;  /* 0x000001000000780c */ /* 0x000fda0003f06070 */
[----:B------:R-:W-:Y:S05]  /*1120*/  @!P0 BRA `(.L_x_188) ;  /* 0x0000000000a08947 */ /* 0x000fea0003800000 */
[----:B------:R-:W1:Y:S01]  /*1130*/  S2R R8, SR_LANEID ;  /* 0x0000000000087919 */ /* 0x000e620000000000 */
[----:B0-----:R-:W0:Y:S02]  /*1140*/  SHFL.DOWN PT, R0, R18, 0x1, 0x1f ;  /* 0x08201f0012007f89 */ /* 0x001e2400000e0000 */
[----:B0-----:R-:W-:Y:S02]  /*1150*/  VIMNMX R0, PT, PT, R0, R18, !PT ;  /* 0x0000001200007248 */ /* 0x001fe40007fe0100 */
[C---:B-1----:R-:W-:Y:S02]  /*1160*/  ISETP.GT.AND P0, PT, R8.reuse, 0x1e, PT ;  /* 0x0000001e0800780c */ /* 0x042fe40003f04270 */
        /* <DEDUP_REMOVED lines=29> */
[----:B-1----:R-:W0:Y:S04]  /*1340*/  LDS.128 R4, [UR4+0x10] ;  /* 0x00001004ff047984 */ /* 0x002e280008000c00 */
[----:B------:R-:W1:Y:S01]  /*1350*/  LDS.64 R10, [UR4+0x20] ;  /* 0x00002004ff0a7984 */ /* 0x000e620008000a00 */
[----:B0-----:R-:W-:-:S04]  /*1360*/  VIMNMX3 R0, R9, R0, R4, !PT ;  /* 0x000000000900720f */ /* 0x001fc80007800104 */
[----:B------:R-:W-:-:S04]  /*1370*/  VIMNMX3 R0, R0, R5, R6, !PT ;  /* 0x000000050000720f */ /* 0x000fc80007800106 */
[----:B-1----:R-:W-:-:S04]  /*1380*/  VIMNMX3 R0, R0, R7, R10, !PT ;  /* 0x000000070000720f */ /* 0x002fc8000780010a */
[----:B------:R-:W-:Y:S01]  /*1390*/  VIMNMX R9, PT, PT, R0, R11, !PT ;  /* 0x0000000b00097248 */ /* 0x000fe20007fe0100 */
[----:B------:R-:W-:Y:S06]  /*13a0*/  BRA `(.L_x_189) ;  /* 0x0000002000807947 */ /* 0x000fec0003800000 */
.L_x_188:
[----:B------:R-:W1:Y:S01]  /*13b0*/  S2R R8, SR_LANEID ;  /* 0x0000000000087919 */ /* 0x000e620000000000 */
[----:B------:R-:W-:-:S04]  /*13c0*/  LOP3.LUT R4, R2, 0x3e0, RZ, 0xc0, !PT ;  /* 0x000003e002047812 */ /* 0x000fc800078ec0ff */
[----:B------:R-:W-:Y:S01]  /*13d0*/  LOP3.LUT R7, RZ, R4, RZ, 0x33, !PT ;  /* 0x00000004ff077212 */ /* 0x000fe200078e33ff */
[----:B------:R-:W-:-:S04]  /*13e0*/  VIADD R5, R4, 0x20 ;  /* 0x0000002004057836 */ /* 0x000fc80000000000 */
[----:B------:R-:W-:Y:S01]  /*13f0*/  IMAD.IADD R7, R0, 0x1, R7 ;  /* 0x0000000100077824 */ /* 0x000fe200078e0207 */
[----:B------:R-:W-:-:S04]  /*1400*/  ISETP.GT.U32.AND P0, PT, R5, R0, PT ;  /* 0x000000000500720c */ /* 0x000fc80003f04070 */
[----:B------:R-:W-:-:S05]  /*1410*/  SEL R7, R7, 0x1f, P0 ;  /* 0x0000001f07077807 */ /* 0x000fca0000000000 */
[----:B0-----:R-:W0:Y:S01]  /*1420*/  SHFL.DOWN PT, R4, R18, 0x1, R7 ;  /* 0x0820000012047989 */ /* 0x001e2200000e0007 */
[C---:B-1----:R-:W-:Y:S01]  /*1430*/  ISETP.GE.AND P0, PT, R8.reuse, R7, PT ;  /* 0x000000070800720c */ /* 0x042fe20003f06270 */
[C---:B------:R-:W-:Y:S01]  /*1440*/  VIADD R6, R8.reuse, 0x2 ;  /* 0x0000000208067836 */ /* 0x040fe20000000000 */
[----:B------:R-:W-:-:S11]  /*1450*/  ISETP.NE.AND P1, PT, R8, RZ, PT ;  /* 0x000000ff0800720c */ /* 0x000fd60003f25270 */
[----:B0-----:R-:W-:Y:S02]  /*1460*/  @!P0 VIMNMX R18, PT, PT, R4, R18, !PT ;  /* 0x0000001204128248 */ /* 0x001fe40007fe0100 */
[----:B------:R-:W-:Y:S01]  /*1470*/  ISETP.GT.AND P0, PT, R6, R7, PT ;  /* 0x000000070600720c */ /* 0x000fe20003f04270 */
[----:B------:R-:W-:Y:S01]  /*1480*/  VIADD R6, R8, 0x4 ;  /* 0x0000000408067836 */ /* 0x000fe20000000000 */
[----:B------:R-:W0:Y:S01]  /*1490*/  @!P1 S2R R9, SR_CgaCtaId ;  /* 0x0000000000099919 */ /* 0x000e220000008800 */
[----:B------:R-:W-:Y:S01]  /*14a0*/  @!P1 SHF.R.U32.HI R5, RZ, 0x3, R2 ;  /* 0x00000003ff059819 */ /* 0x000fe20000011602 */
[----:B------:R-:W1:Y:S03]  /*14b0*/  SHFL.DOWN PT, R4, R18, 0x2, R7 ;  /* 0x0840000012047989 */ /* 0x000e6600000e0007 */
[----:B------:R-:W-:-:S06]  /*14c0*/  @!P1 LOP3.LUT R5, R5, 0x7c, RZ, 0xc0, !PT ;  /* 0x0000007c05059812 */ /* 0x000fcc00078ec0ff */
[----:B-1----:R-:W-:Y:S02]  /*14d0*/  @!P0 VIMNMX R18, PT, PT, R18, R4, !PT ;  /* 0x0000000412128248 */ /* 0x002fe40007fe0100 */
[----:B------:R-:W-:Y:S01]  /*14e0*/  ISETP.GT.AND P0, PT, R6, R7, PT ;  /* 0x000000070600720c */ /* 0x000fe20003f04270 */
[----:B------:R-:W-:Y:S02]  /*14f0*/  VIADD R6, R8, 0x8 ;  /* 0x0000000808067836 */ /* 0x000fe40000000000 */
[----:B------:R-:W1:Y:S10]  /*1500*/  SHFL.DOWN PT, R4, R18, 0x4, R7 ;  /* 0x0880000012047989 */ /* 0x000e7400000e0007 */
[----:B-1----:R-:W-:-:S02]  /*1510*/  @!P0 VIMNMX R18, PT, PT, R18, R4, !PT ;  /* 0x0000000412128248 */ /* 0x002fc40007fe0100 */
[----:B------:R-:W-:Y:S01]  /*1520*/  ISETP.GT.AND P0, PT, R6, R7, PT ;  /* 0x000000070600720c */ /* 0x000fe20003f04270 */
[----:B------:R-:W-:Y:S02]  /*1530*/  VIADD R6, R8, 0x10 ;  /* 0x0000001008067836 */ /* 0x000fe40000000000 */
[----:B------:R-:W1:Y:S10]  /*1540*/  SHFL.DOWN PT, R4, R18, 0x8, R7 ;  /* 0x0900000012047989 */ /* 0x000e7400000e0007 */
[----:B-1----:R-:W-:-:S02]  /*1550*/  @!P0 VIMNMX R18, PT, PT, R18, R4, !PT ;  /* 0x0000000412128248 */ /* 0x002fc40007fe0100 */
        /* <DEDUP_REMOVED lines=15> */
[C---:B------:R-:W-:Y:S02]  /*1650*/  ISETP.GT.U32.AND P3, PT, R0.reuse, 0x60, PT ;  /* 0x000000600000780c */ /* 0x040fe40003f64070 */
[----:B------:R-:W-:Y:S01]  /*1660*/  ISETP.GT.U32.AND P1, PT, R0, 0x80, PT ;  /* 0x000000800000780c */ /* 0x000fe20003f24070 */
[----:B-1----:R-:W-:-:S09]  /*1670*/  ULEA UR4, UR5, UR4, 0x18 ;  /* 0x0000000405047291 */ /* 0x002fd2000f8ec0ff */
[----:B------:R-:W1:Y:S04]  /*1680*/  LDS R2, [UR4+0xc] ;  /* 0x00000c04ff027984 */ /* 0x000e680008000800 */
[----:B0-----:R-:W0:Y:S04]  /*1690*/  LDS.128 R4, [UR4+0x10] ;  /* 0x00001004ff047984 */ /* 0x001e280008000c00 */
[----:B------:R-:W2:Y:S01]  /*16a0*/  LDS.64 R10, [UR4+0x20] ;  /* 0x00002004ff0a7984 */ /* 0x000ea20008000a00 */
[----:B-1----:R-:W-:Y:S02]  /*16b0*/  @P2 VIMNMX R9, PT, PT, R9, R2, !PT ;  /* 0x0000000209092248 */ /* 0x002fe40007fe0100 */
[----:B------:R-:W-:-:S02]  /*16c0*/  ISETP.GT.U32.AND P2, PT, R0, 0xa0, PT ;  /* 0x000000a00000780c */ /* 0x000fc40003f44070 */
[----:B0-----:R-:W-:Y:S02]  /*16d0*/  @P4 VIMNMX R9, PT, PT, R9, R4, !PT ;  /* 0x0000000409094248 */ /* 0x001fe40007fe0100 */
[C---:B------:R-:W-:Y:S02]  /*16e0*/  ISETP.GT.U32.AND P4, PT, R0.reuse, 0xc0, PT ;  /* 0x000000c00000780c */ /* 0x040fe40003f84070 */
[----:B------:R-:W-:Y:S02]  /*16f0*/  @P3 VIMNMX R9, PT, PT, R9, R5, !PT ;  /* 0x0000000509093248 */ /* 0x000fe40007fe0100 */
[----:B------:R-:W-:Y:S02]  /*1700*/  ISETP.GT.U32.AND P3, PT, R0, 0xe0, PT ;  /* 0x000000e00000780c */ /* 0x000fe40003f64070 */
[----:B------:R-:W-:-:S04]  /*1710*/  @P1 VIMNMX R9, PT, PT, R9, R6, !PT ;  /* 0x0000000609091248 */ /* 0x000fc80007fe0100 */
[----:B------:R-:W-:-:S04]  /*1720*/  @P2 VIMNMX R9, PT, PT, R9, R7, !PT ;  /* 0x0000000709092248 */ /* 0x000fc80007fe0100 */
[----:B--2---:R-:W-:-:S04]  /*1730*/  @P4 VIMNMX R9, PT, PT, R9, R10, !PT ;  /* 0x0000000a09094248 */ /* 0x004fc80007fe0100 */
[----:B------:R-:W-:Y:S01]  /*1740*/  @P3 VIMNMX R9, PT, PT, R9, R11, !PT ;  /* 0x0000000b09093248 */ /* 0x000fe20007fe0100 */
[----:B------:R-:W-:Y:S06]  /*1750*/  BRA `(.L_x_189) ;  /* 0x0000001c00947947 */ /* 0x000fec0003800000 */
.L_x_174:
[----:B------:R-:W0:Y:S01]  /*1760*/  S2R R2, SR_TID.X ;  /* 0x0000000000027919 */ /* 0x000e220000002100 */
[----:B------:R-:W1:Y:S02]  /*1770*/  LDCU.64 UR4, c[0x0][0x380] ;  /* 0x00007000ff0477ac */ /* 0x000e640008000a00 */
[----:B-1----:R-:W-:Y:S02]  /*1780*/  IMAD.U32 R4, RZ, RZ, UR4 ;  /* 0x00000004ff047e24 */ /* 0x002fe4000f8e00ff */
[----:B------:R-:W-:Y:S02]  /*1790*/  IMAD.U32 R5, RZ, RZ, UR5 ;  /* 0x00000005ff057e24 */ /* 0x000fe4000f8e00ff */
[----:B0-----:R-:W-:-:S04]  /*17a0*/  IMAD R9, R3, 0x1000, R2 ;  /* 0x0000100003097824 */ /* 0x001fc800078e0202 */
[----:B------:R-:W-:-:S05]  /*17b0*/  IMAD.WIDE.U32 R8, R9, 0x4, R4 ;  /* 0x0000000409087825 */ /* 0x000fca00078e0004 */
        /* <DEDUP_REMOVED lines=16> */
[----:B------:R-:W-:-:S02]  /*18c0*/  ISETP.GE.U32.AND P0, PT, R0, R13, PT ;  /* 0x0000000d0000720c */ /* 0x000fc40003f06070 */
        /* <DEDUP_REMOVED lines=29> */
[----:B------:R-:W-:Y:S01]  /*1aa0*/  I2FP.F32.S32 R16, R25 ;  /* 0x0000001900107245 */ /* 0x000fe20000201400 */
[----:B------:R-:W-:Y:S01]  /*1ab0*/  IMAD.MOV.U32 R25, RZ, RZ, R26 ;  /* 0x000000ffff197224 */ /* 0x000fe200078e001a */
[----:B------:R-:W-:Y:S01]  /*1ac0*/  I2FP.F32.S32 R12, R23 ;  /* 0x00000017000c7245 */ /* 0x000fe20000201400 */
[----:B------:R-:W-:Y:S01]  /*1ad0*/  IMAD.MOV.U32 R23, RZ, RZ, R24 ;  /* 0x000000ffff177224 */ /* 0x000fe200078e0018 */
[----:B------:R-:W-:Y:S02]  /*1ae0*/  IABS R17, R17 ;  /* 0x0000001100117213 */ /* 0x000fe40000000000 */
[----:B------:R-:W-:Y:S02]  /*1af0*/  IABS R14, R14 ;  /* 0x0000000e000e7213 */ /* 0x000fe40000000000 */
[----:B------:R-:W-:Y:S02]  /*1b00*/  I2FP.F32.S32 R17, R17 ;  /* 0x0000001100117245 */ /* 0x000fe40000201400 */
[----:B------:R-:W-:-:S02]  /*1b10*/  I2FP.F32.S32 R8, R25 ;  /* 0x0000001900087245 */ /* 0x000fc40000201400 */
[----:B------:R-:W-:Y:S02]  /*1b20*/  I2FP.F32.S32 R9, R9 ;  /* 0x0000000900097245 */ /* 0x000fe40000201400 */
[----:B------:R-:W-:Y:S02]  /*1b30*/  I2FP.F32.S32 R23, R23 ;  /* 0x0000001700177245 */ /* 0x000fe40000201400 */
[----:B------:R-:W-:Y:S02]  /*1b40*/  IABS R15, R15 ;  /* 0x0000000f000f7213 */ /* 0x000fe40000000000 */
        /* <DEDUP_REMOVED lines=27> */
[----:B------:R-:W-:Y:S01]  /*1d00*/  IMAD R9, R3, 0x1000, R13 ;  /* 0x0000100003097824 */ /* 0x000fe200078e020d */
[----:B------:R-:W-:Y:S01]  /*1d10*/  LOP3.LUT R0, RZ, R2, RZ, 0x33, !PT ;  /* 0x00000002ff007212 */ /* 0x000fe200078e33ff */
[----:B------:R-:W-:Y:S01]  /*1d20*/  VIADD R8, R6, 0xfffff000 ;  /* 0xfffff00006087836 */ /* 0x000fe20000000000 */
[----:B------:R-:W-:Y:S02]  /*1d30*/  UMOV UR4, URZ ;  /* 0x000000ff00047c82 */ /* 0x000fe40008000000 */
[----:B------:R-:W-:Y:S01]  /*1d40*/  IADD3 R10, PT, PT, -R13, R6, R0 ;  /* 0x000000060d0a7210 */ /* 0x000fe20007ffe100 */
[----:B------:R-:W-:Y:S01]  /*1d50*/  IMAD.MOV.U32 R0, RZ, RZ, R9 ;  /* 0x000000ffff007224 */ /* 0x000fe200078e0009 */
[C---:B------:R-:W-:Y:S02]  /*1d60*/  ISETP.GT.U32.AND P0, PT, R9.reuse, R8, PT ;  /* 0x000000080900720c */ /* 0x040fe40003f04070 */
[----:B------:R-:W-:Y:S01]  /*1d70*/  IADD3 R7, PT, PT, R9, 0x800, R2 ;  /* 0x0000080009077810 */ /* 0x000fe20007ffe002 */
[----:B------:R-:W-:-:S10]  /*1d80*/  IMAD R2, R3, -0x1000, R10 ;  /* 0xfffff00003027824 */ /* 0x000fd400078e020a */
[----:B------:R-:W-:Y:S05]  /*1d90*/  @P0 BRA `(.L_x_191) ;  /* 0x0000000400700947 */ /* 0x000fea0003800000 */
[----:B------:R-:W0:Y:S08]  /*1da0*/  LDC R6, c[0x0][0x3a8] ;  /* 0x0000ea00ff067b82 */ /* 0x000e300000000800 */
[----:B------:R-:W1:Y:S02]  /*1db0*/  LDC.64 R4, c[0x0][0x380] ;  /* 0x0000e000ff047b82 */ /* 0x000e640000000a00 */
.L_x_192:
[----:B------:R-:W2:Y:S02]  /*1dc0*/  S2R R10, SR_TID.X ;  /* 0x00000000000a7919 */ /* 0x000ea40000002100 */
[----:B--2---:R-:W-:-:S04]  /*1dd0*/  IMAD.IADD R11, R10, 0x1, R9 ;  /* 0x000000010a0b7824 */ /* 0x004fc800078e0209 */
        /* <DEDUP_REMOVED lines=14> */
[----:B------:R-:W-:Y:S02]  /*1ec0*/  I2FP.F32.S32 R17, R17 ;  /* 0x0000001100117245 */ /* 0x000fe40000201400 */
[----:B------:R-:W-:-:S04]  /*1ed0*/  I2FP.F32.S32 R16, R16 ;  /* 0x0000001000107245 */ /* 0x000fc80000201400 */
[----:B------:R-:W-:Y:S08]  /*1ee0*/  F2I.TRUNC.NTZ R17, R17 ;  /* 0x0000001100117305 */ /* 0x000ff0000020f100 */
[----:B------:R-:W1:Y:S01]  /*1ef0*/  F2I.TRUNC.NTZ R16, R16 ;  /* 0x0000001000107305 */ /* 0x000e62000020f100 */
[----:B----4-:R-:W-:Y:S02]  /*1f00*/  IABS R28, R14 ;  /* 0x0000000e001c7213 */ /* 0x010fe40000000000 */
[----:B------:R-:W2:Y:S01]  /*1f10*/  LDG.E R14, desc[UR6][R10.64+0x2000] ;  /* 0x002000060a0e7981 */ /* 0x000ea2000c1e1900 */
[----:B-----5:R-:W-:-:S03]  /*1f20*/  IABS R15, R18 ;  /* 0x00000012000f7213 */ /* 0x020fc60000000000 */
[----:B------:R-:W3:Y:S01]  /*1f30*/  LDG.E R18, desc[UR6][R10.64+0x2c00] ;  /* 0x002c00060a127981 */ /* 0x000ee2000c1e1900 */
[----:B------:R-:W-:-:S03]  /*1f40*/  IABS R25, R12 ;  /* 0x0000000c00197213 */ /* 0x000fc60000000000 */
[----:B------:R-:W4:Y:S01]  /*1f50*/  LDG.E R12, desc[UR6][R10.64+0x2400] ;  /* 0x002400060a0c7981 */ /* 0x000f22000c1e1900 */
[----:B-1----:R-:W-:-:S03]  /*1f60*/  VIMNMX3 R26, R26, R17, R16, !PT ;  /* 0x000000111a1a720f */ /* 0x002fc60007800110 */
[----:B------:R-:W5:Y:S04]  /*1f70*/  LDG.E R16, desc[UR6][R10.64+0x3000] ;  /* 0x003000060a107981 */ /* 0x000f68000c1e1900 */
[----:B------:R1:W5:Y:S01]  /*1f80*/  LDG.E R17, desc[UR6][R10.64+0x3800] ;  /* 0x003800060a117981 */ /* 0x000362000c1e1900 */
[----:B------:R-:W-:Y:S02]  /*1f90*/  I2FP.F32.S32 R15, R15 ;  /* 0x0000000f000f7245 */ /* 0x000fe40000201400 */
[----:B------:R-:W-:Y:S02]  /*1fa0*/  I2FP.F32.S32 R28, R28 ;  /* 0x0000001c001c7245 */ /* 0x000fe40000201400 */
[----:B------:R-:W-:Y:S02]  /*1fb0*/  I2FP.F32.S32 R25, R25 ;  /* 0x0000001900197245 */ /* 0x000fe40000201400 */
[----:B------:R-:W-:Y:S08]  /*1fc0*/  F2I.TRUNC.NTZ R15, R15 ;  /* 0x0000000f000f7305 */ /* 0x000ff0000020f100 */
[----:B------:R-:W-:Y:S08]  /*1fd0*/  F2I.TRUNC.NTZ R28, R28 ;  /* 0x0000001c001c7305 */ /* 0x000ff0000020f100 */
[----:B------:R-:W0:Y:S01]  /*1fe0*/  F2I.TRUNC.NTZ R25, R25 ;  /* 0x0000001900197305 */ /* 0x000e22000020f100 */
[----:B------:R-:W-:-:S02]  /*1ff0*/  IABS R24, R24 ;  /* 0x0000001800187213 */ /* 0x000fc40000000000 */
[----:B------:R-:W-:Y:S02]  /*2000*/  IABS R23, R23 ;  /* 0x0000001700177213 */ /* 0x000fe40000000000 */
[----:B------:R-:W-:Y:S02]  /*2010*/  IABS R21, R21 ;  /* 0x0000001500157213 */ /* 0x000fe40000000000 */
[----:B0-----:R-:W-:Y:S02]  /*2020*/  VIMNMX3 R15, R15, R28, R25, !PT ;  /* 0x0000001c0f0f720f */ /* 0x001fe40007800119 */
[----:B------:R-:W-:Y:S02]  /*2030*/  IABS R25, R22 ;  /* 0x0000001600197213 */ /* 0x000fe40000000000 */
[----:B------:R-:W-:-:S03]  /*2040*/  I2FP.F32.S32 R22, R24 ;  /* 0x0000001800167245 */ /* 0x000fc60000201400 */
[----:B------:R-:W-:Y:S01]  /*2050*/  IMAD.MOV.U32 R24, RZ, RZ, R25 ;  /* 0x000000ffff187224 */ /* 0x000fe200078e0019 */
[----:B------:R-:W-:Y:S02]  /*2060*/  I2FP.F32.S32 R23, R23 ;  /* 0x0000001700177245 */ /* 0x000fe40000201400 */
[----:B------:R-:W-:Y:S02]  /*2070*/  I2FP.F32.S32 R21, R21 ;  /* 0x0000001500157245 */ /* 0x000fe40000201400 */
[----:B-1----:R-:W-:Y:S01]  /*2080*/  I2FP.F32.S32 R10, R24 ;  /* 0x00000018000a7245 */ /* 0x002fe20000201400 */
[----:B------:R-:W-:Y:S08]  /*2090*/  F2I.TRUNC.NTZ R22, R22 ;  /* 0x0000001600167305 */ /* 0x000ff0000020f100 */
[----:B------:R-:W-:Y:S08]  /*20a0*/  F2I.TRUNC.NTZ R23, R23 ;  /* 0x0000001700177305 */ /* 0x000ff0000020f100 */
[----:B------:R-:W0:Y:S08]  /*20b0*/  F2I.TRUNC.NTZ R10, R10 ;  /* 0x0000000a000a7305 */ /* 0x000e30000020f100 */
[----:B------:R-:W-:Y:S01]  /*20c0*/  F2I.TRUNC.NTZ R21, R21 ;  /* 0x0000001500157305 */ /* 0x000fe2000020f100 */
[----:B0-----:R-:W-:-:S04]  /*20d0*/  VIMNMX3 R10, R23, R22, R10, !PT ;  /* 0x00000016170a720f */ /* 0x001fc8000780010a */
[----:B------:R-:W-:Y:S02]  /*20e0*/  VIMNMX3 R26, R26, R15, R10, !PT ;  /* 0x0000000f1a1a720f */ /* 0x000fe4000780010a */
[----:B--2---:R-:W-:Y:S02]  /*20f0*/  IABS R11, R14 ;  /* 0x0000000e000b7213 */ /* 0x004fe40000000000 */
[----:B------:R-:W-:Y:S02]  /*2100*/  IABS R14, R20 ;  /* 0x00000014000e7213 */ /* 0x000fe40000000000 */
[----:B---3--:R-:W-:Y:S02]  /*2110*/  IABS R18, R18 ;  /* 0x0000001200127213 */ /* 0x008fe40000000000 */
[----:B----4-:R-:W-:Y:S02]  /*2120*/  IABS R12, R12 ;  /* 0x0000000c000c7213 */ /* 0x010fe40000000000 */
[----:B-----5:R-:W-:-:S02]  /*2130*/  IABS R20, R16 ;  /* 0x0000001000147213 */ /* 0x020fc40000000000 */
[----:B------:R-:W-:-:S03]  /*2140*/  I2FP.F32.S32 R16, R18 ;  /* 0x0000001200107245 */ /* 0x000fc60000201400 */
[----:B------:R-:W-:Y:S01]  /*2150*/  IMAD.MOV.U32 R18, RZ, RZ, R20 ;  /* 0x000000ffff127224 */ /* 0x000fe200078e0014 */
[----:B------:R-:W-:Y:S02]  /*2160*/  IABS R20, R19 ;  /* 0x0000001300147213 */ /* 0x000fe40000000000 */
[----:B------:R-:W-:Y:S02]  /*2170*/  I2FP.F32.S32 R11, R11 ;  /* 0x0000000b000b7245 */ /* 0x000fe40000201400 */
        /* <DEDUP_REMOVED lines=9> */
[----:B------:R-:W-:-:S07]  /*2210*/  I2FP.F32.S32 R18, R18 ;  /* 0x0000001200127245 */ /* 0x000fce0000201400 */
[----:B------:R-:W0:Y:S08]  /*2220*/  F2I.TRUNC.NTZ R14, R14 ;  /* 0x0000000e000e7305 */ /* 0x000e30000020f100 */
[----:B------:R-:W-:Y:S08]  /*2230*/  F2I.TRUNC.NTZ R16, R16 ;  /* 0x0000001000107305 */ /* 0x000ff0000020f100 */
[----:B------:R-:W-:Y:S01]  /*2240*/  F2I.TRUNC.NTZ R19, R19 ;  /* 0x0000001300137305 */ /* 0x000fe2000020f100 */
[----:B0-----:R-:W-:Y:S01]  /*2250*/  VIMNMX3 R11, R11, R12, R14, !PT ;  /* 0x0000000c0b0b720f */ /* 0x001fe2000780010e */
[----:B------:R-:W-:-:S06]  /*2260*/  IMAD.IADD R14, R6, 0x1, -R9 ;  /* 0x00000001060e7824 */ /* 0x000fcc00078e0a09 */
[----:B------:R-:W0:Y:S08]  /*2270*/  F2I.TRUNC.NTZ R17, R17 ;  /* 0x0000001100117305 */ /* 0x000e30000020f100 */
[----:B------:R-:W1:Y:S01]  /*2280*/  F2I.TRUNC.NTZ R18, R18 ;  /* 0x0000001200127305 */ /* 0x000e62000020f100 */
[----:B------:R-:W-:Y:S02]  /*2290*/  ISETP.GE.U32.AND P0, PT, R14, R13, PT ;  /* 0x0000000d0e00720c */ /* 0x000fe40003f06070 */
[----:B0-----:R-:W-:-:S02]  /*22a0*/  VIMNMX3 R16, R16, R19, R17, !PT ;  /* 0x000000131010720f */ /* 0x001fc40007800111 */
[----:B-1----:R-:W-:-:S04]  /*22b0*/  VIMNMX R12, PT, PT, R18, R21, !PT ;  /* 0x00000015120c7248 */ /* 0x002fc80007fe0100 */
[----:B------:R-:W-:-:S04]  /*22c0*/  VIMNMX3 R11, R11, R16, R12, !PT ;  /* 0x000000100b0b720f */ /* 0x000fc8000780010c */
[----:B------:R-:W-:Y:S01]  /*22d0*/  VIMNMX R26, PT, PT, R26, R11, !PT ;  /* 0x0000000b1a1a7248 */ /* 0x000fe20007fe0100 */
[----:B------:R-:W-:Y:S06]  /*22e0*/  @!P0 BRA `(.L_x_190) ;  /* 0x0000001000108947 */ /* 0x000fec0003800000 */
[C---:B------:R-:W-:Y:S01]  /*22f0*/  IMAD.IADD R9, R13.reuse, 0x1, R9 ;  /* 0x000000010d097824 */ /* 0x040fe200078e0209 */
[----:B------:R-:W-:Y:S01]  /*2300*/  UIADD3 UR4, UPT, UPT, UR4, 0x1, URZ ;  /* 0x0000000104047890 */ /* 0x000fe2000fffe0ff */
[----:B------:R-:W-:Y:S02]  /*2310*/  IMAD.IADD R0, R13, 0x1, R0 ;  /* 0x000000010d007824 */ /* 0x000fe400078e0200 */
[----:B------:R-:W-:Y:S01]  /*2320*/  IMAD.IADD R2, R2, 0x1, -R13 ;  /* 0x0000000102027824 */ /* 0x000fe200078e0a0d */
[----:B------:R-:W-:Y:S01]  /*2330*/  ISETP.GT.U32.AND P0, PT, R9, R8, PT ;  /* 0x000000080900720c */ /* 0x000fe20003f04070 */
[----:B------:R-:W-:-:S12]  /*2340*/  IMAD.IADD R7, R13, 0x1, R7 ;  /* 0x000000010d077824 */ /* 0x000fd800078e0207 */
[----:B------:R-:W-:Y:S05]  /*2350*/  @!P0 BRA `(.L_x_192) ;  /* 0xfffffff800988947 */ /* 0x000fea000383ffff */
.L_x_191:
[----:B------:R-:W0:Y:S01]  /*2360*/  S2R R16, SR_TID.X ;  /* 0x0000000000107919 */ /* 0x000e220000002100 */
[----:B------:R-:W-:Y:S01]  /*2370*/  IMAD.IADD R8, R6, 0x1, -R9 ;  /* 0x0000000106087824 */ /* 0x000fe200078e0a09 */
[----:B------:R-:W-:Y:S04]  /*2380*/  BSSY.RECONVERGENT B1, `(.L_x_190) ;  /* 0x00000fa000017945 */ /* 0x000fe80003800200 */
[----:B0-----:R-:W-:-:S04]  /*2390*/  ISETP.GE.AND P0, PT, R16, R8, PT ;  /* 0x000000081000720c */ /* 0x001fc80003f06270 */
[----:B------:R-:W-:-:S13]  /*23a0*/  ISETP.GE.U32.OR P0, PT, R9, R6, P0 ;  /* 0x000000060900720c */ /* 0x000fda0000706470 */
[----:B------:R-:W-:Y:S05]  /*23b0*/  @P0 BRA `(.L_x_193) ;  /* 0x0000000c00d80947 */ /* 0x000fea0003800000 */
[----:B------:R-:W0:Y:S01]  /*23c0*/  LDC R10, c[0x0][0x3ac] ;  /* 0x0000eb00ff0a7b82 */ /* 0x000e220000000800 */
[----:B------:R-:W-:Y:S01]  /*23d0*/  LOP3.LUT R11, RZ, R16, RZ, 0x33, !PT ;  /* 0x00000010ff0b7212 */ /* 0x000fe200078e33ff */
[----:B------:R-:W-:Y:S06]  /*23e0*/  BSSY.RECONVERGENT B2, `(.L_x_194) ;  /* 0x0000080000027945 */ /* 0x000fec0003800200 */
[----:B------:R-:W1:Y:S01]  /*23f0*/  LDC R8, c[0x0][0x3ac] ;  /* 0x0000eb00ff087b82 */ /* 0x000e620000000800 */
[----:B0-----:R-:W-:-:S04]  /*2400*/  IMAD.SHL.U32 R10, R10, 0x1000, RZ ;  /* 0x000010000a0a7824 */ /* 0x001fc800078e00ff */
[----:B------:R-:W-:-:S05]  /*2410*/  IMAD R10, R3, 0x1000, R10 ;  /* 0x00001000030a7824 */ /* 0x000fca00078e020a */
[----:B------:R-:W-:Y:S01]  /*2420*/  IADD3 R6, PT, PT, -R10, R6, R11 ;  /* 0x000000060a067210 */ /* 0x000fe20007ffe10b */
[----:B-1----:R-:W-:-:S04]  /*2430*/  IMAD R11, R8, UR4, RZ ;  /* 0x00000004080b7c24 */ /* 0x002fc8000f8e02ff */
[----:B------:R-:W-:-:S05]  /*2440*/  IMAD R6, R11, -0x1000, R6 ;  /* 0xfffff0000b067824 */ /* 0x000fca00078e0206 */
[C---:B------:R-:W-:Y:S02]  /*2450*/  ISETP.GE.U32.AND P0, PT, R6.reuse, 0xf00, PT ;  /* 0x00000f000600780c */ /* 0x040fe40003f06070 */
[----:B------:R-:W-:-:S04]  /*2460*/  LEA.HI R6, R6, 0x1, RZ, 0x18 ;  /* 0x0000000106067811 */ /* 0x000fc800078fc0ff */
[----:B------:R-:W-:-:S07]  /*2470*/  LOP3.LUT R8, R6, 0xf, RZ, 0xc0, !PT ;  /* 0x0000000f06087812 */ /* 0x000fce00078ec0ff */
[----:B------:R-:W-:Y:S05]  /*2480*/  @!P0 BRA `(.L_x_195) ;  /* 0x0000000400d48947 */ /* 0x000fea0003800000 */
[----:B------:R-:W-:Y:S01]  /*2490*/  LEA.HI R10, R2, 0x1, RZ, 0x18 ;  /* 0x00000001020a7811 */ /* 0x000fe200078fc0ff */
[----:B------:R-:W-:Y:S03]  /*24a0*/  BSSY.RECONVERGENT B3, `(.L_x_196) ;  /* 0x0000072000037945 */ /* 0x000fe60003800200 */
[----:B------:R-:W-:Y:S02]  /*24b0*/  LOP3.LUT R14, R10, 0x1fffff0, RZ, 0xc0, !PT ;  /* 0x01fffff00a0e7812 */ /* 0x000fe400078ec0ff */
[----:B------:R-:W-:-:S03]  /*24c0*/  LOP3.LUT R10, R16, 0x800, RZ, 0xfc, !PT ;  /* 0x00000800100a7812 */ /* 0x000fc600078efcff */
[----:B------:R-:W-:-:S07]  /*24d0*/  IMAD.MOV R14, RZ, RZ, -R14 ;  /* 0x000000ffff0e7224 */ /* 0x000fce00078e0a0e */
.L_x_197:
[C---:B------:R-:W-:Y:S02]  /*24e0*/  VIADD R21, R7.reuse, 0xfffff800 ;  /* 0xfffff80007157836 */ /* 0x040fe40000000000 */
[----:B------:R-:W-:Y:S02]  /*24f0*/  VIADD R29, R7, 0xfffff900 ;  /* 0xfffff900071d7836 */ /* 0x000fe40000000000 */
[----:B------:R-:W-:-:S04]  /*2500*/  IMAD.WIDE.U32 R20, R21, 0x4, R4 ;  /* 0x0000000415147825 */ /* 0x000fc800078e0004 */
[----:B------:R-:W-:Y:S02]  /*2510*/  VIADD R23, R7, 0xfffffa00 ;  /* 0xfffffa0007177836 */ /* 0x000fe40000000000 */
[--C-:B------:R-:W-:Y:S01]  /*2520*/  IMAD.WIDE.U32 R28, R29, 0x4, R4.reuse ;  /* 0x000000041d1c7825 */ /* 0x100fe200078e0004 */
[----:B------:R0:W2:Y:S03]  /*2530*/  LDG.E R20, desc[UR6][R20.64] ;  /* 0x0000000614147981 */ /* 0x0000a6000c1e1900 */
[----:B------:R-:W-:Y:S01]  /*2540*/  VIADD R17, R7, 0xfffffb00 ;  /* 0xfffffb0007117836 */ /* 0x000fe20000000000 */
[----:B------:R-:W3:Y:S01]  /*2550*/  LDG.E R15, desc[UR6][R28.64] ;  /* 0x000000061c0f7981 */ /* 0x000ee2000c1e1900 */
[----:B------:R-:W-:-:S04]  /*2560*/  IMAD.WIDE.U32 R22, R23, 0x4, R4 ;  /* 0x0000000417167825 */ /* 0x000fc800078e0004 */
[----:B------:R-:W-:Y:S01]  /*2570*/  IMAD.WIDE.U32 R16, R17, 0x4, R4 ;  /* 0x0000000411107825 */ /* 0x000fe200078e0004 */
[----:B------:R1:W4:Y:S04]  /*2580*/  LDG.E R11, desc[UR6][R22.64] ;  /* 0x00000006160b7981 */ /* 0x000328000c1e1900 */
[----:B------:R5:W4:Y:S01]  /*2590*/  LDG.E R25, desc[UR6][R16.64] ;  /* 0x0000000610197981 */ /* 0x000b22000c1e1900 */
[C---:B------:R-:W-:Y:S02]  /*25a0*/  VIADD R19, R7.reuse, 0xfffffc00 ;  /* 0xfffffc0007137836 */ /* 0x040fe40000000000 */
[C---:B0-----:R-:W-:Y:S02]  /*25b0*/  VIADD R21, R7.reuse, 0xfffffd00 ;  /* 0xfffffd0007157836 */ /* 0x041fe40000000000 */
[----:B------:R-:W-:-:S02]  /*25c0*/  VIADD R27, R7, 0xfffffe00 ;  /* 0xfffffe00071b7836 */ /* 0x000fc40000000000 */
[----:B------:R-:W-:-:S04]  /*25d0*/  IMAD.WIDE.U32 R18, R19, 0x4, R4 ;  /* 0x0000000413127825 */ /* 0x000fc800078e0004 */
[----:B-1----:R-:W-:Y:S01]  /*25e0*/  VIADD R23, R7, 0xffffff00 ;  /* 0xffffff0007177836 */ /* 0x002fe20000000000 */
[----:B------:R0:W4:Y:S01]  /*25f0*/  LDG.E R24, desc[UR6][R18.64] ;  /* 0x0000000612187981 */ /* 0x000122000c1e1900 */
[----:B-----5:R-:W-:-:S04]  /*2600*/  IMAD.WIDE.U32 R16, R27, 0x4, R4 ;  /* 0x000000041b107825 */ /* 0x020fc800078e0004 */
[----:B------:R-:W-:-:S04]  /*2610*/  IMAD.WIDE.U32 R12, R7, 0x4, R4 ;  /* 0x00000004070c7825 */ /* 0x000fc800078e0004 */
[----:B0-----:R-:W-:Y:S02]  /*2620*/  IMAD.WIDE.U32 R18, R23, 0x4, R4 ;  /* 0x0000000417127825 */ /* 0x001fe400078e0004 */
[----:B------:R-:W5:Y:S02]  /*2630*/  LDG.E R12, desc[UR6][R12.64] ;  /* 0x000000060c0c7981 */ /* 0x000f64000c1e1900 */
[----:B------:R-:W-:-:S04]  /*2640*/  VIADD R23, R7, 0x100 ;  /* 0x0000010007177836 */ /* 0x000fc80000000000 */
[----:B------:R-:W-:Y:S01]  /*2650*/  IMAD.WIDE.U32 R22, R23, 0x4, R4 ;  /* 0x0000000417167825 */ /* 0x000fe200078e0004 */
[----:B------:R0:W5:Y:S03]  /*2660*/  LDG.E R13, desc[UR6][R16.64] ;  /* 0x00000006100d7981 */ /* 0x000166000c1e1900 */
[----:B0-----:R-:W-:-:S04]  /*2670*/  VIADD R17, R7, 0x200 ;  /* 0x0000020007117836 */ /* 0x001fc80000000000 */
[----:B------:R-:W-:Y:S01]  /*2680*/  IMAD.WIDE.U32 R16, R17, 0x4, R4 ;  /* 0x0000000411107825 */ /* 0x000fe200078e0004 */
[----:B--2---:R-:W-:-:S03]  /*2690*/  IABS R29, R20 ;  /* 0x00000014001d7213 */ /* 0x004fc60000000000 */
[----:B------:R-:W-:Y:S01]  /*26a0*/  IMAD.WIDE.U32 R20, R21, 0x4, R4 ;  /* 0x0000000415147825 */ /* 0x000fe200078e0004 */
[----:B---3--:R-:W-:Y:S02]  /*26b0*/  IABS R27, R15 ;  /* 0x0000000f001b7213 */ /* 0x008fe40000000000 */
[----:B------:R-:W-:Y:S02]  /*26c0*/  I2FP.F32.S32 R29, R29 ;  /* 0x0000001d001d7245 */ /* 0x000fe40000201400 */
[----:B------:R0:W2:Y:S01]  /*26d0*/  LDG.E R15, desc[UR6][R20.64] ;  /* 0x00000006140f7981 */ /* 0x0000a2000c1e1900 */
[----:B------:R-:W-:Y:S02]  /*26e0*/  I2FP.F32.S32 R27, R27 ;  /* 0x0000001b001b7245 */ /* 0x000fe40000201400 */
[----:B----4-:R-:W-:Y:S01]  /*26f0*/  IABS R28, R11 ;  /* 0x0000000b001c7213 */ /* 0x010fe20000000000 */
[----:B------:R-:W-:Y:S01]  /*2700*/  F2I.TRUNC.NTZ R29, R29 ;  /* 0x0000001d001d7305 */ /* 0x000fe2000020f100 */
[----:B------:R1:W3:Y:S02]  /*2710*/  LDG.E R11, desc[UR6][R18.64] ;  /* 0x00000006120b7981 */ /* 0x0002e4000c1e1900 */
[----:B------:R-:W-:-:S02]  /*2720*/  I2FP.F32.S32 R28, R28 ;  /* 0x0000001c001c7245 */ /* 0x000fc40000201400 */
[----:B0-----:R-:W-:Y:S02]  /*2730*/  IABS R21, R25 ;  /* 0x0000001900157213 */ /* 0x001fe40000000000 */
[----:B------:R0:W4:Y:S01]  /*2740*/  LDG.E R25, desc[UR6][R22.64] ;  /* 0x0000000616197981 */ /* 0x000122000c1e1900 */
[----:B------:R0:W0:Y:S01]  /*2750*/  F2I.TRUNC.NTZ R20, R27 ;  /* 0x0000001b00147305 */ /* 0x000022000020f100 */
[----:B------:R-:W-:-:S07]  /*2760*/  I2FP.F32.S32 R21, R21 ;  /* 0x0000001500157245 */ /* 0x000fce0000201400 */
[----:B------:R-:W-:Y:S01]  /*2770*/  F2I.TRUNC.NTZ R28, R28 ;  /* 0x0000001c001c7305 */ /* 0x000fe2000020f100 */
[C---:B-1----:R-:W-:Y:S01]  /*2780*/  VIADD R19, R7.reuse, 0x300 ;  /* 0x0000030007137836 */ /* 0x042fe20000000000 */
[----:B0-----:R0:W4:Y:S06]  /*2790*/  LDG.E R27, desc[UR6][R16.64] ;  /* 0x00000006101b7981 */ /* 0x00112c000c1e1900 */
[----:B------:R1:W0:Y:S01]  /*27a0*/  F2I.TRUNC.NTZ R23, R21 ;  /* 0x0000001500177305 */ /* 0x000222000020f100 */
[----:B------:R-:W-:Y:S01]  /*27b0*/  VIMNMX3 R29, R26, R29, R20, !PT ;  /* 0x0000001d1a1d720f */ /* 0x000fe20007800114 */
[----:B------:R-:W-:-:S02]  /*27c0*/  VIADD R20, R7, 0x400 ;  /* 0x0000040007147836 */ /* 0x000fc40000000000 */
[----:B------:R-:W-:-:S04]  /*27d0*/  IMAD.WIDE.U32 R18, R19, 0x4, R4 ;  /* 0x0000000413127825 */ /* 0x000fc800078e0004 */
[----:B-1----:R-:W-:Y:S01]  /*27e0*/  IMAD.WIDE.U32 R20, R20, 0x4, R4 ;  /* 0x0000000414147825 */ /* 0x002fe200078e0004 */
[----:B------:R1:W4:Y:S03]  /*27f0*/  LDG.E R26, desc[UR6][R18.64] ;  /* 0x00000006121a7981 */ /* 0x000326000c1e1900 */
[----:B------:R-:W-:Y:S01]  /*2800*/  VIADD R22, R7, 0x500 ;  /* 0x0000050007167836 */ /* 0x000fe20000000000 */
[----:B0-----:R-:W-:Y:S01]  /*2810*/  VIMNMX3 R28, R29, R28, R23, !PT ;  /* 0x0000001c1d1c720f */ /* 0x001fe20007800117 */
[----:B------:R-:W-:Y:S01]  /*2820*/  VIADD R29, R7, 0x600 ;  /* 0x00000600071d7836 */ /* 0x000fe20000000000 */
[----:B------:R0:W4:Y:S01]  /*2830*/  LDG.E R20, desc[UR6][R20.64] ;  /* 0x0000000614147981 */ /* 0x000122000c1e1900 */
[----:B------:R-:W-:-:S04]  /*2840*/  IMAD.WIDE.U32 R22, R22, 0x4, R4 ;  /* 0x0000000416167825 */ /* 0x000fc800078e0004 */
[--C-:B------:R-:W-:Y:S02]  /*2850*/  IMAD.WIDE.U32 R16, R29, 0x4, R4.reuse ;  /* 0x000000041d107825 */ /* 0x100fe400078e0004 */
[----:B------:R-:W4:Y:S02]  /*2860*/  LDG.E R22, desc[UR6][R22.64] ;  /* 0x0000000616167981 */ /* 0x000f24000c1e1900 */
[----:B------:R-:W-:Y:S02]  /*2870*/  VIADD R29, R7, 0x700 ;  /* 0x00000700071d7836 */ /* 0x000fe40000000000 */
[----:B------:R-:W4:Y:S02]  /*2880*/  LDG.E R16, desc[UR6][R16.64] ;  /* 0x0000000610107981 */ /* 0x000f24000c1e1900 */
[----:B-1----:R-:W-:-:S06]  /*2890*/  IMAD.WIDE.U32 R18, R29, 0x4, R4 ;  /* 0x000000041d127825 */ /* 0x002fcc00078e0004 */
[----:B------:R5:W4:Y:S01]  /*28a0*/  LDG.E R18, desc[UR6][R18.64] ;  /* 0x0000000612127981 */ /* 0x000b22000c1e1900 */
[----:B0-----:R-:W-:Y:S02]  /*28b0*/  IABS R21, R24 ;  /* 0x0000001800157213 */ /* 0x001fe40000000000 */
[----:B-----5:R-:W-:Y:S02]  /*28c0*/  IABS R19, R13 ;  /* 0x0000000d00137213 */ /* 0x020fe40000000000 */
[----:B------:R-:W-:-:S04]  /*28d0*/  IABS R12, R12 ;  /* 0x0000000c000c7213 */ /* 0x000fc80000000000 */
[----:B------:R-:W-:-:S06]  /*28e0*/  I2FP.F32.S32 R12, R12 ;  /* 0x0000000c000c7245 */ /* 0x000fcc0000201400 */
[----:B------:R-:W-:Y:S01]  /*28f0*/  F2I.TRUNC.NTZ R12, R12 ;  /* 0x0000000c000c7305 */ /* 0x000fe2000020f100 */
[----:B------:R-:W-:-:S05]  /*2900*/  VIADD R14, R14, 0x10 ;  /* 0x000000100e0e7836 */ /* 0x000fca0000000000 */
[----:B------:R-:W-:Y:S01]  /*2910*/  ISETP.NE.AND P0, PT, R14, RZ, PT ;  /* 0x000000ff0e00720c */ /* 0x000fe20003f05270 */
[----:B------:R-:W-:Y:S02]  /*2920*/  VIADD R10, R10, 0x1000 ;  /* 0x000010000a0a7836 */ /* 0x000fe40000000000 */
[----:B------:R-:W-:Y:S01]  /*2930*/  VIADD R7, R7, 0x1000 ;  /* 0x0000100007077836 */ /* 0x000fe20000000000 */
[----:B--2---:R-:W-:Y:S02]  /*2940*/  IABS R17, R15 ;  /* 0x0000000f00117213 */ /* 0x004fe40000000000 */
[----:B------:R-:W-:Y:S02]  /*2950*/  I2FP.F32.S32 R15, R21 ;  /* 0x00000015000f7245 */ /* 0x000fe40000201400 */
[----:B------:R-:W-:Y:S01]  /*2960*/  I2FP.F32.S32 R13, R17 ;  /* 0x00000011000d7245 */ /* 0x000fe20000201400 */
[----:B------:R-:W-:Y:S01]  /*2970*/  IMAD.MOV.U32 R17, RZ, RZ, R19 ;  /* 0x000000ffff117224 */ /* 0x000fe200078e0013 */
[----:B---3--:R-:W-:-:S02]  /*2980*/  IABS R24, R11 ;  /* 0x0000000b00187213 */ /* 0x008fc40000000000 */
[----:B------:R-:W-:Y:S02]  /*2990*/  F2I.TRUNC.NTZ R15, R15 ;  /* 0x0000000f000f7305 */ /* 0x000fe4000020f100 */
[----:B------:R-:W-:Y:S02]  /*29a0*/  I2FP.F32.S32 R11, R17 ;  /* 0x00000011000b7245 */ /* 0x000fe40000201400 */
[----:B----4-:R-:W-:Y:S02]  /*29b0*/  IABS R17, R25 ;  /* 0x0000001900117213 */ /* 0x010fe40000000000 */
[----:B------:R-:W-:Y:S02]  /*29c0*/  I2FP.F32.S32 R24, R24 ;  /* 0x0000001800187245 */ /* 0x000fe40000201400 */
[----:B------:R-:W0:Y:S01]  /*29d0*/  F2I.TRUNC.NTZ R13, R13 ;  /* 0x0000000d000d7305 */ /* 0x000e22000020f100 */
[----:B------:R-:W-:Y:S02]  /*29e0*/  I2FP.F32.S32 R17, R17 ;  /* 0x0000001100117245 */ /* 0x000fe40000201400 */
[----:B------:R-:W-:-:S05]  /*29f0*/  IABS R19, R27 ;  /* 0x0000001b00137213 */ /* 0x000fca0000000000 */
[----:B------:R-:W-:Y:S01]  /*2a00*/  F2I.TRUNC.NTZ R11, R11 ;  /* 0x0000000b000b7305 */ /* 0x000fe2000020f100 */
[----:B------:R-:W-:-:S07]  /*2a10*/  I2FP.F32.S32 R19, R19 ;  /* 0x0000001300137245 */ /* 0x000fce0000201400 */
[----:B------:R-:W1:Y:S01]  /*2a20*/  F2I.TRUNC.NTZ R24, R24 ;  /* 0x0000001800187305 */ /* 0x000e62000020f100 */
[----:B------:R-:W-:Y:S02]  /*2a30*/  IABS R21, R26 ;  /* 0x0000001a00157213 */ /* 0x000fe40000000000 */
[----:B------:R-:W-:Y:S02]  /*2a40*/  IABS R23, R20 ;  /* 0x0000001400177213 */ /* 0x000fe40000000000 */
[----:B------:R-:W-:-:S03]  /*2a50*/  I2FP.F32.S32 R20, R21 ;  /* 0x0000001500147245 */ /* 0x000fc60000201400 */
[----:B------:R-:W-:Y:S01]  /*2a60*/  IMAD.MOV.U32 R21, RZ, RZ, R23 ;  /* 0x000000ffff157224 */ /* 0x000fe200078e0017 */
[----:B------:R-:W-:Y:S01]  /*2a70*/  IABS R22, R22 ;  /* 0x0000001600167213 */ /* 0x000fe20000000000 */
[----:B------:R-:W2:Y:S03]  /*2a80*/  F2I.TRUNC.NTZ R17, R17 ;  /* 0x0000001100117305 */ /* 0x000ea6000020f100 */
[----:B------:R-:W-:Y:S02]  /*2a90*/  I2FP.F32.S32 R21, R21 ;  /* 0x0000001500157245 */ /* 0x000fe40000201400 */
[----:B------:R-:W-:Y:S02]  /*2aa0*/  IABS R26, R16 ;  /* 0x00000010001a7213 */ /* 0x000fe40000000000 */
[----:B------:R-:W-:Y:S01]  /*2ab0*/  I2FP.F32.S32 R16, R22 ;  /* 0x0000001600107245 */ /* 0x000fe20000201400 */
[----:B------:R-:W-:Y:S01]  /*2ac0*/  F2I.TRUNC.NTZ R19, R19 ;  /* 0x0000001300137305 */ /* 0x000fe2000020f100 */
[----:B------:R-:W-:-:S02]  /*2ad0*/  IABS R18, R18 ;  /* 0x0000001200127213 */ /* 0x000fc40000000000 */
[----:B0-----:R-:W-:-:S05]  /*2ae0*/  VIMNMX3 R13, R28, R15, R13, !PT ;  /* 0x0000000f1c0d720f */ /* 0x001fca000780010d */
[----:B------:R-:W0:Y:S01]  /*2af0*/  F2I.TRUNC.NTZ R20, R20 ;  /* 0x0000001400147305 */ /* 0x000e22000020f100 */
[----:B------:R-:W-:Y:S02]  /*2b00*/  I2FP.F32.S32 R26, R26 ;  /* 0x0000001a001a7245 */ /* 0x000fe40000201400 */
[----:B------:R-:W-:Y:S02]  /*2b10*/  I2FP.F32.S32 R15, R18 ;  /* 0x00000012000f7245 */ /* 0x000fe40000201400 */
[----:B-1----:R-:W-:-:S03]  /*2b20*/  VIMNMX3 R11, R13, R11, R24, !PT ;  /* 0x0000000b0d0b720f */ /* 0x002fc60007800118 */
[----:B------:R-:W-:Y:S01]  /*2b30*/  F2I.TRUNC.NTZ R21, R21 ;  /* 0x0000001500157305 */ /* 0x000fe2000020f100 */
[----:B--2---:R-:W-:-:S07]  /*2b40*/  VIMNMX3 R11, R11, R12, R17, !PT ;  /* 0x0000000c0b0b720f */ /* 0x004fce0007800111 */
        /* <DEDUP_REMOVED lines=8> */
.L_x_196:
[----:B------:R-:W-:-:S07]  /*2bd0*/  VIADD R16, R10, 0xfffff800 ;  /* 0xfffff8000a107836 */ /* 0x000fce0000000000 */
.L_x_195:
[----:B------:R-:W-:Y:S05]  /*2be0*/  BSYNC.RECONVERGENT B2 ;  /* 0x0000000000027941 */ /* 0x000fea0003800200 */
.L_x_194:
[----:B------:R-:W-:-:S13]  /*2bf0*/  ISETP.NE.AND P0, PT, R8, RZ, PT ;  /* 0x000000ff0800720c */ /* 0x000fda0003f05270 */
[----:B------:R-:W-:Y:S05]  /*2c00*/  @!P0 BRA `(.L_x_193) ;  /* 0x0000000400c48947 */ /* 0x000fea0003800000 */
[----:B------:R-:W-:Y:S01]  /*2c10*/  ISETP.GE.U32.AND P0, PT, R8, 0x8, PT ;  /* 0x000000080800780c */ /* 0x000fe20003f06070 */
[----:B------:R-:W-:Y:S01]  /*2c20*/  BSSY.RECONVERGENT B2, `(.L_x_198) ;  /* 0x000003e000027945 */ /* 0x000fe20003800200 */
[----:B------:R-:W-:-:S04]  /*2c30*/  LOP3.LUT R22, R6, 0x7, RZ, 0xc0, !PT ;  /* 0x0000000706167812 */ /* 0x000fc800078ec0ff */
[----:B------:R-:W-:-:S07]  /*2c40*/  ISETP.NE.AND P1, PT, R22, RZ, PT ;  /* 0x000000ff1600720c */ /* 0x000fce0003f25270 */
[----:B------:R-:W-:Y:S06]  /*2c50*/  @!P0 BRA `(.L_x_199) ;  /* 0x0000000000e88947 */ /* 0x000fec0003800000 */
[----:B------:R-:W-:-:S04]  /*2c60*/  IMAD.IADD R15, R16, 0x1, R9 ;  /* 0x00000001100f7824 */ /* 0x000fc800078e0209 */
[----:B------:R-:W-:-:S04]  /*2c70*/  IMAD.WIDE.U32 R10, R15, 0x4, R4 ;  /* 0x000000040f0a7825 */ /* 0x000fc800078e0004 */
[C---:B------:R-:W-:Y:S01]  /*2c80*/  VIADD R13, R15.reuse, 0x100 ;  /* 0x000001000f0d7836 */ /* 0x040fe20000000000 */
[----:B------:R0:W2:Y:S01]  /*2c90*/  LDG.E R8, desc[UR6][R10.64] ;  /* 0x000000060a087981 */ /* 0x0000a2000c1e1900 */
[----:B------:R-:W-:Y:S02]  /*2ca0*/  VIADD R19, R15, 0x400 ;  /* 0x000004000f137836 */ /* 0x000fe40000000000 */
[----:B------:R-:W-:-:S04]  /*2cb0*/  IMAD.WIDE.U32 R12, R13, 0x4, R4 ;  /* 0x000000040d0c7825 */ /* 0x000fc800078e0004 */
[C---:B------:R-:W-:Y:S01]  /*2cc0*/  VIADD R25, R15.reuse, 0x200 ;  /* 0x000002000f197836 */ /* 0x040fe20000000000 */
[----:B------:R1:W3:Y:S01]  /*2cd0*/  LDG.E R17, desc[UR6][R12.64] ;  /* 0x000000060c117981 */ /* 0x0002e2000c1e1900 */
[C---:B------:R-:W-:Y:S02]  /*2ce0*/  VIADD R21, R15.reuse, 0x300 ;  /* 0x000003000f157836 */ /* 0x040fe40000000000 */
[----:B0-----:R-:W-:Y:S02]  /*2cf0*/  VIADD R11, R15, 0x500 ;  /* 0x000005000f0b7836 */ /* 0x001fe40000000000 */
[----:B------:R-:W-:-:S04]  /*2d00*/  IMAD.WIDE.U32 R18, R19, 0x4, R4 ;  /* 0x0000000413127825 */ /* 0x000fc800078e0004 */
[--C-:B------:R-:W-:Y:S02]  /*2d10*/  IMAD.WIDE.U32 R10, R11, 0x4, R4.reuse ;  /* 0x000000040b0a7825 */ /* 0x100fe400078e0004 */
[----:B------:R3:W4:Y:S02]  /*2d20*/  LDG.E R18, desc[UR6][R18.64] ;  /* 0x0000000612127981 */ /* 0x000724000c1e1900 */
[----:B-1----:R-:W-:Y:S02]  /*2d30*/  VIADD R13, R15, 0x600 ;  /* 0x000006000f0d7836 */ /* 0x002fe40000000000 */
[--C-:B------:R-:W-:Y:S01]  /*2d40*/  IMAD.WIDE.U32 R24, R25, 0x4, R4.reuse ;  /* 0x0000000419187825 */ /* 0x100fe200078e0004 */
[----:B------:R0:W5:Y:S03]  /*2d50*/  LDG.E R10, desc[UR6][R10.64] ;  /* 0x000000060a0a7981 */ /* 0x000166000c1e1900 */
[----:B------:R-:W-:Y:S01]  /*2d60*/  IMAD.WIDE.U32 R12, R13, 0x4, R4 ;  /* 0x000000040d0c7825 */ /* 0x000fe200078e0004 */
[----:B------:R-:W5:Y:S03]  /*2d70*/  LDG.E R7, desc[UR6][R24.64] ;  /* 0x0000000618077981 */ /* 0x000f66000c1e1900 */
[----:B------:R-:W-:-:S02]  /*2d80*/  VIADD R15, R15, 0x700 ;  /* 0x000007000f0f7836 */ /* 0x000fc40000000000 */
[--C-:B------:R-:W-:Y:S01]  /*2d90*/  IMAD.WIDE.U32 R20, R21, 0x4, R4.reuse ;  /* 0x0000000415147825 */ /* 0x100fe200078e0004 */
[----:B------:R-:W5:Y:S03]  /*2da0*/  LDG.E R12, desc[UR6][R12.64] ;  /* 0x000000060c0c7981 */ /* 0x000f66000c1e1900 */
[----:B------:R-:W-:Y:S02]  /*2db0*/  IMAD.WIDE.U32 R14, R15, 0x4, R4 ;  /* 0x000000040f0e7825 */ /* 0x000fe400078e0004 */
[----:B------:R-:W5:Y:S04]  /*2dc0*/  LDG.E R20, desc[UR6][R20.64] ;  /* 0x0000000614147981 */ /* 0x000f68000c1e1900 */
[----:B------:R4:W5:Y:S01]  /*2dd0*/  LDG.E R14, desc[UR6][R14.64] ;  /* 0x000000060e0e7981 */ /* 0x000962000c1e1900 */
[----:B------:R-:W-:Y:S01]  /*2de0*/  VIADD R16, R16, 0x800 ;  /* 0x0000080010107836 */ /* 0x000fe20000000000 */
[----:B--2---:R-:W-:-:S02]  /*2df0*/  IABS R8, R8 ;  /* 0x0000000800087213 */ /* 0x004fc40000000000 */
[----:B---3--:R-:W-:Y:S02]  /*2e00*/  IABS R19, R17 ;  /* 0x0000001100137213 */ /* 0x008fe40000000000 */
[----:B------:R-:W-:-:S04]  /*2e10*/  I2FP.F32.S32 R17, R8 ;  /* 0x0000000800117245 */ /* 0x000fc80000201400 */
[----:B0-----:R5:W-:Y:S01]  /*2e20*/  F2I.TRUNC.NTZ R11, R17 ;  /* 0x00000011000b7305 */ /* 0x001be2000020f100 */
[----:B------:R-:W-:Y:S01]  /*2e30*/  IMAD.MOV.U32 R8, RZ, RZ, R19 ;  /* 0x000000ffff087224 */ /* 0x000fe200078e0013 */
[----:B----4-:R-:W-:Y:S02]  /*2e40*/  IABS R15, R18 ;  /* 0x00000012000f7213 */ /* 0x010fe40000000000 */
[----:B-----5:R-:W-:Y:S02]  /*2e50*/  IABS R17, R10 ;  /* 0x0000000a00117213 */ /* 0x020fe40000000000 */
[----:B------:R-:W-:Y:S02]  /*2e60*/  I2FP.F32.S32 R10, R15 ;  /* 0x0000000f000a7245 */ /* 0x000fe40000201400 */
[----:B------:R-:W-:Y:S01]  /*2e70*/  IABS R19, R7 ;  /* 0x0000000700137213 */ /* 0x000fe20000000000 */
[----:B------:R-:W-:Y:S01]  /*2e80*/  IMAD.MOV.U32 R15, RZ, RZ, R17 ;  /* 0x000000ffff0f7224 */ /* 0x000fe200078e0011 */
[----:B------:R-:W-:-:S02]  /*2e90*/  I2FP.F32.S32 R7, R8 ;  /* 0x0000000800077245 */ /* 0x000fc40000201400 */
[----:B------:R-:W-:Y:S01]  /*2ea0*/  IABS R17, R12 ;  /* 0x0000000c00117213 */ /* 0x000fe20000000000 */
[----:B------:R-:W-:Y:S01]  /*2eb0*/  IMAD.MOV.U32 R8, RZ, RZ, R19 ;  /* 0x000000ffff087224 */ /* 0x000fe200078e0013 */
[----:B------:R-:W-:Y:S02]  /*2ec0*/  I2FP.F32.S32 R12, R15 ;  /* 0x0000000f000c7245 */ /* 0x000fe40000201400 */
[----:B------:R-:W-:Y:S01]  /*2ed0*/  IABS R13, R20 ;  /* 0x00000014000d7213 */ /* 0x000fe20000000000 */
[----:B------:R-:W-:Y:S01]  /*2ee0*/  IMAD.MOV.U32 R15, RZ, RZ, R17 ;  /* 0x000000ffff0f7224 */ /* 0x000fe200078e0011 */
[----:B------:R-:W-:Y:S02]  /*2ef0*/  I2FP.F32.S32 R8, R8 ;  /* 0x0000000800087245 */ /* 0x000fe40000201400 */
[----:B------:R-:W-:Y:S02]  /*2f00*/  IABS R17, R14 ;  /* 0x0000000e00117213 */ /* 0x000fe40000000000 */
[----:B------:R-:W-:Y:S01]  /*2f10*/  I2FP.F32.S32 R13, R13 ;  /* 0x0000000d000d7245 */ /* 0x000fe20000201400 */
[----:B------:R-:W0:Y:S01]  /*2f20*/  F2I.TRUNC.NTZ R7, R7 ;  /* 0x0000000700077305 */ /* 0x000e22000020f100 */
[----:B------:R-:W-:Y:S01]  /*2f30*/  I2FP.F32.S32 R14, R15 ;  /* 0x0000000f000e7245 */ /* 0x000fe20000201400 */
[----:B------:R-:W-:-:S06]  /*2f40*/  IMAD.MOV.U32 R15, RZ, RZ, R17 ;  /* 0x000000ffff0f7224 */ /* 0x000fcc00078e0011 */
        /* <DEDUP_REMOVED lines=11> */
.L_x_199:
[----:B------:R-:W-:Y:S05]  /*3000*/  BSYNC.RECONVERGENT B2 ;  /* 0x0000000000027941 */ /* 0x000fea0003800200 */
.L_x_198:
[----:B------:R-:W-:Y:S05]  /*3010*/  @!P1 BRA `(.L_x_193) ;  /* 0x0000000000c09947 */ /* 0x000fea0003800000 */
[----:B------:R-:W-:Y:S01]  /*3020*/  ISETP.GE.U32.AND P0, PT, R22, 0x4, PT ;  /* 0x000000041600780c */ /* 0x000fe20003f06070 */
[----:B------:R-:W-:Y:S01]  /*3030*/  BSSY.RECONVERGENT B2, `(.L_x_200) ;  /* 0x000001e000027945 */ /* 0x000fe20003800200 */
[----:B------:R-:W-:-:S11]  /*3040*/  LOP3.LUT P1, RZ, R6, 0x3, RZ, 0xc0, !PT ;  /* 0x0000000306ff7812 */ /* 0x000fd6000782c0ff */
[----:B------:R-:W-:Y:S05]  /*3050*/  @!P0 BRA `(.L_x_201) ;  /* 0x00000000006c8947 */ /* 0x000fea0003800000 */
[----:B------:R-:W-:-:S04]  /*3060*/  IMAD.IADD R13, R16, 0x1, R9 ;  /* 0x00000001100d7824 */ /* 0x000fc800078e0209 */
[C---:B------:R-:W-:Y:S02]  /*3070*/  VIADD R9, R13.reuse, 0x100 ;  /* 0x000001000d097836 */ /* 0x040fe40000000000 */
[----:B------:R-:W-:-:S04]  /*3080*/  IMAD.WIDE.U32 R6, R13, 0x4, R4 ;  /* 0x000000040d067825 */ /* 0x000fc800078e0004 */
[----:B------:R-:W-:Y:S02]  /*3090*/  VIADD R11, R13, 0x200 ;  /* 0x000002000d0b7836 */ /* 0x000fe40000000000 */
[--C-:B------:R-:W-:Y:S01]  /*30a0*/  IMAD.WIDE.U32 R8, R9, 0x4, R4.reuse ;  /* 0x0000000409087825 */ /* 0x100fe200078e0004 */
[----:B------:R-:W2:Y:S03]  /*30b0*/  LDG.E R6, desc[UR6][R6.64] ;  /* 0x0000000606067981 */ /* 0x000ea6000c1e1900 */
        /* <DEDUP_REMOVED lines=10> */
[----:B------:R-:W-:Y:S02]  /*3160*/  F2I.TRUNC.NTZ R7, R14 ;  /* 0x0000000e00077305 */ /* 0x000fe4000020f100 */
[----:B------:R-:W-:Y:S02]  /*3170*/  I2FP.F32.S32 R6, R6 ;  /* 0x0000000600067245 */ /* 0x000fe40000201400 */
[----:B----4-:R-:W-:Y:S02]  /*3180*/  IABS R8, R10 ;  /* 0x0000000a00087213 */ /* 0x010fe40000000000 */
[----:B-----5:R-:W-:-:S02]  /*3190*/  IABS R9, R12 ;  /* 0x0000000c00097213 */ /* 0x020fc40000000000 */
[----:B------:R-:W0:Y:S01]  /*31a0*/  F2I.TRUNC.NTZ R6, R6 ;  /* 0x0000000600067305 */ /* 0x000e22000020f100 */
[----:B------:R-:W-:Y:S02]  /*31b0*/  I2FP.F32.S32 R8, R8 ;  /* 0x0000000800087245 */ /* 0x000fe40000201400 */
[----:B------:R-:W-:-:S05]  /*31c0*/  I2FP.F32.S32 R9, R9 ;  /* 0x0000000900097245 */ /* 0x000fca0000201400 */
[----:B------:R-:W-:Y:S01]  /*31d0*/  F2I.TRUNC.NTZ R8, R8 ;  /* 0x0000000800087305 */ /* 0x000fe2000020f100 */
[----:B0-----:R-:W-:-:S07]  /*31e0*/  VIMNMX3 R7, R26, R7, R6, !PT ;  /* 0x000000071a07720f */ /* 0x001fce0007800106 */
[----:B------:R-:W0:Y:S02]  /*31f0*/  F2I.TRUNC.NTZ R9, R9 ;  /* 0x0000000900097305 */ /* 0x000e24000020f100 */
[----:B0-----:R-:W-:-:S07]  /*3200*/  VIMNMX3 R26, R7, R8, R9, !PT ;  /* 0x00000008071a720f */ /* 0x001fce0007800109 */
.L_x_201:
[----:B------:R-:W-:Y:S05]  /*3210*/  BSYNC.RECONVERGENT B2 ;  /* 0x0000000000027941 */ /* 0x000fea0003800200 */
.L_x_200:
[----:B------:R-:W-:Y:S05]  /*3220*/  @!P1 BRA `(.L_x_193) ;  /* 0x00000000003c9947 */ /* 0x000fea0003800000 */
[----:B------:R-:W-:Y:S01]  /*3230*/  LOP3.LUT R2, R2, 0xffff, RZ, 0xc0, !PT ;  /* 0x0000ffff02027812 */ /* 0x000fe200078ec0ff */
[----:B------:R-:W-:-:S03]  /*3240*/  IMAD.IADD R9, R16, 0x1, R0 ;  /* 0x0000000110097824 */ /* 0x000fc600078e0200 */
[----:B------:R-:W-:-:S04]  /*3250*/  LEA.HI R2, R2, 0x1, RZ, 0x18 ;  /* 0x0000000102027811 */ /* 0x000fc800078fc0ff */
[----:B------:R-:W-:-:S05]  /*3260*/  LOP3.LUT R2, R2, 0x3, RZ, 0xc0, !PT ;  /* 0x0000000302027812 */ /* 0x000fca00078ec0ff */
[----:B------:R-:W-:-:S07]  /*3270*/  IMAD.MOV R2, RZ, RZ, -R2 ;  /* 0x000000ffff027224 */ /* 0x000fce00078e0a02 */
.L_x_202:
[----:B------:R-:W-:-:S06]  /*3280*/  IMAD.WIDE.U32 R6, R9, 0x4, R4 ;  /* 0x0000000409067825 */ /* 0x000fcc00078e0004 */
        /* <DEDUP_REMOVED lines=9> */
.L_x_193:
[----:B------:R-:W-:Y:S05]  /*3320*/  BSYNC.RECONVERGENT B1 ;  /* 0x0000000000017941 */ /* 0x000fea0003800200 */
.L_x_190:
        /* <DEDUP_REMOVED lines=33> */
[----:B--2---:R-:W-:Y:S04]  /*3540*/  LDS R0, [UR4+0xc] ;  /* 0x00000c04ff007984 */ /* 0x004fe80008000800 */
[----:B------:R-:W0:Y:S04]  /*3550*/  LDS.128 R4, [UR4+0x10] ;  /* 0x00001004ff047984 */ /* 0x000e280008000c00 */
[----:B------:R-:W1:Y:S01]  /*3560*/  LDS.64 R10, [UR4+0x20] ;  /* 0x00002004ff0a7984 */ /* 0x000e620008000a00 */
[----:B0-----:R-:W-:-:S04]  /*3570*/  VIMNMX3 R0, R9, R0, R4, !PT ;  /* 0x000000000900720f */ /* 0x001fc80007800104 */
[----:B------:R-:W-:-:S04]  /*3580*/  VIMNMX3 R0, R0, R5, R6, !PT ;  /* 0x000000050000720f */ /* 0x000fc80007800106 */
[----:B-1----:R-:W-:-:S04]  /*3590*/  VIMNMX3 R0, R0, R7, R10, !PT ;  /* 0x000000070000720f */ /* 0x002fc8000780010a */
[----:B------:R-:W-:-:S07]  /*35a0*/  VIMNMX R9, PT, PT, R0, R11, !PT ;  /* 0x0000000b00097248 */ /* 0x000fce0007fe0100 */
.L_x_189:
[----:B------:R-:W-:Y:S05]  /*35b0*/  BSYNC.RECONVERGENT B0 ;  /* 0x0000000000007941 */ /* 0x000fea0003800200 */
.L_x_173:
[----:B------:R-:W-:Y:S05]  /*35c0*/  @P0 EXIT ;  /* 0x000000000000094d */ /* 0x000fea0003800000 */
[----:B-12---:R-:W1:Y:S02]  /*35d0*/  LDC.64 R4, c[0x0][0x388] ;  /* 0x0000e200ff047b82 */ /* 0x006e640000000a00 */
[----:B-1----:R-:W-:-:S05]  /*35e0*/  IMAD.WIDE.U32 R2, R3, 0x4, R4 ;  /* 0x0000000403027825 */ /* 0x002fca00078e0004 */
[----:B------:R-:W-:Y:S01]  /*35f0*/  STG.E desc[UR6][R2.64], R9 ;  /* 0x0000000902007986 */ /* 0x000fe2000c101906 */
[----:B------:R-:W-:Y:S05]  /*3600*/  EXIT ;  /* 0x000000000000794d */ /* 0x000fea0003800000 */
.L_x_203:
        /* <DEDUP_REMOVED lines=15> */
.L_x_255:


//--------------------- .text._ZN3cub18CUB_300001_SM_10006detail6reduce28DeviceReduceSingleTileKernelINS2_10policy_hubIijN4cuda3__47maximumIiEEE10Policy1000EN6thrust24THRUST_300001_SM_1000_NS10device_ptrIiEEPfjS8_fi8AbsValueEEvT0_T1_T2_T3_T4_T6_ --------------------------
	.section	.text._ZN3cub18CUB_300001_SM_10006detail6reduce28DeviceReduceSingleTileKernelINS2_10policy_hubIijN4cuda3__47maximumIiEEE10Policy1000EN6thrust24THRUST_300001_SM_1000_NS10device_ptrIiEEPfjS8_fi8AbsValueEEvT0_T1_T2_T3_T4_T6_,"ax",@progbits
	.align	128
        .global         _ZN3cub18CUB_300001_SM_10006detail6reduce28DeviceReduceSingleTileKernelINS2_10policy_hubIijN4cuda3__47maximumIiEEE10Policy1000EN6thrust24THRUST_300001_SM_1000_NS10device_ptrIiEEPfjS8_fi8AbsValueEEvT0_T1_T2_T3_T4_T6_
        .type           _ZN3cub18CUB_300001_SM_10006detail6reduce28DeviceReduceSingleTileKernelINS2_10policy_hubIijN4cuda3__47maximumIiEEE10Policy1000EN6thrust24THRUST_300001_SM_1000_NS10device_ptrIiEEPfjS8_fi8AbsValueEEvT0_T1_T2_T3_T4_T6_,@function
        .size           _ZN3cub18CUB_300001_SM_10006detail6reduce28DeviceReduceSingleTileKernelINS2_10policy_hubIijN4cuda3__47maximumIiEEE10Policy1000EN6thrust24THRUST_300001_SM_1000_NS10device_ptrIiEEPfjS8_fi8AbsValueEEvT0_T1_T2_T3_T4_T6_,(.L_x_256 - _ZN3cub18CUB_300001_SM_10006detail6reduce28DeviceReduceSingleTileKernelINS2_10policy_hubIijN4cuda3__47maximumIiEEE10Policy1000EN6thrust24THRUST_300001_SM_1000_NS10device_ptrIiEEPfjS8_fi8AbsValueEEvT0_T1_T2_T3_T4_T6_)
        .other          _ZN3cub18CUB_300001_SM_10006detail6reduce28DeviceReduceSingleTileKernelINS2_10policy_hubIijN4cuda3__47maximumIiEEE10Policy1000EN6thrust24THRUST_300001_SM_1000_NS10device_ptrIiEEPfjS8_fi8AbsValueEEvT0_T1_T2_T3_T4_T6_,@"STO_CUDA_ENTRY STV_DEFAULT"
_ZN3cub18CUB_300001_SM_10006detail6reduce28DeviceReduceSingleTileKernelINS2_10policy_hubIijN4cuda3__47maximumIiEEE10Policy1000EN6thrust24THRUST_300001_SM_1000_NS10device_ptrIiEEPfjS8_fi8AbsValueEEvT0_T1_T2_T3_T4_T6_:
.text._ZN3cub18CUB_300001_SM_10006detail6reduce28DeviceReduceSingleTileKernelINS2_10policy_hubIijN4cuda3__47maximumIiEEE10Policy1000EN6thrust24THRUST_300001_SM_1000_NS10device_ptrIiEEPfjS8_fi8AbsValueEEvT0_T1_T2_T3_T4_T6_:
        /* <DEDUP_REMOVED lines=13> */
.L_x_204:
[----:B------:R-:W-:Y:S01]  /*00d0*/  ISETP.GT.U32.AND P0, PT, R4, 0xfff, PT ;  /* 0x00000fff0400780c */ /* 0x000fe20003f04070 */
[----:B------:R-:W-:-:S12]  /*00e0*/  BSSY.RECONVERGENT B0, `(.L_x_205) ;  /* 0x0000313000007945 */ /* 0x000fd80003800200 */
        /* <DEDUP_REMOVED lines=14> */
.L_x_208:
[----:B------:R-:W-:Y:S05]  /*01d0*/  BSYNC.RECONVERGENT B1 ;  /* 0x0000000000017941 */ /* 0x000fea0003800200 */
.L_x_207:
        /* <DEDUP_REMOVED lines=17> */
.L_x_213:
        /* <DEDUP_REMOVED lines=62> */
[----:B------:R-:W-:Y:S02]  /*06d0*/  IABS R12, R12 ;  /* 0x0000000c000c7213 */ /* 0x000fe40000000000 */
[----:B0-----:R-:W-:-:S05]  /*06e0*/  VIMNMX3 R15, R6, R15, R16, !PT ;  /* 0x0000000f060f720f */ /* 0x001fca0007800110 */
[----:B------:R-:W0:Y:S01]  /*06f0*/  F2I.TRUNC.NTZ R22, R22 ;  /* 0x0000001600167305 */ /* 0x000e22000020f100 */
[----:B------:R-:W-:Y:S01]  /*0700*/  I2FP.F32.S32 R6, R13 ;  /* 0x0000000d00067245 */ /* 0x000fe20000201400 */
[----:B------:R-:W-:Y:S01]  /*0710*/  IMAD.MOV.U32 R13, RZ, RZ, R14 ;  /* 0x000000ffff0d7224 */ /* 0x000fe200078e000e */
[----:B------:R-:W-:Y:S02]  /*0720*/  I2FP.F32.S32 R11, R11 ;  /* 0x0000000b000b7245 */ /* 0x000fe40000201400 */
[----:B------:R-:W-:-:S03]  /*0730*/  I2FP.F32.S32 R12, R12 ;  /* 0x0000000c000c7245 */ /* 0x000fc60000201400 */
[----:B------:R-:W-:Y:S01]  /*0740*/  F2I.TRUNC.NTZ R23, R23 ;  /* 0x0000001700177305 */ /* 0x000fe2000020f100 */
[----:B-1----:R-:W-:-:S07]  /*0750*/  VIMNMX3 R15, R15, R17, R18, !PT ;  /* 0x000000110f0f720f */ /* 0x002fce0007800112 */
[----:B------:R-:W1:Y:S01]  /*0760*/  F2I.TRUNC.NTZ R26, R26 ;  /* 0x0000001a001a7305 */ /* 0x000e62000020f100 */
[----:B------:R-:W-:Y:S02]  /*0770*/  I2FP.F32.S32 R13, R13 ;  /* 0x0000000d000d7245 */ /* 0x000fe40000201400 */
[----:B--2---:R-:W-:-:S05]  /*0780*/  VIMNMX3 R15, R15, R19, R20, !PT ;  /* 0x000000130f0f720f */ /* 0x004fca0007800114 */
        /* <DEDUP_REMOVED lines=12> */
.L_x_212:
[----:B------:R-:W-:Y:S05]  /*0850*/  BSYNC.RECONVERGENT B2 ;  /* 0x0000000000027941 */ /* 0x000fea0003800200 */
.L_x_211:
[----:B------:R-:W-:Y:S05]  /*0860*/  @!P1 BRA `(.L_x_210) ;  /* 0x0000000400789947 */ /* 0x000fea0003800000 */
[----:B------:R-:W-:Y:S01]  /*0870*/  ISETP.GE.U32.AND P0, PT, R24, 0x8, PT ;  /* 0x000000081800780c */ /* 0x000fe20003f06070 */
[----:B------:R-:W-:Y:S01]  /*0880*/  BSSY.RECONVERGENT B2, `(.L_x_214) ;  /* 0x0000030000027945 */ /* 0x000fe20003800200 */
[----:B------:R-:W-:-:S04]  /*0890*/  LOP3.LUT R16, R0, 0x7, RZ, 0xc0, !PT ;  /* 0x0000000700107812 */ /* 0x000fc800078ec0ff */
[----:B------:R-:W-:-:S07]  /*08a0*/  ISETP.NE.AND P1, PT, R16, RZ, PT ;  /* 0x000000ff1000720c */ /* 0x000fce0003f25270 */
[----:B------:R-:W-:Y:S06]  /*08b0*/  @!P0 BRA `(.L_x_215) ;  /* 0x0000000000b08947 */ /* 0x000fec0003800000 */
[----:B------:R-:W1:Y:S02]  /*08c0*/  LDC.64 R2, c[0x0][0x380] ;  /* 0x0000e000ff027b82 */ /* 0x000e640000000a00 */
        /* <DEDUP_REMOVED lines=19> */
[----:B------:R-:W-:Y:S01]  /*0a00*/  I2FP.F32.S32 R9, R8 ;  /* 0x0000000800097245 */ /* 0x000fe20000201400 */
[----:B------:R-:W-:Y:S01]  /*0a10*/  IMAD.MOV.U32 R8, RZ, RZ, R17 ;  /* 0x000000ffff087224 */ /* 0x000fe200078e0011 */
[----:B------:R-:W-:Y:S01]  /*0a20*/  I2FP.F32.S32 R10, R13 ;  /* 0x0000000d000a7245 */ /* 0x000fe20000201400 */
[----:B------:R-:W-:Y:S01]  /*0a30*/  IMAD.MOV.U32 R13, RZ, RZ, R14 ;  /* 0x000000ffff0d7224 */ /* 0x000fe200078e000e */
[----:B------:R-:W-:Y:S02]  /*0a40*/  IABS R14, R3 ;  /* 0x00000003000e7213 */ /* 0x000fe40000000000 */
[----:B------:R-:W-:Y:S02]  /*0a50*/  I2FP.F32.S32 R8, R8 ;  /* 0x0000000800087245 */ /* 0x000fe40000201400 */
[----:B------:R-:W-:Y:S01]  /*0a60*/  I2FP.F32.S32 R3, R13 ;  /* 0x0000000d00037245 */ /* 0x000fe20000201400 */
[----:B------:R-:W-:Y:S01]  /*0a70*/  IMAD.MOV.U32 R13, RZ, RZ, R14 ;  /* 0x000000ffff0d7224 */ /* 0x000fe200078e000e */
[----:B------:R-:W-:Y:S01]  /*0a80*/  IABS R14, R2 ;  /* 0x00000002000e7213 */ /* 0x000fe20000000000 */
[----:B------:R-:W-:Y:S03]  /*0a90*/  F2I.TRUNC.NTZ R9, R9 ;  /* 0x0000000900097305 */ /* 0x000fe6000020f100 */
[----:B------:R-:W-:Y:S01]  /*0aa0*/  I2FP.F32.S32 R2, R13 ;  /* 0x0000000d00027245 */ /* 0x000fe20000201400 */
[----:B------:R-:W-:-:S04]  /*0ab0*/  IMAD.MOV.U32 R13, RZ, RZ, R14 ;  /* 0x000000ffff0d7224 */ /* 0x000fc800078e000e */
        /* <DEDUP_REMOVED lines=12> */
.L_x_215:
[----:B------:R-:W-:Y:S05]  /*0b80*/  BSYNC.RECONVERGENT B2 ;  /* 0x0000000000027941 */ /* 0x000fea0003800200 */
.L_x_214:
        /* <DEDUP_REMOVED lines=27> */
.L_x_217:
[----:B------:R-:W-:Y:S05]  /*0d40*/  BSYNC.RECONVERGENT B2 ;  /* 0x0000000000027941 */ /* 0x000fea0003800200 */
.L_x_216:
[----:B------:R-:W-:Y:S05]  /*0d50*/  @!P1 BRA `(.L_x_210) ;  /* 0x00000000003c9947 */ /* 0x000fea0003800000 */
[----:B------:R-:W1:Y:S01]  /*0d60*/  LDC.64 R2, c[0x0][0x380] ;  /* 0x0000e000ff027b82 */ /* 0x000e620000000a00 */
[----:B------:R-:W-:Y:S02]  /*0d70*/  IMAD.MOV R0, RZ, RZ, -R0 ;  /* 0x000000ffff007224 */ /* 0x000fe400078e0a00 */
[----:B-1----:R-:W-:-:S04]  /*0d80*/  IMAD.WIDE.U32 R2, R7, 0x4, R2 ;  /* 0x0000000407027825 */ /* 0x002fc800078e0002 */
[----:B------:R-:W-:-:S07]  /*0d90*/  IMAD.MOV.U32 R8, RZ, RZ, R2 ;  /* 0x000000ffff087224 */ /* 0x000fce00078e0002 */
.L_x_218:
[----:B------:R-:W-:-:S06]  /*0da0*/  IMAD.MOV.U32 R2, RZ, RZ, R8 ;  /* 0x000000ffff027224 */ /* 0x000fcc00078e0008 */
[----:B------:R1:W2:Y:S01]  /*0db0*/  LDG.E R2, desc[UR6][R2.64] ;  /* 0x0000000602027981 */ /* 0x0002a2000c1e1900 */
[----:B------:R-:W-:Y:S01]  /*0dc0*/  VIADD R0, R0, 0x1 ;  /* 0x0000000100007836 */ /* 0x000fe20000000000 */
[----:B------:R-:W-:-:S04]  /*0dd0*/  IADD3 R8, P1, PT, R8, 0x400, RZ ;  /* 0x0000040008087810 */ /* 0x000fc80007f3e0ff */
[----:B------:R-:W-:Y:S01]  /*0de0*/  ISETP.NE.AND P0, PT, R0, RZ, PT ;  /* 0x000000ff0000720c */ /* 0x000fe20003f05270 */
[----:B-1----:R-:W-:Y:S01]  /*0df0*/  IMAD.X R3, RZ, RZ, R3, P1 ;  /* 0x000000ffff037224 */ /* 0x002fe200008e0603 */
[----:B--2---:R-:W-:-:S04]  /*0e00*/  IABS R7, R2 ;  /* 0x0000000200077213 */ /* 0x004fc80000000000 */
[----:B------:R-:W-:-:S06]  /*0e10*/  I2FP.F32.S32 R7, R7 ;  /* 0x0000000700077245 */ /* 0x000fcc0000201400 */
[----:B------:R-:W0:Y:S02]  /*0e20*/  F2I.TRUNC.NTZ R7, R7 ;  /* 0x0000000700077305 */ /* 0x000e24000020f100 */
[----:B0-----:R-:W-:Y:S01]  /*0e30*/  VIMNMX R6, PT, PT, R7, R6, !PT ;  /* 0x0000000607067248 */ /* 0x001fe20007fe0100 */
[----:B------:R-:W-:Y:S06]  /*0e40*/  @P0 BRA `(.L_x_218) ;  /* 0xfffffffc00d40947 */ /* 0x000fec000383ffff */
.L_x_210:
[----:B------:R-:W-:Y:S05]  /*0e50*/  BSYNC.RECONVERGENT B1 ;  /* 0x0000000000017941 */ /* 0x000fea0003800200 */
.L_x_209:
[----:B------:R-:W-:Y:S01]  /*0e60*/  ISETP.GE.U32.AND P0, PT, R4, 0x100, PT ;  /* 0x000001000400780c */ /* 0x000fe20003f06070 */
[----:B0-----:R-:W-:-:S12]  /*0e70*/  IMAD.MOV.U32 R9, RZ, RZ, R6 ;  /* 0x000000ffff097224 */ /* 0x001fd800078e0006 */
[----:B------:R-:W-:Y:S05]  /*0e80*/  @!P0 BRA `(.L_x_219) ;  /* 0x0000000000a08947 */ /* 0x000fea0003800000 */
[----:B------:R-:W0:Y:S01]  /*0e90*/  S2R R6, SR_LANEID ;  /* 0x0000000000067919 */ /* 0x000e220000000000 */
[----:B------:R-:W1:Y:S02]  /*0ea0*/  SHFL.DOWN PT, R0, R9, 0x1, 0x1f ;  /* 0x08201f0009007f89 */ /* 0x000e6400000e0000 */
[----:B-1----:R-:W-:Y:S02]  /*0eb0*/  VIMNMX R0, PT, PT, R0, R9, !PT ;  /* 0x0000000900007248 */ /* 0x002fe40007fe0100 */
[C---:B0-----:R-:W-:Y:S02]  /*0ec0*/  ISETP.GT.AND P0, PT, R6.reuse, 0x1e, PT ;  /* 0x0000001e0600780c */ /* 0x041fe40003f04270 */
[C---:B------:R-:W-:Y:S02]  /*0ed0*/  ISETP.NE.AND P1, PT, R6.reuse, RZ, PT ;  /* 0x000000ff0600720c */ /* 0x040fe40003f25270 */
        /* <DEDUP_REMOVED lines=35> */
.L_x_219:
[----:B------:R-:W0:Y:S01]  /*1110*/  S2R R11, SR_LANEID ;  /* 0x00000000000b7919 */ /* 0x000e220000000000 */
[----:B------:R-:W-:-:S04]  /*1120*/  LOP3.LUT R0, R5, 0x3e0, RZ, 0xc0, !PT ;  /* 0x000003e005007812 */ /* 0x000fc800078ec0ff */
        /* <DEDUP_REMOVED lines=43> */
[----:B------:R-:W0:Y:S04]  /*13e0*/  LDS R0, [UR4+0xc] ;  /* 0x00000c04ff007984 */ /* 0x000e280008000800 */
[----:B------:R-:W1:Y:S04]  /*13f0*/  LDS.128 R8, [UR4+0x10] ;  /* 0x00001004ff087984 */ /* 0x000e680008000c00 */
[----:B------:R-:W2:Y:S01]  /*1400*/  LDS.64 R2, [UR4+0x20] ;  /* 0x00002004ff027984 */ /* 0x000ea20008000a00 */
[----:B0-----:R-:W-:Y:S02]  /*1410*/  @P2 VIMNMX R7, PT, PT, R7, R0, !PT ;  /* 0x0000000007072248 */ /* 0x001fe40007fe0100 */
[----:B------:R-:W-:-:S02]  /*1420*/  ISETP.GT.U32.AND P2, PT, R4, 0xa0, PT ;  /* 0x000000a00400780c */ /* 0x000fc40003f44070 */
[----:B-1----:R-:W-:Y:S02]  /*1430*/  @P4 VIMNMX R7, PT, PT, R7, R8, !PT ;  /* 0x0000000807074248 */ /* 0x002fe40007fe0100 */
        /* <DEDUP_REMOVED lines=8> */
.L_x_206:
[----:B------:R-:W0:Y:S01]  /*14c0*/  S2R R0, SR_TID.X ;  /* 0x0000000000007919 */ /* 0x000e220000002100 */
[----:B------:R-:W1:Y:S02]  /*14d0*/  LDCU.64 UR4, c[0x0][0x380] ;  /* 0x00007000ff0477ac */ /* 0x000e640008000a00 */
[----:B-1----:R-:W-:Y:S02]  /*14e0*/  IMAD.U32 R14, RZ, RZ, UR4 ;  /* 0x00000004ff0e7e24 */ /* 0x002fe4000f8e00ff */
[----:B------:R-:W-:Y:S02]  /*14f0*/  IMAD.U32 R15, RZ, RZ, UR5 ;  /* 0x00000005ff0f7e24 */ /* 0x000fe4000f8e00ff */
        /* <DEDUP_REMOVED lines=17> */
[----:B------:R-:W-:Y:S01]  /*1610*/  UMOV UR4, 0x1000 ;  /* 0x0000100000047882 */ /* 0x000fe20000000000 */
[----:B--2---:R-:W-:-:S02]  /*1620*/  IABS R7, R21 ;  /* 0x0000001500077213 */ /* 0x004fc40000000000 */
[----:B---3--:R-:W-:Y:S02]  /*1630*/  IABS R20, R20 ;  /* 0x0000001400147213 */ /* 0x008fe40000000000 */
[----:B----4-:R-:W-:Y:S02]  /*1640*/  IABS R21, R18 ;  /* 0x0000001200157213 */ /* 0x010fe40000000000 */
[----:B------:R-:W-:-:S03]  /*1650*/  I2FP.F32.S32 R18, R20 ;  /* 0x0000001400127245 */ /* 0x000fc60000201400 */
[----:B------:R-:W-:Y:S01]  /*1660*/  IMAD.MOV.U32 R20, RZ, RZ, R21 ;  /* 0x000000ffff147224 */ /* 0x000fe200078e0015 */
[----:B-----5:R-:W-:Y:S02]  /*1670*/  IABS R21, R19 ;  /* 0x0000001300157213 */ /* 0x020fe40000000000 */
[----:B------:R-:W-:Y:S02]  /*1680*/  IABS R17, R17 ;  /* 0x0000001100117213 */ /* 0x000fe40000000000 */
[----:B------:R-:W-:Y:S01]  /*1690*/  I2FP.F32.S32 R19, R20 ;  /* 0x0000001400137245 */ /* 0x000fe20000201400 */
[----:B------:R-:W-:Y:S01]  /*16a0*/  IMAD.MOV.U32 R20, RZ, RZ, R21 ;  /* 0x000000ffff147224 */ /* 0x000fe200078e0015 */
        /* <DEDUP_REMOVED lines=15> */
[----:B------:R-:W-:Y:S02]  /*17a0*/  IABS R8, R8 ;  /* 0x0000000800087213 */ /* 0x000fe40000000000 */
[----:B------:R-:W-:Y:S02]  /*17b0*/  IABS R9, R9 ;  /* 0x0000000900097213 */ /* 0x000fe40000000000 */
[----:B------:R-:W-:Y:S02]  /*17c0*/  IABS R22, R3 ;  /* 0x0000000300167213 */ /* 0x000fe40000000000 */
[----:B------:R-:W-:Y:S02]  /*17d0*/  I2FP.F32.S32 R3, R17 ;  /* 0x0000001100037245 */ /* 0x000fe40000201400 */
[----:B------:R-:W-:Y:S02]  /*17e0*/  IABS R2, R2 ;  /* 0x0000000200027213 */ /* 0x000fe40000000000 */
[----:B------:R-:W-:-:S02]  /*17f0*/  I2FP.F32.S32 R8, R8 ;  /* 0x0000000800087245 */ /* 0x000fc40000201400 */
[----:B------:R-:W-:Y:S02]  /*1800*/  IABS R17, R10 ;  /* 0x0000000a00117213 */ /* 0x000fe40000000000 */
[----:B------:R-:W-:Y:S02]  /*1810*/  I2FP.F32.S32 R9, R9 ;  /* 0x0000000900097245 */ /* 0x000fe40000201400 */
[----:B------:R-:W-:Y:S02]  /*1820*/  I2FP.F32.S32 R6, R6 ;  /* 0x0000000600067245 */ /* 0x000fe40000201400 */
[----:B------:R-:W-:Y:S02]  /*1830*/  I2FP.F32.S32 R7, R7 ;  /* 0x0000000700077245 */ /* 0x000fe40000201400 */
[----:B------:R-:W-:Y:S02]  /*1840*/  I2FP.F32.S32 R20, R20 ;  /* 0x0000001400147245 */ /* 0x000fe40000201400 */
[----:B------:R-:W-:-:S02]  /*1850*/  I2FP.F32.S32 R22, R22 ;  /* 0x0000001600167245 */ /* 0x000fc40000201400 */
[----:B------:R-:W-:Y:S02]  /*1860*/  I2FP.F32.S32 R10, R2 ;  /* 0x00000002000a7245 */ /* 0x000fe40000201400 */
[----:B------:R-:W-:Y:S01]  /*1870*/  I2FP.F32.S32 R17, R17 ;  /* 0x0000001100117245 */ /* 0x000fe20000201400 */
[----:B------:R-:W-:Y:S01]  /*1880*/  F2I.TRUNC.NTZ R8, R8 ;  /* 0x0000000800087305 */ /* 0x000fe2000020f100 */
[----:B------:R-:W-:-:S07]  /*1890*/  VIADD R2, R4, 0xfffff000 ;  /* 0xfffff00004027836 */ /* 0x000fce0000000000 */
        /* <DEDUP_REMOVED lines=13> */
[----:B------:R-:W4:Y:S01]  /*1970*/  F2I.TRUNC.NTZ R10, R10 ;  /* 0x0000000a000a7305 */ /* 0x000f22000020f100 */
[----:B------:R-:W-:-:S07]  /*1980*/  ISETP.GE.U32.AND P0, PT, R2, 0x1000, PT ;  /* 0x000010000200780c */ /* 0x000fce0003f06070 */
[----:B------:R-:W5:Y:S01]  /*1990*/  F2I.TRUNC.NTZ R17, R17 ;  /* 0x0000001100117305 */ /* 0x000f62000020f100 */
[----:B0-----:R-:W-:Y:S02]  /*19a0*/  VIMNMX3 R8, R8, R9, R5, !PT ;  /* 0x000000090808720f */ /* 0x001fe40007800105 */
[----:B-1----:R-:W-:Y:S02]  /*19b0*/  VIMNMX3 R6, R6, R7, R18, !PT ;  /* 0x000000070606720f */ /* 0x002fe40007800112 */
[----:B--2---:R-:W-:Y:S02]  /*19c0*/  VIMNMX3 R19, R19, R20, R16, !PT ;  /* 0x000000141313720f */ /* 0x004fe40007800110 */
[----:B---3--:R-:W-:Y:S02]  /*19d0*/  VIMNMX3 R11, R13, R12, R11, !PT ;  /* 0x0000000c0d0b720f */ /* 0x008fe4000780010b */
[----:B----4-:R-:W-:Y:S02]  /*19e0*/  VIMNMX3 R3, R3, R22, R10, !PT ;  /* 0x000000160303720f */ /* 0x010fe4000780010a */
[----:B------:R-:W-:-:S02]  /*19f0*/  VIMNMX3 R6, R6, R19, R11, !PT ;  /* 0x000000130606720f */ /* 0x000fc4000780010b */
[----:B-----5:R-:W-:-:S04]  /*1a00*/  VIMNMX3 R3, R8, R3, R17, !PT ;  /* 0x000000030803720f */ /* 0x020fc80007800111 */
[----:B------:R-:W-:Y:S01]  /*1a10*/  VIMNMX R5, PT, PT, R6, R3, !PT ;  /* 0x0000000306057248 */ /* 0x000fe20007fe0100 */
[----:B------:R-:W-:Y:S06]  /*1a20*/  @!P0 BRA `(.L_x_221) ;  /* 0x0000000400808947 */ /* 0x000fec0003800000 */
[----:B------:R-:W0:Y:S01]  /*1a30*/  LDC R4, c[0x0][0x390] ;  /* 0x0000e400ff047b82 */ /* 0x000e220000000800 */
[----:B------:R-:W-:-:S07]  /*1a40*/  UMOV UR4, 0x1000 ;  /* 0x0000100000047882 */ /* 0x000fce0000000000 */
[----:B------:R-:W1:Y:S02]  /*1a50*/  LDC.64 R14, c[0x0][0x380] ;  /* 0x0000e000ff0e7b82 */ /* 0x000e640000000a00 */
.L_x_223:
[----:B------:R-:W-:-:S04]  /*1a60*/  VIADD R7, R0, UR4 ;  /* 0x0000000400077c36 */ /* 0x000fc80008000000 */
        /* <DEDUP_REMOVED lines=63> */
[----:B------:R-:W-:-:S07]  /*1e60*/  I2FP.F32.S32 R22, R22 ;  /* 0x0000001600167245 */ /* 0x000fce0000201400 */
[----:B------:R-:W-:Y:S08]  /*1e70*/  F2I.TRUNC.NTZ R16, R16 ;  /* 0x0000001000107305 */ /* 0x000ff0000020f100 */
[----:B------:R-:W2:Y:S01]  /*1e80*/  F2I.TRUNC.NTZ R17, R17 ;  /* 0x0000001100117305 */ /* 0x000ea2000020f100 */
[----:B-1----:R-:W-:Y:S01]  /*1e90*/  VIMNMX3 R7, R6, R7, R19, !PT ;  /* 0x000000070607720f */ /* 0x002fe20007800113 */
[----:B0-----:R-:W-:-:S06]  /*1ea0*/  VIADD R6, R4, -UR4 ;  /* 0x8000000404067c36 */ /* 0x001fcc0008000000 */
        /* <DEDUP_REMOVED lines=8> */
[----:B------:R-:W3:Y:S08]  /*1f30*/  F2I.TRUNC.NTZ R10, R10 ;  /* 0x0000000a000a7305 */ /* 0x000ef0000020f100 */
[----:B------:R-:W-:Y:S08]  /*1f40*/  F2I.TRUNC.NTZ R13, R13 ;  /* 0x0000000d000d7305 */ /* 0x000ff0000020f100 */
[----:B------:R-:W4:Y:S01]  /*1f50*/  F2I.TRUNC.NTZ R22, R22 ;  /* 0x0000001600167305 */ /* 0x000f22000020f100 */
[----:B------:R-:W-:-:S02]  /*1f60*/  ISETP.GE.U32.AND P0, PT, R6, 0x1000, PT ;  /* 0x000010000600780c */ /* 0x000fc40003f06070 */
[----:B--2---:R-:W-:Y:S02]  /*1f70*/  VIMNMX3 R16, R5, R16, R17, !PT ;  /* 0x000000100510720f */ /* 0x004fe40007800111 */
[----:B0-----:R-:W-:Y:S02]  /*1f80*/  VIMNMX3 R18, R20, R21, R18, !PT ;  /* 0x000000151412720f */ /* 0x001fe40007800112 */
[----:B-1----:R-:W-:Y:S02]  /*1f90*/  VIMNMX3 R3, R12, R11, R3, !PT ;  /* 0x0000000b0c03720f */ /* 0x002fe40007800103 */
[----:B---3--:R-:W-:Y:S02]  /*1fa0*/  VIMNMX3 R8, R8, R9, R10, !PT ;  /* 0x000000090808720f */ /* 0x008fe4000780010a */
[----:B------:R-:W-:Y:S02]  /*1fb0*/  VIMNMX3 R7, R16, R7, R18, !PT ;  /* 0x000000071007720f */ /* 0x000fe40007800112 */
[----:B----4-:R-:W-:-:S04]  /*1fc0*/  VIMNMX R5, PT, PT, R13, R22, !PT ;  /* 0x000000160d057248 */ /* 0x010fc80007fe0100 */
[----:B------:R-:W-:-:S04]  /*1fd0*/  VIMNMX3 R8, R3, R8, R5, !PT ;  /* 0x000000080308720f */ /* 0x000fc80007800105 */
[----:B------:R-:W-:Y:S01]  /*1fe0*/  VIMNMX R5, PT, PT, R7, R8, !PT ;  /* 0x0000000807057248 */ /* 0x000fe20007fe0100 */
[----:B------:R-:W-:Y:S06]  /*1ff0*/  @!P0 BRA `(.L_x_222) ;  /* 0x0000000c00ec8947 */ /* 0x000fec0003800000 */
[----:B------:R-:W-:-:S06]  /*2000*/  UIADD3 UR4, UPT, UPT, UR4, 0x1000, URZ ;  /* 0x0000100004047890 */ /* 0x000fcc000fffe0ff */
[----:B------:R-:W-:-:S13]  /*2010*/  ISETP.LT.U32.AND P0, PT, R2, UR4, PT ;  /* 0x0000000402007c0c */ /* 0x000fda000bf01070 */
[----:B------:R-:W-:Y:S05]  /*2020*/  @!P0 BRA `(.L_x_223) ;  /* 0xfffffff8008c8947 */ /* 0x000fea000383ffff */
.L_x_221:
[----:B------:R-:W-:Y:S01]  /*2030*/  VIADD R3, R4, -UR4 ;  /* 0x8000000404037c36 */ /* 0x000fe20008000000 */
[----:B------:R-:W-:Y:S04]  /*2040*/  BSSY.RECONVERGENT B1, `(.L_x_222) ;  /* 0x00000f6000017945 */ /* 0x000fe80003800200 */
[----:B------:R-:W-:-:S04]  /*2050*/  ISETP.GE.AND P0, PT, R0, R3, PT ;  /* 0x000000030000720c */ /* 0x000fc80003f06270 */
[----:B------:R-:W-:-:S13]  /*2060*/  ISETP.LE.U32.OR P0, PT, R4, UR4, P0 ;  /* 0x0000000404007c0c */ /* 0x000fda0008703470 */
[----:B------:R-:W-:Y:S05]  /*2070*/  @P0 BRA `(.L_x_224) ;  /* 0x0000000c00c80947 */ /* 0x000fea0003800000 */
[----:B------:R-:W-:Y:S01]  /*2080*/  LOP3.LUT R3, RZ, R0, RZ, 0x33, !PT ;  /* 0x00000000ff037212 */ /* 0x000fe200078e33ff */
[----:B------:R-:W-:Y:S01]  /*2090*/  BSSY.RECONVERGENT B2, `(.L_x_225) ;  /* 0x0000082000027945 */ /* 0x000fe20003800200 */
[----:B------:R-:W-:Y:S02]  /*20a0*/  IMAD.MOV.U32 R6, RZ, RZ, R0 ;  /* 0x000000ffff067224 */ /* 0x000fe400078e0000 */
[----:B------:R-:W-:-:S04]  /*20b0*/  IADD3 R3, PT, PT, R4, -UR4, R3 ;  /* 0x8000000404037c10 */ /* 0x000fc8000fffe003 */
[C---:B------:R-:W-:Y:S02]  /*20c0*/  ISETP.GE.U32.AND P0, PT, R3.reuse, 0xf00, PT ;  /* 0x00000f000300780c */ /* 0x040fe40003f06070 */
[----:B------:R-:W-:-:S04]  /*20d0*/  LEA.HI R3, R3, 0x1, RZ, 0x18 ;  /* 0x0000000103037811 */ /* 0x000fc800078fc0ff */
[----:B------:R-:W-:-:S07]  /*20e0*/  LOP3.LUT R4, R3, 0xf, RZ, 0xc0, !PT ;  /* 0x0000000f03047812 */ /* 0x000fce00078ec0ff */
[----:B------:R-:W-:Y:S05]  /*20f0*/  @!P0 BRA `(.L_x_226) ;  /* 0x0000000400ec8947 */ /* 0x000fea0003800000 */
[----:B------:R-:W-:Y:S01]  /*2100*/  LOP3.LUT R10, R3, 0x1fffff0, RZ, 0xc0, !PT ;  /* 0x01fffff0030a7812 */ /* 0x000fe200078ec0ff */
[----:B------:R-:W-:Y:S01]  /*2110*/  BSSY.RECONVERGENT B3, `(.L_x_227) ;  /* 0x0000078000037945 */ /* 0x000fe20003800200 */
[C---:B------:R-:W-:Y:S01]  /*2120*/  LOP3.LUT R6, R0.reuse, 0x800, RZ, 0xfc, !PT ;  /* 0x0000080000067812 */ /* 0x040fe200078efcff */
[----:B------:R-:W-:Y:S02]  /*2130*/  VIADD R2, R0, UR4 ;  /* 0x0000000400027c36 */ /* 0x000fe40008000000 */
[----:B------:R-:W-:-:S07]  /*2140*/  IMAD.MOV R10, RZ, RZ, -R10 ;  /* 0x000000ffff0a7224 */ /* 0x000fce00078e0a0a */
.L_x_228:
[C---:B------:R-:W-:Y:S02]  /*2150*/  VIADD R27, R2.reuse, 0x100 ;  /* 0x00000100021b7836 */ /* 0x040fe40000000000 */
[----:B------:R-:W-:Y:S02]  /*2160*/  VIADD R17, R2, 0x200 ;  /* 0x0000020002117836 */ /* 0x000fe40000000000 */
[----:B------:R-:W-:-:S04]  /*2170*/  IMAD.WIDE.U32 R26, R27, 0x4, R14 ;  /* 0x000000041b1a7825 */ /* 0x000fc800078e000e */
[--C-:B------:R-:W-:Y:S02]  /*2180*/  IMAD.WIDE.U32 R16, R17, 0x4, R14.reuse ;  /* 0x0000000411107825 */ /* 0x100fe400078e000e */
[----:B------:R-:W2:Y:S02]  /*2190*/  LDG.E R26, desc[UR6][R26.64] ;  /* 0x000000061a1a7981 */ /* 0x000ea4000c1e1900 */
[C---:B------:R-:W-:Y:S02]  /*21a0*/  VIADD R19, R2.reuse, 0x300 ;  /* 0x0000030002137836 */ /* 0x040fe40000000000 */
[----:B------:R0:W3:Y:S01]  /*21b0*/  LDG.E R9, desc[UR6][R16.64] ;  /* 0x0000000610097981 */ /* 0x0000e2000c1e1900 */
[----:B------:R-:W-:-:S04]  /*21c0*/  IMAD.WIDE.U32 R28, R2, 0x4, R14 ;  /* 0x00000004021c7825 */ /* 0x000fc800078e000e */
[--C-:B------:R-:W-:Y:S02]  /*21d0*/  IMAD.WIDE.U32 R18, R19, 0x4, R14.reuse ;  /* 0x0000000413127825 */ /* 0x100fe400078e000e */
[----:B------:R-:W4:Y:S02]  /*21e0*/  LDG.E R28, desc[UR6][R28.64] ;  /* 0x000000061c1c7981 */ /* 0x000f24000c1e1900 */
[----:B------:R-:W-:Y:S02]  /*21f0*/  VIADD R21, R2, 0x400 ;  /* 0x0000040002157836 */ /* 0x000fe40000000000 */
[----:B------:R1:W5:Y:S02]  /*2200*/  LDG.E R8, desc[UR6][R18.64] ;  /* 0x0000000612087981 */ /* 0x000364000c1e1900 */
[----:B------:R-:W-:-:S04]  /*2210*/  IMAD.WIDE.U32 R20, R21, 0x4, R14 ;  /* 0x0000000415147825 */ /* 0x000fc800078e000e */
[C---:B------:R-:W-:Y:S01]  /*2220*/  VIADD R13, R2.reuse, 0x600 ;  /* 0x00000600020d7836 */ /* 0x040fe20000000000 */
[----:B------:R1:W4:Y:S01]  /*2230*/  LDG.E R11, desc[UR6][R20.64] ;  /* 0x00000006140b7981 */ /* 0x000322000c1e1900 */
[C---:B------:R-:W-:Y:S02]  /*2240*/  VIADD R23, R2.reuse, 0x500 ;  /* 0x0000050002177836 */ /* 0x040fe40000000000 */
[----:B0-----:R-:W-:Y:S02]  /*2250*/  VIADD R17, R2, 0x700 ;  /* 0x0000070002117836 */ /* 0x001fe40000000000 */
[----:B------:R-:W-:-:S04]  /*2260*/  IMAD.WIDE.U32 R12, R13, 0x4, R14 ;  /* 0x000000040d0c7825 */ /* 0x000fc800078e000e */
[--C-:B------:R-:W-:Y:S01]  /*2270*/  IMAD.WIDE.U32 R22, R23, 0x4, R14.reuse ;  /* 0x0000000417167825 */ /* 0x100fe200078e000e */
[----:B------:R-:W4:Y:S03]  /*2280*/  LDG.E R27, desc[UR6][R12.64] ;  /* 0x000000060c1b7981 */ /* 0x000f26000c1e1900 */
[C---:B-1----:R-:W-:Y:S01]  /*2290*/  VIADD R19, R2.reuse, 0x800 ;  /* 0x0000080002137836 */ /* 0x042fe20000000000 */
[----:B------:R0:W4:Y:S01]  /*22a0*/  LDG.E R24, desc[UR6][R22.64] ;  /* 0x0000000616187981 */ /* 0x000122000c1e1900 */
[----:B------:R-:W-:Y:S02]  /*22b0*/  VIADD R21, R2, 0x900 ;  /* 0x0000090002157836 */ /* 0x000fe40000000000 */
[----:B------:R-:W-:-:S04]  /*22c0*/  IMAD.WIDE.U32 R16, R17, 0x4, R14 ;  /* 0x0000000411107825 */ /* 0x000fc800078e000e */
[--C-:B------:R-:W-:Y:S01]  /*22d0*/  IMAD.WIDE.U32 R18, R19, 0x4, R14.reuse ;  /* 0x0000000413127825 */ /* 0x100fe200078e000e */
[----:B------:R1:W4:Y:S03]  /*22e0*/  LDG.E R7, desc[UR6][R16.64] ;  /* 0x0000000610077981 */ /* 0x000326000c1e1900 */
[----:B------:R-:W-:Y:S01]  /*22f0*/  IMAD.WIDE.U32 R20, R21, 0x4, R14 ;  /* 0x0000000415147825 */ /* 0x000fe200078e000e */
[----:B------:R1:W4:Y:S03]  /*2300*/  LDG.E R25, desc[UR6][R18.64] ;  /* 0x0000000612197981 */ /* 0x000326000c1e1900 */
[C---:B------:R-:W-:Y:S01]  /*2310*/  VIADD R29, R2.reuse, 0xb00 ;  /* 0x00000b00021d7836 */ /* 0x040fe20000000000 */
[----:B------:R-:W4:Y:S01]  /*2320*/  LDG.E R12, desc[UR6][R20.64] ;  /* 0x00000006140c7981 */ /* 0x000f22000c1e1900 */
[----:B0-----:R-:W-:-:S02]  /*2330*/  VIADD R23, R2, 0xa00 ;  /* 0x00000a0002177836 */ /* 0x001fc40000000000 */
[----:B-1----:R-:W-:-:S04]  /*2340*/  IMAD.WIDE.U32 R16, R29, 0x4, R14 ;  /* 0x000000041d107825 */ /* 0x002fc800078e000e */
[--C-:B------:R-:W-:Y:S01]  /*2350*/  IMAD.WIDE.U32 R22, R23, 0x4, R14.reuse ;  /* 0x0000000417167825 */ /* 0x100fe200078e000e */
[----:B------:R0:W4:Y:S03]  /*2360*/  LDG.E R29, desc[UR6][R16.64] ;  /* 0x00000006101d7981 */ /* 0x000126000c1e1900 */
[----:B------:R-:W-:Y:S01]  /*2370*/  VIADD R19, R2, 0xc00 ;  /* 0x00000c0002137836 */ /* 0x000fe20000000000 */
[----:B------:R1:W4:Y:S03]  /*2380*/  LDG.E R13, desc[UR6][R22.64] ;  /* 0x00000006160d7981 */ /* 0x000326000c1e1900 */
[----:B0-----:R-:W-:-:S04]  /*2390*/  IMAD.WIDE.U32 R16, R19, 0x4, R14 ;  /* 0x0000000413107825 */ /* 0x001fc800078e000e */
[C---:B------:R-:W-:Y:S02]  /*23a0*/  VIADD R19, R2.reuse, 0xd00 ;  /* 0x00000d0002137836 */ /* 0x040fe40000000000 */
[----:B------:R2:W4:Y:S01]  /*23b0*/  LDG.E R16, desc[UR6][R16.64] ;  /* 0x0000000610107981 */ /* 0x000522000c1e1900 */
[----:B-1----:R-:W-:Y:S02]  /*23c0*/  VIADD R23, R2, 0xf00 ;  /* 0x00000f0002177836 */ /* 0x002fe40000000000 */
[----:B------:R-:W-:-:S04]  /*23d0*/  IMAD.WIDE.U32 R18, R19, 0x4, R14 ;  /* 0x0000000413127825 */ /* 0x000fc800078e000e */
[--C-:B------:R-:W-:Y:S02]  /*23e0*/  IMAD.WIDE.U32 R22, R23, 0x4, R14.reuse ;  /* 0x0000000417167825 */ /* 0x100fe400078e000e */
[----:B------:R3:W4:Y:S02]  /*23f0*/  LDG.E R18, desc[UR6][R18.64] ;  /* 0x0000000612127981 */ /* 0x000724000c1e1900 */
[----:B------:R-:W-:Y:S02]  /*2400*/  VIADD R21, R2, 0xe00 ;  /* 0x00000e0002157836 */ /* 0x000fe40000000000 */
[----:B------:R-:W4:Y:S02]  /*2410*/  LDG.E R22, desc[UR6][R22.64] ;  /* 0x0000000616167981 */ /* 0x000f24000c1e1900 */
[----:B------:R-:W-:-:S06]  /*2420*/  IMAD.WIDE.U32 R20, R21, 0x4, R14 ;  /* 0x0000000415147825 */ /* 0x000fcc00078e000e */
[----:B------:R0:W4:Y:S01]  /*2430*/  LDG.E R20, desc[UR6][R20.64] ;  /* 0x0000000614147981 */ /* 0x000122000c1e1900 */
[----:B------:R-:W-:-:S05]  /*2440*/  VIADD R10, R10, 0x10 ;  /* 0x000000100a0a7836 */ /* 0x000fca0000000000 */
[----:B------:R-:W-:Y:S01]  /*2450*/  ISETP.NE.AND P0, PT, R10, RZ, PT ;  /* 0x000000ff0a00720c */ /* 0x000fe20003f05270 */
[----:B------:R-:W-:Y:S02]  /*2460*/  VIADD R6, R6, 0x1000 ;  /* 0x0000100006067836 */ /* 0x000fe40000000000 */
[----:B------:R-:W-:Y:S01]  /*2470*/  VIADD R2, R2, 0x1000 ;  /* 0x0000100002027836 */ /* 0x000fe20000000000 */
[----:B--2---:R-:W-:Y:S02]  /*2480*/  IABS R17, R26 ;  /* 0x0000001a00117213 */ /* 0x004fe40000000000 */
[----:B---3--:R-:W-:Y:S02]  /*2490*/  IABS R19, R9 ;  /* 0x0000000900137213 */ /* 0x008fe40000000000 */
[----:B------:R-:W-:-:S03]  /*24a0*/  I2FP.F32.S32 R9, R17 ;  /* 0x0000001100097245 */ /* 0x000fc60000201400 */
[----:B------:R-:W-:Y:S01]  /*24b0*/  IMAD.MOV.U32 R17, RZ, RZ, R19 ;  /* 0x000000ffff117224 */ /* 0x000fe200078e0013 */
[----:B-----5:R-:W-:-:S04]  /*24c0*/  IABS R19, R8 ;  /* 0x0000000800137213 */ /* 0x020fc80000000000 */
[----:B------:R-:W-:Y:S01]  /*24d0*/  I2FP.F32.S32 R8, R17 ;  /* 0x0000001100087245 */ /* 0x000fe20000201400 */
[----:B------:R-:W-:Y:S01]  /*24e0*/  IMAD.MOV.U32 R17, RZ, RZ, R19 ;  /* 0x000000ffff117224 */ /* 0x000fe200078e0013 */
[----:B----4-:R-:W-:Y:S02]  /*24f0*/  IABS R19, R11 ;  /* 0x0000000b00137213 */ /* 0x010fe40000000000 */
[----:B------:R-:W-:Y:S02]  /*2500*/  IABS R28, R28 ;  /* 0x0000001c001c7213 */ /* 0x000fe40000000000 */
[----:B------:R-:W-:Y:S01]  /*2510*/  I2FP.F32.S32 R11, R17 ;  /* 0x00000011000b7245 */ /* 0x000fe20000201400 */
[----:B------:R-:W-:Y:S01]  /*2520*/  IMAD.MOV.U32 R17, RZ, RZ, R19 ;  /* 0x000000ffff117224 */ /* 0x000fe200078e0013 */
[----:B------:R-:W-:Y:S02]  /*2530*/  I2FP.F32.S32 R26, R28 ;  /* 0x0000001c001a7245 */ /* 0x000fe40000201400 */
[----:B------:R-:W-:Y:S01]  /*2540*/  IABS R19, R27 ;  /* 0x0000001b00137213 */ /* 0x000fe20000000000 */
[----:B------:R-:W-:Y:S01]  /*2550*/  F2I.TRUNC.NTZ R9, R9 ;  /* 0x0000000900097305 */ /* 0x000fe2000020f100 */
[----:B------:R-:W-:-:S02]  /*2560*/  IABS R28, R7 ;  /* 0x00000007001c7213 */ /* 0x000fc40000000000 */
[----:B------:R-:W-:Y:S02]  /*2570*/  I2FP.F32.S32 R7, R19 ;  /* 0x0000001300077245 */ /* 0x000fe40000201400 */
[----:B------:R-:W-:Y:S02]  /*2580*/  IABS R19, R25 ;  /* 0x0000001900137213 */ /* 0x000fe40000000000 */
[----:B0-----:R-:W-:Y:S02]  /*2590*/  IABS R21, R12 ;  /* 0x0000000c00157213 */ /* 0x001fe40000000000 */
[----:B------:R-:W-:Y:S01]  /*25a0*/  I2FP.F32.S32 R12, R19 ;  /* 0x00000013000c7245 */ /* 0x000fe20000201400 */
[----:B------:R-:W0:Y:S02]  /*25b0*/  F2I.TRUNC.NTZ R26, R26 ;  /* 0x0000001a001a7305 */ /* 0x000e24000020f100 */
[----:B------:R-:W-:Y:S01]  /*25c0*/  IMAD.MOV.U32 R19, RZ, RZ, R21 ;  /* 0x000000ffff137224 */ /* 0x000fe200078e0015 */
[----:B------:R-:W-:-:S02]  /*25d0*/  IABS R24, R24 ;  /* 0x0000001800187213 */ /* 0x000fc40000000000 */
[----:B------:R-:W-:-:S03]  /*25e0*/  IABS R21, R13 ;  /* 0x0000000d00157213 */ /* 0x000fc60000000000 */
[----:B------:R-:W-:Y:S01]  /*25f0*/  F2I.TRUNC.NTZ R8, R8 ;  /* 0x0000000800087305 */ /* 0x000fe2000020f100 */
[----:B------:R-:W-:Y:S02]  /*2600*/  I2FP.F32.S32 R13, R19 ;  /* 0x00000013000d7245 */ /* 0x000fe40000201400 */
[----:B------:R-:W-:Y:S01]  /*2610*/  I2FP.F32.S32 R17, R17 ;  /* 0x0000001100117245 */ /* 0x000fe20000201400 */
[----:B------:R-:W-:Y:S01]  /*2620*/  IMAD.MOV.U32 R19, RZ, RZ, R21 ;  /* 0x000000ffff137224 */ /* 0x000fe200078e0015 */
[----:B------:R-:W-:Y:S02]  /*2630*/  I2FP.F32.S32 R24, R24 ;  /* 0x0000001800187245 */ /* 0x000fe40000201400 */
[----:B------:R-:W-:Y:S01]  /*2640*/  IABS R21, R29 ;  /* 0x0000001d00157213 */ /* 0x000fe20000000000 */
[----:B------:R-:W1:Y:S01]  /*2650*/  F2I.TRUNC.NTZ R11, R11 ;  /* 0x0000000b000b7305 */ /* 0x000e62000020f100 */
[----:B------:R-:W-:Y:S02]  /*2660*/  IABS R23, R16 ;  /* 0x0000001000177213 */ /* 0x000fe40000000000 */
[----:B------:R-:W-:-:S02]  /*2670*/  I2FP.F32.S32 R28, R28 ;  /* 0x0000001c001c7245 */ /* 0x000fc40000201400 */
[----:B------:R-:W-:Y:S01]  /*2680*/  I2FP.F32.S32 R16, R21 ;  /* 0x0000001500107245 */ /* 0x000fe20000201400 */
[----:B------:R-:W-:Y:S02]  /*2690*/  IMAD.MOV.U32 R21, RZ, RZ, R23 ;  /* 0x000000ffff157224 */ /* 0x000fe400078e0017 */
[----:B------:R-:W-:Y:S01]  /*26a0*/  F2I.TRUNC.NTZ R17, R17 ;  /* 0x0000001100117305 */ /* 0x000fe2000020f100 */
[----:B------:R-:W-:-:S07]  /*26b0*/  IABS R23, R18 ;  /* 0x0000001200177213 */ /* 0x000fce0000000000 */
[----:B------:R-:W2:Y:S01]  /*26c0*/  F2I.TRUNC.NTZ R24, R24 ;  /* 0x0000001800187305 */ /* 0x000ea2000020f100 */
[----:B------:R-:W-:Y:S01]  /*26d0*/  I2FP.F32.S32 R18, R21 ;  /* 0x0000001500127245 */ /* 0x000fe20000201400 */
[----:B------:R-:W-:Y:S01]  /*26e0*/  IMAD.MOV.U32 R21, RZ, RZ, R23 ;  /* 0x000000ffff157224 */ /* 0x000fe200078e0017 */
[----:B0-----:R-:W-:Y:S02]  /*26f0*/  VIMNMX3 R9, R5, R26, R9, !PT ;  /* 0x0000001a0509720f */ /* 0x001fe40007800109 */
[----:B------:R-:W-:-:S03]  /*2700*/  IABS R22, R22 ;  /* 0x0000001600167213 */ /* 0x000fc60000000000 */
[----:B------:R-:W-:Y:S01]  /*2710*/  F2I.TRUNC.NTZ R7, R7 ;  /* 0x0000000700077305 */ /* 0x000fe2000020f100 */
[----:B------:R-:W-:Y:S02]  /*2720*/  I2FP.F32.S32 R19, R19 ;  /* 0x0000001300137245 */ /* 0x000fe40000201400 */
[----:B-1----:R-:W-:-:S05]  /*2730*/  VIMNMX3 R8, R9, R8, R11, !PT ;  /* 0x000000080908720f */ /* 0x002fca000780010b */
[----:B------:R-:W0:Y:S01]  /*2740*/  F2I.TRUNC.NTZ R28, R28 ;  /* 0x0000001c001c7305 */ /* 0x000e22000020f100 */
[----:B------:R-:W-:Y:S01]  /*2750*/  IMAD.MOV.U32 R9, RZ, RZ, R22 ;  /* 0x000000ffff097224 */ /* 0x000fe200078e0016 */
[----:B------:R-:W-:Y:S02]  /*2760*/  I2FP.F32.S32 R21, R21 ;  /* 0x0000001500157245 */ /* 0x000fe40000201400 */
[----:B------:R-:W-:-:S04]  /*2770*/  IABS R20, R20 ;  /* 0x0000001400147213 */ /* 0x000fc80000000000 */
[----:B------:R-:W-:Y:S01]  /*2780*/  F2I.TRUNC.NTZ R12, R12 ;  /* 0x0000000c000c7305 */ /* 0x000fe2000020f100 */
[----:B------:R-:W-:-:S07]  /*2790*/  I2FP.F32.S32 R9, R9 ;  /* 0x0000000900097245 */ /* 0x000fce0000201400 */
[----:B------:R-:W1:Y:S01]  /*27a0*/  F2I.TRUNC.NTZ R13, R13 ;  /* 0x0000000d000d7305 */ /* 0x000e62000020f100 */
[----:B--2---:R-:W-:Y:S02]  /*27b0*/  VIMNMX3 R8, R8, R17, R24, !PT ;  /* 0x000000110808720f */ /* 0x004fe40007800118 */
[----:B------:R-:W-:-:S05]  /*27c0*/  I2FP.F32.S32 R5, R20 ;  /* 0x0000001400057245 */ /* 0x000fca0000201400 */
        /* <DEDUP_REMOVED lines=13> */
.L_x_227:
[----:B------:R-:W-:-:S07]  /*28a0*/  VIADD R6, R6, 0xfffff800 ;  /* 0xfffff80006067836 */ /* 0x000fce0000000000 */
.L_x_226:
[----:B------:R-:W-:Y:S05]  /*28b0*/  BSYNC.RECONVERGENT B2 ;  /* 0x0000000000027941 */ /* 0x000fea0003800200 */
.L_x_225:
[----:B------:R-:W-:-:S13]  /*28c0*/  ISETP.NE.AND P0, PT, R4, RZ, PT ;  /* 0x000000ff0400720c */ /* 0x000fda0003f05270 */
[----:B------:R-:W-:Y:S05]  /*28d0*/  @!P0 BRA `(.L_x_224) ;  /* 0x0000000400b08947 */ /* 0x000fea0003800000 */
[----:B------:R-:W-:Y:S01]  /*28e0*/  ISETP.GE.U32.AND P0, PT, R4, 0x8, PT ;  /* 0x000000080400780c */ /* 0x000fe20003f06070 */
[----:B------:R-:W-:Y:S01]  /*28f0*/  BSSY.RECONVERGENT B2, `(.L_x_229) ;  /* 0x000003b000027945 */ /* 0x000fe20003800200 */
[----:B------:R-:W-:-:S04]  /*2900*/  LOP3.LUT R16, R3, 0x7, RZ, 0xc0, !PT ;  /* 0x0000000703107812 */ /* 0x000fc800078ec0ff */
[----:B------:R-:W-:-:S07]  /*2910*/  ISETP.NE.AND P1, PT, R16, RZ, PT ;  /* 0x000000ff1000720c */ /* 0x000fce0003f25270 */
[----:B------:R-:W-:Y:S06]  /*2920*/  @!P0 BRA `(.L_x_230) ;  /* 0x0000000000dc8947 */ /* 0x000fec0003800000 */
[----:B------:R-:W-:-:S04]  /*2930*/  VIADD R7, R6, UR4 ;  /* 0x0000000406077c36 */ /* 0x000fc80008000000 */
[C---:B------:R-:W-:Y:S02]  /*2940*/  VIADD R13, R7.reuse, 0x100 ;  /* 0x00000100070d7836 */ /* 0x040fe40000000000 */
[----:B------:R-:W-:Y:S02]  /*2950*/  VIADD R19, R7, 0x200 ;  /* 0x0000020007137836 */ /* 0x000fe40000000000 */
[----:B------:R-:W-:-:S04]  /*2960*/  IMAD.WIDE.U32 R12, R13, 0x4, R14 ;  /* 0x000000040d0c7825 */ /* 0x000fc800078e000e */
[----:B------:R-:W-:Y:S01]  /*2970*/  VIADD R25, R7, 0x500 ;  /* 0x0000050007197836 */ /* 0x000fe20000000000 */
[----:B------:R0:W2:Y:S01]  /*2980*/  LDG.E R4, desc[UR6][R12.64] ;  /* 0x000000060c047981 */ /* 0x0000a2000c1e1900 */
[----:B------:R-:W-:-:S04]  /*2990*/  IMAD.WIDE.U32 R18, R19, 0x4, R14 ;  /* 0x0000000413127825 */ /* 0x000fc800078e000e */
[C-C-:B------:R-:W-:Y:S01]  /*29a0*/  IMAD.WIDE.U32 R10, R7.reuse, 0x4, R14.reuse ;  /* 0x00000004070a7825 */ /* 0x140fe200078e000e */
[----:B------:R1:W3:Y:S03]  /*29b0*/  LDG.E R8, desc[UR6][R18.64] ;  /* 0x0000000612087981 */ /* 0x0002e6000c1e1900 */
[C---:B0-----:R-:W-:Y:S01]  /*29c0*/  VIADD R13, R7.reuse, 0x600 ;  /* 0x00000600070d7836 */ /* 0x041fe20000000000 */
[----:B------:R-:W4:Y:S01]  /*29d0*/  LDG.E R2, desc[UR6][R10.64] ;  /* 0x000000060a027981 */ /* 0x000f22000c1e1900 */
[----:B------:R-:W-:Y:S02]  /*29e0*/  VIADD R21, R7, 0x300 ;  /* 0x0000030007157836 */ /* 0x000fe40000000000 */
[----:B------:R-:W-:-:S04]  /*29f0*/  IMAD.WIDE.U32 R12, R13, 0x4, R14 ;  /* 0x000000040d0c7825 */ /* 0x000fc800078e000e */
[--C-:B------:R-:W-:Y:S02]  /*2a00*/  IMAD.WIDE.U32 R24, R25, 0x4, R14.reuse ;  /* 0x0000000419187825 */ /* 0x100fe400078e000e */
[----:B------:R-:W5:Y:S02]  /*2a10*/  LDG.E R12, desc[UR6][R12.64] ;  /* 0x000000060c0c7981 */ /* 0x000f64000c1e1900 */
[----:B-1----:R-:W-:Y:S02]  /*2a20*/  VIADD R19, R7, 0x700 ;  /* 0x0000070007137836 */ /* 0x002fe40000000000 */
[--C-:B------:R-:W-:Y:S01]  /*2a30*/  IMAD.WIDE.U32 R20, R21, 0x4, R14.reuse ;  /* 0x0000000415147825 */ /* 0x100fe200078e000e */
[----:B------:R-:W5:Y:S03]  /*2a40*/  LDG.E R11, desc[UR6][R24.64] ;  /* 0x00000006180b7981 */ /* 0x000f66000c1e1900 */
[----:B------:R-:W-:Y:S01]  /*2a50*/  VIADD R23, R7, 0x400 ;  /* 0x0000040007177836 */ /* 0x000fe20000000000 */
[----:B------:R-:W5:Y:S01]  /*2a60*/  LDG.E R9, desc[UR6][R20.64] ;  /* 0x0000000614097981 */ /* 0x000f62000c1e1900 */
[----:B------:R-:W-:-:S04]  /*2a70*/  IMAD.WIDE.U32 R18, R19, 0x4, R14 ;  /* 0x0000000413127825 */ /* 0x000fc800078e000e */
[----:B------:R-:W-:Y:S01]  /*2a80*/  IMAD.WIDE.U32 R22, R23, 0x4, R14 ;  /* 0x0000000417167825 */ /* 0x000fe200078e000e */
[----:B------:R-:W5:Y:S04]  /*2a90*/  LDG.E R7, desc[UR6][R18.64] ;  /* 0x0000000612077981 */ /* 0x000f68000c1e1900 */
[----:B------:R-:W5:Y:S01]  /*2aa0*/  LDG.E R10, desc[UR6][R22.64] ;  /* 0x00000006160a7981 */ /* 0x000f62000c1e1900 */
[----:B------:R-:W-:Y:S01]  /*2ab0*/  VIADD R6, R6, 0x800 ;  /* 0x0000080006067836 */ /* 0x000fe20000000000 */
[----:B--2---:R-:W-:-:S04]  /*2ac0*/  IABS R4, R4 ;  /* 0x0000000400047213 */ /* 0x004fc80000000000 */
[----:B------:R-:W-:Y:S02]  /*2ad0*/  I2FP.F32.S32 R4, R4 ;  /* 0x0000000400047245 */ /* 0x000fe40000201400 */
[----:B---3--:R-:W-:Y:S02]  /*2ae0*/  IABS R8, R8 ;  /* 0x0000000800087213 */ /* 0x008fe40000000000 */
[----:B----4-:R-:W-:-:S04]  /*2af0*/  IABS R2, R2 ;  /* 0x0000000200027213 */ /* 0x010fc80000000000 */
[----:B------:R-:W-:Y:S02]  /*2b00*/  I2FP.F32.S32 R2, R2 ;  /* 0x0000000200027245 */ /* 0x000fe40000201400 */
[----:B-----5:R-:W-:Y:S02]  /*2b10*/  IABS R17, R12 ;  /* 0x0000000c00117213 */ /* 0x020fe40000000000 */
[----:B------:R-:W-:Y:S02]  /*2b20*/  IABS R13, R11 ;  /* 0x0000000b000d7213 */ /* 0x000fe40000000000 */
[----:B------:R-:W-:Y:S02]  /*2b30*/  IABS R9, R9 ;  /* 0x0000000900097213 */ /* 0x000fe40000000000 */
[----:B------:R-:W-:Y:S01]  /*2b40*/  I2FP.F32.S32 R12, R13 ;  /* 0x0000000d000c7245 */ /* 0x000fe20000201400 */
[----:B------:R-:W-:Y:S01]  /*2b50*/  IMAD.MOV.U32 R13, RZ, RZ, R17 ;  /* 0x000000ffff0d7224 */ /* 0x000fe200078e0011 */
[----:B------:R-:W-:-:S02]  /*2b60*/  I2FP.F32.S32 R8, R8 ;  /* 0x0000000800087245 */ /* 0x000fc40000201400 */
[----:B------:R-:W-:Y:S02]  /*2b70*/  IABS R17, R7 ;  /* 0x0000000700117213 */ /* 0x000fe40000000000 */
[----:B------:R-:W-:Y:S01]  /*2b80*/  I2FP.F32.S32 R9, R9 ;  /* 0x0000000900097245 */ /* 0x000fe20000201400 */
[----:B------:R-:W-:Y:S01]  /*2b90*/  F2I.TRUNC.NTZ R2, R2 ;  /* 0x0000000200027305 */ /* 0x000fe2000020f100 */
[----:B------:R-:W-:Y:S02]  /*2ba0*/  IABS R10, R10 ;  /* 0x0000000a000a7213 */ /* 0x000fe40000000000 */
        /* <DEDUP_REMOVED lines=15> */
.L_x_230:
[----:B------:R-:W-:Y:S05]  /*2ca0*/  BSYNC.RECONVERGENT B2 ;  /* 0x0000000000027941 */ /* 0x000fea0003800200 */
.L_x_229:
        /* <DEDUP_REMOVED lines=8> */
[----:B------:R-:W-:-:S04]  /*2d30*/  IMAD.WIDE.U32 R8, R7, 0x4, R14 ;  /* 0x0000000407087825 */ /* 0x000fc800078e000e */
[--C-:B------:R-:W-:Y:S02]  /*2d40*/  IMAD.WIDE.U32 R10, R11, 0x4, R14.reuse ;  /* 0x000000040b0a7825 */ /* 0x100fe400078e000e */
[----:B------:R-:W2:Y:S02]  /*2d50*/  LDG.E R8, desc[UR6][R8.64] ;  /* 0x0000000608087981 */ /* 0x000ea4000c1e1900 */
[C---:B------:R-:W-:Y:S02]  /*2d60*/  VIADD R13, R7.reuse, 0x200 ;  /* 0x00000200070d7836 */ /* 0x040fe40000000000 */
[----:B------:R-:W-:Y:S01]  /*2d70*/  VIADD R17, R7, 0x300 ;  /* 0x0000030007117836 */ /* 0x000fe20000000000 */
[----:B------:R-:W3:Y:S01]  /*2d80*/  LDG.E R10, desc[UR6][R10.64] ;  /* 0x000000060a0a7981 */ /* 0x000ee2000c1e1900 */
[----:B------:R-:W-:-:S04]  /*2d90*/  IMAD.WIDE.U32 R12, R13, 0x4, R14 ;  /* 0x000000040d0c7825 */ /* 0x000fc800078e000e */
[----:B------:R-:W-:Y:S02]  /*2da0*/  IMAD.WIDE.U32 R16, R17, 0x4, R14 ;  /* 0x0000000411107825 */ /* 0x000fe400078e000e */
[----:B------:R-:W4:Y:S04]  /*2db0*/  LDG.E R12, desc[UR6][R12.64] ;  /* 0x000000060c0c7981 */ /* 0x000f28000c1e1900 */
[----:B------:R-:W5:Y:S01]  /*2dc0*/  LDG.E R16, desc[UR6][R16.64] ;  /* 0x0000000610107981 */ /* 0x000f62000c1e1900 */
[----:B------:R-:W-:Y:S01]  /*2dd0*/  VIADD R6, R6, 0x400 ;  /* 0x0000040006067836 */ /* 0x000fe20000000000 */
[----:B--2---:R-:W-:-:S04]  /*2de0*/  IABS R2, R8 ;  /* 0x0000000800027213 */ /* 0x004fc80000000000 */
[----:B------:R-:W-:Y:S02]  /*2df0*/  I2FP.F32.S32 R2, R2 ;  /* 0x0000000200027245 */ /* 0x000fe40000201400 */
[----:B---3--:R-:W-:-:S04]  /*2e00*/  IABS R4, R10 ;  /* 0x0000000a00047213 */ /* 0x008fc80000000000 */
[----:B------:R-:W-:Y:S01]  /*2e10*/  I2FP.F32.S32 R4, R4 ;  /* 0x0000000400047245 */ /* 0x000fe20000201400 */
[----:B------:R-:W-:Y:S01]  /*2e20*/  F2I.TRUNC.NTZ R2, R2 ;  /* 0x0000000200027305 */ /* 0x000fe2000020f100 */
[----:B----4-:R-:W-:Y:S02]  /*2e30*/  IABS R7, R12 ;  /* 0x0000000c00077213 */ /* 0x010fe40000000000 */
[----:B-----5:R-:W-:Y:S02]  /*2e40*/  IABS R8, R16 ;  /* 0x0000001000087213 */ /* 0x020fe40000000000 */
[----:B------:R-:W-:-:S03]  /*2e50*/  I2FP.F32.S32 R7, R7 ;  /* 0x0000000700077245 */ /* 0x000fc60000201400 */
[----:B------:R-:W0:Y:S01]  /*2e60*/  F2I.TRUNC.NTZ R4, R4 ;  /* 0x0000000400047305 */ /* 0x000e22000020f100 */
[----:B------:R-:W-:-:S07]  /*2e70*/  I2FP.F32.S32 R8, R8 ;  /* 0x0000000800087245 */ /* 0x000fce0000201400 */
[----:B------:R-:W-:Y:S01]  /*2e80*/  F2I.TRUNC.NTZ R7, R7 ;  /* 0x0000000700077305 */ /* 0x000fe2000020f100 */
[----:B0-----:R-:W-:-:S07]  /*2e90*/  VIMNMX3 R2, R5, R2, R4, !PT ;  /* 0x000000020502720f */ /* 0x001fce0007800104 */
[----:B------:R-:W0:Y:S02]  /*2ea0*/  F2I.TRUNC.NTZ R8, R8 ;  /* 0x0000000800087305 */ /* 0x000e24000020f100 */
[----:B0-----:R-:W-:-:S07]  /*2eb0*/  VIMNMX3 R5, R2, R7, R8, !PT ;  /* 0x000000070205720f */ /* 0x001fce0007800108 */
.L_x_232:
[----:B------:R-:W-:Y:S05]  /*2ec0*/  BSYNC.RECONVERGENT B2 ;  /* 0x0000000000027941 */ /* 0x000fea0003800200 */
.L_x_231:
[----:B------:R-:W-:Y:S05]  /*2ed0*/  @!P1 BRA `(.L_x_224) ;  /* 0x0000000000309947 */ /* 0x000fea0003800000 */
[----:B------:R-:W-:Y:S02]  /*2ee0*/  VIADD R7, R6, UR4 ;  /* 0x0000000406077c36 */ /* 0x000fe40008000000 */
[----:B------:R-:W-:-:S07]  /*2ef0*/  IMAD.MOV R4, RZ, RZ, -R3 ;  /* 0x000000ffff047224 */ /* 0x000fce00078e0a03 */
.L_x_233:
[----:B------:R-:W-:-:S06]  /*2f00*/  IMAD.WIDE.U32 R2, R7, 0x4, R14 ;  /* 0x0000000407027825 */ /* 0x000fcc00078e000e */
[----:B------:R-:W2:Y:S01]  /*2f10*/  LDG.E R2, desc[UR6][R2.64] ;  /* 0x0000000602027981 */ /* 0x000ea2000c1e1900 */
[----:B------:R-:W-:Y:S02]  /*2f20*/  VIADD R4, R4, 0x1 ;  /* 0x0000000104047836 */ /* 0x000fe40000000000 */
[----:B------:R-:W-:-:S03]  /*2f30*/  VIADD R7, R7, 0x100 ;  /* 0x0000010007077836 */ /* 0x000fc60000000000 */
[----:B------:R-:W-:Y:S02]  /*2f40*/  ISETP.NE.AND P0, PT, R4, RZ, PT ;  /* 0x000000ff0400720c */ /* 0x000fe40003f05270 */
[----:B--2---:R-:W-:-:S04]  /*2f50*/  IABS R6, R2 ;  /* 0x0000000200067213 */ /* 0x004fc80000000000 */
[----:B------:R-:W-:-:S06]  /*2f60*/  I2FP.F32.S32 R6, R6 ;  /* 0x0000000600067245 */ /* 0x000fcc0000201400 */
[----:B------:R-:W0:Y:S02]  /*2f70*/  F2I.TRUNC.NTZ R6, R6 ;  /* 0x0000000600067305 */ /* 0x000e24000020f100 */
[----:B0-----:R-:W-:Y:S01]  /*2f80*/  VIMNMX R5, PT, PT, R6, R5, !PT ;  /* 0x0000000506057248 */ /* 0x001fe20007fe0100 */
[----:B------:R-:W-:Y:S06]  /*2f90*/  @P0 BRA `(.L_x_233) ;  /* 0xfffffffc00d80947 */ /* 0x000fec000383ffff */
.L_x_224:
[----:B------:R-:W-:Y:S05]  /*2fa0*/  BSYNC.RECONVERGENT B1 ;  /* 0x0000000000017941 */ /* 0x000fea0003800200 */
.L_x_222:
        /* <DEDUP_REMOVED lines=38> */
.L_x_220:
[----:B------:R-:W-:Y:S05]  /*3210*/  BSYNC.RECONVERGENT B0 ;  /* 0x0000000000007941 */ /* 0x000fea0003800200 */
.L_x_205:
        /* <DEDUP_REMOVED lines=8> */
.L_x_234:
        /* <DEDUP_REMOVED lines=14> */
.L_x_256:


//--------------------- .text._ZN3cub18CUB_300001_SM_10006detail11EmptyKernelIvEEvv --------------------------
	.section	.text._ZN3cub18CUB_300001_SM_10006detail11EmptyKernelIvEEvv,"ax",@progbits
	.align	128
        .global         _ZN3cub18CUB_300001_SM_10006detail11EmptyKernelIvEEvv
        .type           _ZN3cub18CUB_300001_SM_10006detail11EmptyKernelIvEEvv,@function
        .size           _ZN3cub18CUB_300001_SM_10006detail11EmptyKernelIvEEvv,(.L_x_257 - _ZN3cub18CUB_300001_SM_10006detail11EmptyKernelIvEEvv)
        .other          _ZN3cub18CUB_300001_SM_10006detail11EmptyKernelIvEEvv,@"STO_CUDA_ENTRY STV_DEFAULT"
_ZN3cub18CUB_300001_SM_10006detail11EmptyKernelIvEEvv:
.text._ZN3cub18CUB_300001_SM_10006detail11EmptyKernelIvEEvv:
[----:B------:R-:W-:Y:S01]  /*0000*/  LDC R1, c[0x0][0x37c] ;  /* 0x0000df00ff017b82 */ /* 0x000fe20000000800 */
[----:B------:R-:W-:Y:S05]  /*0010*/  EXIT ;  /* 0x000000000000794d */ /* 0x000fea0003800000 */
.L_x_235:
        /* <DEDUP_REMOVED lines=14> */
.L_x_257:


//--------------------- .text._Z23normalizeAndRoundtoInt8PiPafi --------------------------
	.section	.text._Z23normalizeAndRoundtoInt8PiPafi,"ax",@progbits
	.align	128
        .global         _Z23normalizeAndRoundtoInt8PiPafi
        .type           _Z23normalizeAndRoundtoInt8PiPafi,@function
        .size           _Z23normalizeAndRoundtoInt8PiPafi,(.L_x_250 - _Z23normalizeAndRoundtoInt8PiPafi)
        .other          _Z23normalizeAndRoundtoInt8PiPafi,@"STO_CUDA_ENTRY STV_DEFAULT"
_Z23normalizeAndRoundtoInt8PiPafi:
.text._Z23normalizeAndRoundtoInt8PiPafi:
[----:B------:R-:W-:Y:S01]  /*0000*/  LDC R1, c[0x0][0x37c] ;  /* 0x0000df00ff017b82 */ /* 0x000fe20000000800 */
[----:B------:R-:W0:Y:S07]  /*0010*/  S2R R3, SR_TID.X ;  /* 0x0000000000037919 */ /* 0x000e2e0000002100 */
[----:B------:R-:W0:Y:S01]  /*0020*/  S2UR UR4, SR_CTAID.X ;  /* 0x00000000000479c3 */ /* 0x000e220000002500 */
[----:B------:R-:W1:Y:S07]  /*0030*/  LDCU UR5, c[0x0][0x394] ;  /* 0x00007280ff0577ac */ /* 0x000e6e0008000800 */
[----:B------:R-:W0:Y:S02]  /*0040*/  LDC R2, c[0x0][0x360] ;  /* 0x0000d800ff027b82 */ /* 0x000e240000000800 */
[----:B0-----:R-:W-:-:S05]  /*0050*/  IMAD R2, R2, UR4, R3 ;  /* 0x0000000402027c24 */ /* 0x001fca000f8e0203 */
[----:B-1----:R-:W-:-:S13]  /*0060*/  ISETP.GE.AND P0, PT, R2, UR5, PT ;  /* 0x0000000502007c0c */ /* 0x002fda000bf06270 */
[----:B------:R-:W-:Y:S05]  /*0070*/  @P0 EXIT ;  /* 0x000000000000094d */ /* 0x000fea0003800000 */
[----:B------:R-:W0:Y:S01]  /*0080*/  LDC.64 R4, c[0x0][0x380] ;  /* 0x0000e000ff047b82 */ /* 0x000e220000000a00 */
[----:B------:R-:W1:Y:S07]  /*0090*/  LDCU.64 UR4, c[0x0][0x358] ;  /* 0x00006b00ff0477ac */ /* 0x000e6e0008000a00 */
[----:B------:R-:W2:Y:S01]  /*00a0*/  LDC R9, c[0x0][0x390] ;  /* 0x0000e400ff097b82 */ /* 0x000ea20000000800 */
[----:B0-----:R-:W-:-:S05]  /*00b0*/  IMAD.WIDE R4, R2, 0x4, R4 ;  /* 0x0000000402047825 */ /* 0x001fca00078e0204 */
[----:B-1----:R-:W3:Y:S01]  /*00c0*/  LDG.E R0, desc[UR4][R4.64] ;  /* 0x0000000404007981 */ /* 0x002ee2000c1e1900 */
[----:B------:R-:W-:Y:S01]  /*00d0*/  BSSY.RECONVERGENT B0, `(.L_x_236) ;  /* 0x000000d000007945 */ /* 0x000fe20003800200 */
[----:B--2---:R-:W0:Y:S02]  /*00e0*/  MUFU.RCP R3, R9 ;  /* 0x0000000900037308 */ /* 0x004e240000001000 */
[----:B0-----:R-:W-:-:S04]  /*00f0*/  FFMA R6, R3, -R9, 1 ;  /* 0x3f80000003067423 */ /* 0x001fc80000000809 */
[----:B------:R-:W-:Y:S01]  /*0100*/  FFMA R3, R3, R6, R3 ;  /* 0x0000000603037223 */ /* 0x000fe20000000003 */
[----:B---3--:R-:W-:-:S04]  /*0110*/  I2FP.F32.S32 R0, R0 ;  /* 0x0000000000007245 */ /* 0x008fc80000201400 */
[----:B------:R-:W0:Y:S01]  /*0120*/  FCHK P0, R0, R9 ;  /* 0x0000000900007302 */ /* 0x000e220000000000 */
[----:B------:R-:W-:-:S04]  /*0130*/  FFMA R6, R0, R3, RZ ;  /* 0x0000000300067223 */ /* 0x000fc800000000ff */
[----:B------:R-:W-:-:S04]  /*0140*/  FFMA R7, R6, -R9, R0 ;  /* 0x8000000906077223 */ /* 0x000fc80000000000 */
[----:B------:R-:W-:Y:S01]  /*0150*/  FFMA R3, R3, R7, R6 ;  /* 0x0000000703037223 */ /* 0x000fe20000000006 */
[----:B0-----:R-:W-:Y:S06]  /*0160*/  @!P0 BRA `(.L_x_237) ;  /* 0x00000000000c8947 */ /* 0x001fec0003800000 */
[----:B------:R-:W-:-:S07]  /*0170*/  MOV R4, 0x190 ;  /* 0x0000019000047802 */ /* 0x000fce0000000f00 */
[----:B------:R-:W-:Y:S05]  /*0180*/  CALL.REL.NOINC `($__internal_0_$__cuda_sm3x_div_rn_noftz_f32_slowpath) ;  /* 0x0000000000207944 */ /* 0x000fea0003c00000 */
[----:B------:R-:W-:-:S07]  /*0190*/  IMAD.MOV.U32 R3, RZ, RZ, R0 ;  /* 0x000000ffff037224 */ /* 0x000fce00078e0000 */
.L_x_237:
[----:B------:R-:W-:Y:S05]  /*01a0*/  BSYNC.RECONVERGENT B0 ;  /* 0x0000000000007941 */ /* 0x000fea0003800200 */
.L_x_236:
[----:B------:R-:W0:Y:S01]  /*01b0*/  LDCU.64 UR6, c[0x0][0x388] ;  /* 0x00007100ff0677ac */ /* 0x000e220008000a00 */
[----:B------:R-:W1:Y:S01]  /*01c0*/  F2I.NTZ R3, R3 ;  /* 0x0000000300037305 */ /* 0x000e620000203100 */
[----:B0-----:R-:W-:-:S04]  /*01d0*/  IADD3 R4, P0, PT, R2, UR6, RZ ;  /* 0x0000000602047c10 */ /* 0x001fc8000ff1e0ff */
[----:B------:R-:W-:-:S05]  /*01e0*/  LEA.HI.X.SX32 R5, R2, UR7, 0x1, P0 ;  /* 0x0000000702057c11 */ /* 0x000fca00080f0eff */
[----:B-1----:R-:W-:Y:S01]  /*01f0*/  STG.E.U8 desc[UR4][R4.64], R3 ;  /* 0x0000000304007986 */ /* 0x002fe2000c101104 */
[----:B------:R-:W-:Y:S05]  /*0200*/  EXIT ;  /* 0x000000000000794d */ /* 0x000fea0003800000 */
        .weak           $__internal_0_$__cuda_sm3x_div_rn_noftz_f32_slowpath
        .type           $__internal_0_$__cuda_sm3x_div_rn_noftz_f32_slowpath,@function
        .size           $__internal_0_$__cuda_sm3x_div_rn_noftz_f32_slowpath,(.L_x_250 - $__internal_0_$__cuda_sm3x_div_rn_noftz_f32_slowpath)
$__internal_0_$__cuda_sm3x_div_rn_noftz_f32_slowpath:
[----:B------:R-:W0:Y:S01]  /*0210*/  LDC R3, c[0x0][0x390] ;  /* 0x0000e400ff037b82 */ /* 0x000e220000000800 */
[--C-:B------:R-:W-:Y:S01]  /*0220*/  SHF.R.U32.HI R5, RZ, 0x17, R0.reuse ;  /* 0x00000017ff057819 */ /* 0x100fe20000011600 */
[----:B------:R-:W1:Y:S01]  /*0230*/  LDCU UR6, c[0x0][0x390] ;  /* 0x00007200ff0677ac */ /* 0x000e620008000800 */
[----:B------:R-:W-:Y:S01]  /*0240*/  BSSY.RECONVERGENT B1, `(.L_x_238) ;  /* 0x0000064000017945 */ /* 0x000fe20003800200 */
[----:B------:R-:W-:Y:S01]  /*0250*/  IMAD.MOV.U32 R7, RZ, RZ, R0 ;  /* 0x000000ffff077224 */ /* 0x000fe200078e0000 */
[----:B------:R-:W-:-:S05]  /*0260*/  LOP3.LUT R5, R5, 0xff, RZ, 0xc0, !PT ;  /* 0x000000ff05057812 */ /* 0x000fca00078ec0ff */
[----:B------:R-:W-:Y:S02]  /*0270*/  VIADD R10, R5, 0xffffffff ;  /* 0xffffffff050a7836 */ /* 0x000fe40000000000 */
[----:B-1----:R-:W-:Y:S01]  /*0280*/  IMAD.U32 R8, RZ, RZ, UR6 ;  /* 0x00000006ff087e24 */ /* 0x002fe2000f8e00ff */
[----:B0-----:R-:W-:-:S04]  /*0290*/  SHF.R.U32.HI R6, RZ, 0x17, R3 ;  /* 0x00000017ff067819 */ /* 0x001fc80000011603 */
[----:B------:R-:W-:-:S05]  /*02a0*/  LOP3.LUT R6, R6, 0xff, RZ, 0xc0, !PT ;  /* 0x000000ff06067812 */ /* 0x000fca00078ec0ff */
[----:B------:R-:W-:-:S05]  /*02b0*/  VIADD R11, R6, 0xffffffff ;  /* 0xffffffff060b7836 */ /* 0x000fca0000000000 */
[----:B------:R-:W-:-:S04]  /*02c0*/  ISETP.GT.U32.AND P0, PT, R11, 0xfd, PT ;  /* 0x000000fd0b00780c */ /* 0x000fc80003f04070 */
[----:B------:R-:W-:-:S13]  /*02d0*/  ISETP.GT.U32.OR P0, PT, R10, 0xfd, P0 ;  /* 0x000000fd0a00780c */ /* 0x000fda0000704470 */
[----:B------:R-:W-:Y:S01]  /*02e0*/  @!P0 IMAD.MOV.U32 R9, RZ, RZ, RZ ;  /* 0x000000ffff098224 */ /* 0x000fe200078e00ff */
[----:B------:R-:W-:Y:S06]  /*02f0*/  @!P0 BRA `(.L_x_239) ;  /* 0x00000000005c8947 */ /* 0x000fec0003800000 */
[----:B------:R-:W-:Y:S02]  /*0300*/  FSETP.GTU.FTZ.AND P1, PT, |R3|, +INF , PT ;  /* 0x7f8000000300780b */ /* 0x000fe40003f3c200 */
[----:B------:R-:W-:-:S04]  /*0310*/  FSETP.GTU.FTZ.AND P0, PT, |R0|, +INF , PT ;  /* 0x7f8000000000780b */ /* 0x000fc80003f1c200 */
[----:B------:R-:W-:-:S13]  /*0320*/  PLOP3.LUT P0, PT, P0, P1, PT, 0xf8, 0x8f ;  /* 0x00000000008f781c */ /* 0x000fda0000703f70 */
[----:B------:R-:W-:Y:S05]  /*0330*/  @P0 BRA `(.L_x_240) ;  /* 0x00000004004c0947 */ /* 0x000fea0003800000 */
[----:B------:R-:W-:-:S13]  /*0340*/  LOP3.LUT P0, RZ, R8, 0x7fffffff, R7, 0xc8, !PT ;  /* 0x7fffffff08ff7812 */ /* 0x000fda000780c807 */
[----:B------:R-:W-:Y:S05]  /*0350*/  @!P0 BRA `(.L_x_241) ;  /* 0x00000004003c8947 */ /* 0x000fea0003800000 */
[C---:B------:R-:W-:Y:S02]  /*0360*/  FSETP.NEU.FTZ.AND P2, PT, |R0|.reuse, +INF , PT ;  /* 0x7f8000000000780b */ /* 0x040fe40003f5d200 */
[----:B------:R-:W-:Y:S02]  /*0370*/  FSETP.NEU.FTZ.AND P1, PT, |R3|, +INF , PT ;  /* 0x7f8000000300780b */ /* 0x000fe40003f3d200 */
[----:B------:R-:W-:-:S11]  /*0380*/  FSETP.NEU.FTZ.AND P0, PT, |R0|, +INF , PT ;  /* 0x7f8000000000780b */ /* 0x000fd60003f1d200 */
[----:B------:R-:W-:Y:S05]  /*0390*/  @!P1 BRA !P2, `(.L_x_241) ;  /* 0x00000004002c9947 */ /* 0x000fea0005000000 */
[----:B------:R-:W-:-:S04]  /*03a0*/  LOP3.LUT P2, RZ, R7, 0x7fffffff, RZ, 0xc0, !PT ;  /* 0x7fffffff07ff7812 */ /* 0x000fc8000784c0ff */
[----:B------:R-:W-:-:S13]  /*03b0*/  PLOP3.LUT P1, PT, P1, P2, PT, 0x2f, 0xf2 ;  /* 0x0000000000f2781c */ /* 0x000fda0000f24577 */
[----:B------:R-:W-:Y:S05]  /*03c0*/  @P1 BRA `(.L_x_242) ;  /* 0x0000000400181947 */ /* 0x000fea0003800000 */
[----:B------:R-:W-:-:S04]  /*03d0*/  LOP3.LUT P1, RZ, R8, 0x7fffffff, RZ, 0xc0, !PT ;  /* 0x7fffffff08ff7812 */ /* 0x000fc8000782c0ff */
[----:B------:R-:W-:-:S13]  /*03e0*/  PLOP3.LUT P0, PT, P0, P1, PT, 0x2f, 0xf2 ;  /* 0x0000000000f2781c */ /* 0x000fda0000702577 */
[----:B------:R-:W-:Y:S05]  /*03f0*/  @P0 BRA `(.L_x_243) ;  /* 0x0000000400000947 */ /* 0x000fea0003800000 */
[----:B------:R-:W-:Y:S02]  /*0400*/  ISETP.GE.AND P0, PT, R10, RZ, PT ;  /* 0x000000ff0a00720c */ /* 0x000fe40003f06270 */
[----:B------:R-:W-:-:S11]  /*0410*/  ISETP.GE.AND P1, PT, R11, RZ, PT ;  /* 0x000000ff0b00720c */ /* 0x000fd60003f26270 */
[----:B------:R-:W-:Y:S02]  /*0420*/  @P0 IMAD.MOV.U32 R9, RZ, RZ, RZ ;  /* 0x000000ffff090224 */ /* 0x000fe400078e00ff */
[----:B------:R-:W-:Y:S01]  /*0430*/  @!P0 FFMA R7, R0, 1.84467440737095516160e+19, RZ ;  /* 0x5f80000000078823 */ /* 0x000fe200000000ff */
[----:B------:R-:W-:Y:S02]  /*0440*/  @!P0 IMAD.MOV.U32 R9, RZ, RZ, -0x40 ;  /* 0xffffffc0ff098424 */ /* 0x000fe400078e00ff */
[----:B------:R-:W-:Y:S02]  /*0450*/  @!P1 FFMA R8, R3, 1.84467440737095516160e+19, RZ ;  /* 0x5f80000003089823 */ /* 0x000fe400000000ff */
[----:B------:R-:W-:-:S07]  /*0460*/  @!P1 VIADD R9, R9, 0x40 ;  /* 0x0000004009099836 */ /* 0x000fce0000000000 */
.L_x_239:
[----:B------:R-:W-:Y:S01]  /*0470*/  LEA R3, R6, 0xc0800000, 0x17 ;  /* 0xc080000006037811 */ /* 0x000fe200078eb8ff */
[----:B------:R-:W-:Y:S01]  /*0480*/  VIADD R5, R5, 0xffffff81 ;  /* 0xffffff8105057836 */ /* 0x000fe20000000000 */
[----:B------:R-:W-:Y:S03]  /*0490*/  BSSY.RECONVERGENT B2, `(.L_x_244) ;  /* 0x0000035000027945 */ /* 0x000fe60003800200 */
[----:B------:R-:W-:Y:S01]  /*04a0*/  IMAD.IADD R3, R8, 0x1, -R3 ;  /* 0x0000000108037824 */ /* 0x000fe200078e0a03 */
[C---:B------:R-:W-:Y:S01]  /*04b0*/  IADD3 R6, PT, PT, R5.reuse, 0x7f, -R6 ;  /* 0x0000007f05067810 */ /* 0x040fe20007ffe806 */
[----:B------:R-:W-:Y:S02]  /*04c0*/  IMAD R0, R5, -0x800000, R7 ;  /* 0xff80000005007824 */ /* 0x000fe400078e0207 */
[----:B------:R-:W0:Y:S01]  /*04d0*/  MUFU.RCP R8, R3 ;  /* 0x0000000300087308 */ /* 0x000e220000001000 */
[----:B------:R-:W-:Y:S01]  /*04e0*/  FADD.FTZ R11, -R3, -RZ ;  /* 0x800000ff030b7221 */ /* 0x000fe20000010100 */
[----:B------:R-:W-:-:S03]  /*04f0*/  IMAD.IADD R6, R6, 0x1, R9 ;  /* 0x0000000106067824 */ /* 0x000fc600078e0209 */
[----:B0-----:R-:W-:-:S04]  /*0500*/  FFMA R13, R8, R11, 1 ;  /* 0x3f800000080d7423 */ /* 0x001fc8000000000b */
[----:B------:R-:W-:-:S04]  /*0510*/  FFMA R10, R8, R13, R8 ;  /* 0x0000000d080a7223 */ /* 0x000fc80000000008 */
[----:B------:R-:W-:-:S04]  /*0520*/  FFMA R7, R0, R10, RZ ;  /* 0x0000000a00077223 */ /* 0x000fc800000000ff */
[----:B------:R-:W-:-:S04]  /*0530*/  FFMA R8, R11, R7, R0 ;  /* 0x000000070b087223 */ /* 0x000fc80000000000 */
[----:B------:R-:W-:-:S04]  /*0540*/  FFMA R7, R10, R8, R7 ;  /* 0x000000080a077223 */ /* 0x000fc80000000007 */
[----:B------:R-:W-:-:S04]  /*0550*/  FFMA R8, R11, R7, R0 ;  /* 0x000000070b087223 */ /* 0x000fc80000000000 */
[----:B------:R-:W-:-:S05]  /*0560*/  FFMA R0, R10, R8, R7 ;  /* 0x000000080a007223 */ /* 0x000fca0000000007 */
[----:B------:R-:W-:-:S04]  /*0570*/  SHF.R.U32.HI R3, RZ, 0x17, R0 ;  /* 0x00000017ff037819 */ /* 0x000fc80000011600 */
[----:B------:R-:W-:-:S05]  /*0580*/  LOP3.LUT R3, R3, 0xff, RZ, 0xc0, !PT ;  /* 0x000000ff03037812 */ /* 0x000fca00078ec0ff */
[----:B------:R-:W-:-:S04]  /*0590*/  IMAD.IADD R9, R3, 0x1, R6 ;  /* 0x0000000103097824 */ /* 0x000fc800078e0206 */
[----:B------:R-:W-:-:S05]  /*05a0*/  VIADD R3, R9, 0xffffffff ;  /* 0xffffffff09037836 */ /* 0x000fca0000000000 */
[----:B------:R-:W-:-:S13]  /*05b0*/  ISETP.GE.U32.AND P0, PT, R3, 0xfe, PT ;  /* 0x000000fe0300780c */ /* 0x000fda0003f06070 */
[----:B------:R-:W-:Y:S05]  /*05c0*/  @!P0 BRA `(.L_x_245) ;  /* 0x0000000000808947 */ /* 0x000fea0003800000 */
[----:B------:R-:W-:-:S13]  /*05d0*/  ISETP.GT.AND P0, PT, R9, 0xfe, PT ;  /* 0x000000fe0900780c */ /* 0x000fda0003f04270 */
[----:B------:R-:W-:Y:S05]  /*05e0*/  @P0 BRA `(.L_x_246) ;  /* 0x00000000006c0947 */ /* 0x000fea0003800000 */
[----:B------:R-:W-:-:S13]  /*05f0*/  ISETP.GE.AND P0, PT, R9, 0x1, PT ;  /* 0x000000010900780c */ /* 0x000fda0003f06270 */
[----:B------:R-:W-:Y:S05]  /*0600*/  @P0 BRA `(.L_x_247) ;  /* 0x0000000000740947 */ /* 0x000fea0003800000 */
[----:B------:R-:W-:Y:S02]  /*0610*/  ISETP.GE.AND P0, PT, R9, -0x18, PT ;  /* 0xffffffe80900780c */ /* 0x000fe40003f06270 */
[----:B------:R-:W-:-:S11]  /*0620*/  LOP3.LUT R0, R0, 0x80000000, RZ, 0xc0, !PT ;  /* 0x8000000000007812 */ /* 0x000fd600078ec0ff */
[----:B------:R-:W-:Y:S05]  /*0630*/  @!P0 BRA `(.L_x_247) ;  /* 0x0000000000688947 */ /* 0x000fea0003800000 */
[CCC-:B------:R-:W-:Y:S01]  /*0640*/  FFMA.RZ R3, R10.reuse, R8.reuse, R7.reuse ;  /* 0x000000080a037223 */ /* 0x1c0fe2000000c007 */
[CCC-:B------:R-:W-:Y:S01]  /*0650*/  FFMA.RM R6, R10.reuse, R8.reuse, R7.reuse ;  /* 0x000000080a067223 */ /* 0x1c0fe20000004007 */
[C---:B------:R-:W-:Y:S02]  /*0660*/  ISETP.NE.AND P2, PT, R9.reuse, RZ, PT ;  /* 0x000000ff0900720c */ /* 0x040fe40003f45270 */
[----:B------:R-:W-:Y:S02]  /*0670*/  ISETP.NE.AND P1, PT, R9, RZ, PT ;  /* 0x000000ff0900720c */ /* 0x000fe40003f25270 */
[----:B------:R-:W-:Y:S01]  /*0680*/  LOP3.LUT R5, R3, 0x7fffff, RZ, 0xc0, !PT ;  /* 0x007fffff03057812 */ /* 0x000fe200078ec0ff */
[----:B------:R-:W-:Y:S01]  /*0690*/  FFMA.RP R3, R10, R8, R7 ;  /* 0x000000080a037223 */ /* 0x000fe20000008007 */
[----:B------:R-:W-:Y:S02]  /*06a0*/  VIADD R8, R9, 0x20 ;  /* 0x0000002009087836 */ /* 0x000fe40000000000 */
[----:B------:R-:W-:Y:S01]  /*06b0*/  LOP3.LUT R5, R5, 0x800000, RZ, 0xfc, !PT ;  /* 0x0080000005057812 */ /* 0x000fe200078efcff */
[----:B------:R-:W-:Y:S01]  /*06c0*/  IMAD.MOV R7, RZ, RZ, -R9 ;  /* 0x000000ffff077224 */ /* 0x000fe200078e0a09 */
[----:B------:R-:W-:-:S02]  /*06d0*/  FSETP.NEU.FTZ.AND P0, PT, R3, R6, PT ;  /* 0x000000060300720b */ /* 0x000fc40003f1d000 */
[----:B------:R-:W-:Y:S02]  /*06e0*/  SHF.L.U32 R8, R5, R8, RZ ;  /* 0x0000000805087219 */ /* 0x000fe400000006ff */
[----:B------:R-:W-:Y:S02]  /*06f0*/  SEL R6, R7, RZ, P2 ;  /* 0x000000ff07067207 */ /* 0x000fe40001000000 */
[----:B------:R-:W-:Y:S02]  /*0700*/  ISETP.NE.AND P1, PT, R8, RZ, P1 ;  /* 0x000000ff0800720c */ /* 0x000fe40000f25270 */
[----:B------:R-:W-:Y:S02]  /*0710*/  SHF.R.U32.HI R6, RZ, R6, R5 ;  /* 0x00000006ff067219 */ /* 0x000fe40000011605 */
[----:B------:R-:W-:Y:S02]  /*0720*/  PLOP3.LUT P0, PT, P0, P1, PT, 0xf8, 0x8f ;  /* 0x00000000008f781c */ /* 0x000fe40000703f70 */
[----:B------:R-:W-:-:S02]  /*0730*/  SHF.R.U32.HI R8, RZ, 0x1, R6 ;  /* 0x00000001ff087819 */ /* 0x000fc40000011606 */
[----:B------:R-:W-:-:S04]  /*0740*/  SEL R3, RZ, 0x1, !P0 ;  /* 0x00000001ff037807 */ /* 0x000fc80004000000 */
[----:B------:R-:W-:-:S04]  /*0750*/  LOP3.LUT R3, R3, 0x1, R8, 0xf8, !PT ;  /* 0x0000000103037812 */ /* 0x000fc800078ef808 */
[----:B------:R-:W-:-:S05]  /*0760*/  LOP3.LUT R3, R3, R6, RZ, 0xc0, !PT ;  /* 0x0000000603037212 */ /* 0x000fca00078ec0ff */
[----:B------:R-:W-:-:S05]  /*0770*/  IMAD.IADD R3, R8, 0x1, R3 ;  /* 0x0000000108037824 */ /* 0x000fca00078e0203 */
[----:B------:R-:W-:Y:S01]  /*0780*/  LOP3.LUT R0, R3, R0, RZ, 0xfc, !PT ;  /* 0x0000000003007212 */ /* 0x000fe200078efcff */
[----:B------:R-:W-:Y:S06]  /*0790*/  BRA `(.L_x_247) ;  /* 0x0000000000107947 */ /* 0x000fec0003800000 */
.L_x_246:
[----:B------:R-:W-:-:S04]  /*07a0*/  LOP3.LUT R0, R0, 0x80000000, RZ, 0xc0, !PT ;  /* 0x8000000000007812 */ /* 0x000fc800078ec0ff */
[----:B------:R-:W-:Y:S01]  /*07b0*/  LOP3.LUT R0, R0, 0x7f800000, RZ, 0xfc, !PT ;  /* 0x7f80000000007812 */ /* 0x000fe200078efcff */
[----:B------:R-:W-:Y:S06]  /*07c0*/  BRA `(.L_x_247) ;  /* 0x0000000000047947 */ /* 0x000fec0003800000 */
.L_x_245:
[----:B------:R-:W-:-:S07]  /*07d0*/  IMAD R0, R6, 0x800000, R0 ;  /* 0x0080000006007824 */ /* 0x000fce00078e0200 */
.L_x_247:
[----:B------:R-:W-:Y:S05]  /*07e0*/  BSYNC.RECONVERGENT B2 ;  /* 0x0000000000027941 */ /* 0x000fea0003800200 */
.L_x_244:
[----:B------:R-:W-:Y:S05]  /*07f0*/  BRA `(.L_x_248) ;  /* 0x0000000000207947 */ /* 0x000fea0003800000 */
.L_x_243:
[----:B------:R-:W-:-:S04]  /*0800*/  LOP3.LUT R0, R8, 0x80000000, R7, 0x48, !PT ;  /* 0x8000000008007812 */ /* 0x000fc800078e4807 */
[----:B------:R-:W-:Y:S01]  /*0810*/  LOP3.LUT R0, R0, 0x7f800000, RZ, 0xfc, !PT ;  /* 0x7f80000000007812 */ /* 0x000fe200078efcff */
[----:B------:R-:W-:Y:S06]  /*0820*/  BRA `(.L_x_248) ;  /* 0x0000000000147947 */ /* 0x000fec0003800000 */
.L_x_242:
[----:B------:R-:W-:Y:S01]  /*0830*/  LOP3.LUT R0, R8, 0x80000000, R7, 0x48, !PT ;  /* 0x8000000008007812 */ /* 0x000fe200078e4807 */
[----:B------:R-:W-:Y:S06]  /*0840*/  BRA `(.L_x_248) ;  /* 0x00000000000c7947 */ /* 0x000fec0003800000 */
.L_x_241:
[----:B------:R-:W0:Y:S01]  /*0850*/  MUFU.RSQ R0, -QNAN ;  /* 0xffc0000000007908 */ /* 0x000e220000001400 */
[----:B------:R-:W-:Y:S05]  /*0860*/  BRA `(.L_x_248) ;  /* 0x0000000000047947 */ /* 0x000fea0003800000 */
.L_x_240:
[----:B------:R-:W-:-:S07]  /*0870*/  FADD.FTZ R0, R0, R3 ;  /* 0x0000000300007221 */ /* 0x000fce0000010000 */
.L_x_248:
[----:B------:R-:W-:Y:S05]  /*0880*/  BSYNC.RECONVERGENT B1 ;  /* 0x0000000000017941 */ /* 0x000fea0003800200 */
.L_x_238:
[----:B------:R-:W-:-:S04]  /*0890*/  IMAD.MOV.U32 R5, RZ, RZ, 0x0 ;  /* 0x00000000ff057424 */ /* 0x000fc800078e00ff */
[----:B0-----:R-:W-:Y:S05]  /*08a0*/  RET.REL.NODEC R4 `(_Z23normalizeAndRoundtoInt8PiPafi) ;  /* 0xfffffff404d47950 */ /* 0x001fea0003c3ffff */
.L_x_249:
        /* <DEDUP_REMOVED lines=13> */
.L_x_250:


//--------------------- .nv.shared._ZN3cub18CUB_300001_SM_10006detail6reduce28DeviceReduceSingleTileKernelINS2_10policy_hubIiyN4cuda3__47maximumIiEEE10Policy1000EPiPfiS8_fiNS5_3std3__410__identityEEEvT0_T1_T2_T3_T4_T6_ --------------------------
	.section	.nv.shared._ZN3cub18CUB_300001_SM_10006detail6reduce28DeviceReduceSingleTileKernelINS2_10policy_hubIiyN4cuda3__47maximumIiEEE10Policy1000EPiPfiS8_fiNS5_3std3__410__identityEEEvT0_T1_T2_T3_T4_T6_,"aw",@nobits
	.sectionflags	@""
	.align	4
.nv.shared._ZN3cub18CUB_300001_SM_10006detail6reduce28DeviceReduceSingleTileKernelINS2_10policy_hubIiyN4cuda3__47maximumIiEEE10Policy1000EPiPfiS8_fiNS5_3std3__410__identityEEEvT0_T1_T2_T3_T4_T6_:
	.zero		1068


//--------------------- .nv.shared.reserved.0     --------------------------
	.section	.nv.shared.reserved.0,"aw",@nobits
	.weak		__nv_reservedSMEM_offset_0_alias
	.size		__nv_reservedSMEM_offset_0_alias, 0, 64
	.other		__nv_reservedSMEM_offset_0_alias,@"STO_CUDA_RESERVED_SHARED STV_DEFAULT"
__nv_reservedSMEM_offset_0_alias:
	.zero		0
	.zero		64


//--------------------- .nv.global                --------------------------
	.section	.nv.global,"aw",@nobits
.nv.global:
	.type		_ZN34_INTERNAL_29a2355a_4_k_cu_0ff5c5f66thrust24THRUST_300001_SM_1000_NS3seqE,@object
	.size		_ZN34_INTERNAL_29a2355a_4_k_cu_0ff5c5f66thrust24THRUST_300001_SM_1000_NS3seqE,(_ZN34_INTERNAL_29a2355a_4_k_cu_0ff5c5f64cuda3std3__48in_placeE - _ZN34_INTERNAL_29a2355a_4_k_cu_0ff5c5f66thrust24THRUST_300001_SM_1000_NS3seqE)
_ZN34_INTERNAL_29a2355a_4_k_cu_0ff5c5f66thrust24THRUST_300001_SM_1000_NS3seqE:
	.zero		1
	.type		_ZN34_INTERNAL_29a2355a_4_k_cu_0ff5c5f64cuda3std3__48in_placeE,@object
	.size		_ZN34_INTERNAL_29a2355a_4_k_cu_0ff5c5f64cuda3std3__48in_placeE,(_ZN34_INTERNAL_29a2355a_4_k_cu_0ff5c5f64cuda3std6ranges3__45__cpo4sizeE - _ZN34_INTERNAL_29a2355a_4_k_cu_0ff5c5f64cuda3std3__48in_placeE)
_ZN34_INTERNAL_29a2355a_4_k_cu_0ff5c5f64cuda3std3__48in_placeE:
	.zero		1
	.type		_ZN34_INTERNAL_29a2355a_4_k_cu_0ff5c5f64cuda3std6ranges3__45__cpo4sizeE,@object
	.size		_ZN34_INTERNAL_29a2355a_4_k_cu_0ff5c5f64cuda3std6ranges3__45__cpo4sizeE,(_ZN34_INTERNAL_29a2355a_4_k_cu_0ff5c5f66thrust24THRUST_300001_SM_1000_NS12placeholders2_3E - _ZN34_INTERNAL_29a2355a_4_k_cu_0ff5c5f64cuda3std6ranges3__45__cpo4sizeE)
_ZN34_INTERNAL_29a2355a_4_k_cu_0ff5c5f64cuda3std6ranges3__45__cpo4sizeE:
	.zero		1
	.type		_ZN34_INTERNAL_29a2355a_4_k_cu_0ff5c5f66thrust24THRUST_300001_SM_1000_NS12placeholders2_3E,@object
	.size		_ZN34_INTERNAL_29a2355a_4_k_cu_0ff5c5f66thrust24THRUST_300001_SM_1000_NS12placeholders2_3E,(_ZN34_INTERNAL_29a2355a_4_k_cu_0ff5c5f64cuda3std3__45__cpo6cbeginE - _ZN34_INTERNAL_29a2355a_4_k_cu_0ff5c5f66thrust24THRUST_300001_SM_1000_NS12placeholders2_3E)
_ZN34_INTERNAL_29a2355a_4_k_cu_0ff5c5f66thrust24THRUST_300001_SM_1000_NS12placeholders2_3E:
	.zero		1
	.type		_ZN34_INTERNAL_29a2355a_4_k_cu_0ff5c5f64cuda3std3__45__cpo6cbeginE,@object
	.size		_ZN34_INTERNAL_29a2355a_4_k_cu_0ff5c5f64cuda3std3__45__cpo6cbeginE,(_ZN34_INTERNAL_29a2355a_4_k_cu_0ff5c5f64cuda3std6ranges3__45__cpo6cbeginE - _ZN34_INTERNAL_29a2355a_4_k_cu_0ff5c5f64cuda3std3__45__cpo6cbeginE)
_ZN34_INTERNAL_29a2355a_4_k_cu_0ff5c5f64cuda3std3__45__cpo6cbeginE:
	.zero		1
	.type		_ZN34_INTERNAL_29a2355a_4_k_cu_0ff5c5f64cuda3std6ranges3__45__cpo6cbeginE,@object
	.size		_ZN34_INTERNAL_29a2355a_4_k_cu_0ff5c5f64cuda3std6ranges3__45__cpo6cbeginE,(_ZN34_INTERNAL_29a2355a_4_k_cu_0ff5c5f66thrust24THRUST_300001_SM_1000_NS12placeholders2_7E - _ZN34_INTERNAL_29a2355a_4_k_cu_0ff5c5f64cuda3std6ranges3__45__cpo6cbeginE)
_ZN34_INTERNAL_29a2355a_4_k_cu_0ff5c5f64cuda3std6ranges3__45__cpo6cbeginE:
	.zero		1
	.type		_ZN34_INTERNAL_29a2355a_4_k_cu_0ff5c5f66thrust24THRUST_300001_SM_1000_NS12placeholders2_7E,@object
	.size		_ZN34_INTERNAL_29a2355a_4_k_cu_0ff5c5f66thrust24THRUST_300001_SM_1000_NS12placeholders2_7E,(_ZN34_INTERNAL_29a2355a_4_k_cu_0ff5c5f64cuda3std3__45__cpo7crbeginE - _ZN34_INTERNAL_29a2355a_4_k_cu_0ff5c5f66thrust24THRUST_300001_SM_1000_NS12placeholders2_7E)
_ZN34_INTERNAL_29a2355a_4_k_cu_0ff5c5f66thrust24THRUST_300001_SM_1000_NS12placeholders2_7E:
	.zero		1
	.type		_ZN34_INTERNAL_29a2355a_4_k_cu_0ff5c5f64cuda3std3__45__cpo7crbeginE,@object
	.size		_ZN34_INTERNAL_29a2355a_4_k_cu_0ff5c5f64cuda3std3__45__cpo7crbeginE,(_ZN34_INTERNAL_29a2355a_4_k_cu_0ff5c5f64cuda3std6ranges3__45__cpo4nextE - _ZN34_INTERNAL_29a2355a_4_k_cu_0ff5c5f64cuda3std3__45__cpo7crbeginE)
_ZN34_INTERNAL_29a2355a_4_k_cu_0ff5c5f64cuda3std3__45__cpo7crbeginE:
	.zero		1
	.type		_ZN34_INTERNAL_29a2355a_4_k_cu_0ff5c5f64cuda3std6ranges3__45__cpo4nextE,@object
	.size		_ZN34_INTERNAL_29a2355a_4_k_cu_0ff5c5f64cuda3std6ranges3__45__cpo4nextE,(_ZN34_INTERNAL_29a2355a_4_k_cu_0ff5c5f64cuda3std6ranges3__45__cpo4swapE - _ZN34_INTERNAL_29a2355a_4_k_cu_0ff5c5f64cuda3std6ranges3__45__cpo4nextE)
_ZN34_INTERNAL_29a2355a_4_k_cu_0ff5c5f64cuda3std6ranges3__45__cpo4nextE:
	.zero		1
	.type		_ZN34_INTERNAL_29a2355a_4_k_cu_0ff5c5f64cuda3std6ranges3__45__cpo4swapE,@object
	.size		_ZN34_INTERNAL_29a2355a_4_k_cu_0ff5c5f64cuda3std6ranges3__45__cpo4swapE,(_ZN34_INTERNAL_29a2355a_4_k_cu_0ff5c5f66thrust24THRUST_300001_SM_1000_NS8cuda_cub10par_nosyncE - _ZN34_INTERNAL_29a2355a_4_k_cu_0ff5c5f64cuda3std6ranges3__45__cpo4swapE)
_ZN34_INTERNAL_29a2355a_4_k_cu_0ff5c5f64cuda3std6ranges3__45__cpo4swapE:
	.zero		1
	.type		_ZN34_INTERNAL_29a2355a_4_k_cu_0ff5c5f66thrust24THRUST_300001_SM_1000_NS8cuda_cub10par_nosyncE,@object
	.size		_ZN34_INTERNAL_29a2355a_4_k_cu_0ff5c5f66thrust24THRUST_300001_SM_1000_NS8cuda_cub10par_nosyncE,(_ZN34_INTERNAL_29a2355a_4_k_cu_0ff5c5f66thrust24THRUST_300001_SM_1000_NS12placeholders2_9E - _ZN34_INTERNAL_29a2355a_4_k_cu_0ff5c5f66thrust24THRUST_300001_SM_1000_NS8cuda_cub10par_nosyncE)
_ZN34_INTERNAL_29a2355a_4_k_cu_0ff5c5f66thrust24THRUST_300001_SM_1000_NS8cuda_cub10par_nosyncE:
	.zero		1
	.type		_ZN34_INTERNAL_29a2355a_4_k_cu_0ff5c5f66thrust24THRUST_300001_SM_1000_NS12placeholders2_9E,@object
	.size		_ZN34_INTERNAL_29a2355a_4_k_cu_0ff5c5f66thrust24THRUST_300001_SM_1000_NS12placeholders2_9E,(_ZN34_INTERNAL_29a2355a_4_k_cu_0ff5c5f64cuda3std3__436_GLOBAL__N__29a2355a_4_k_cu_0ff5c5f66ignoreE - _ZN34_INTERNAL_29a2355a_4_k_cu_0ff5c5f66thrust24THRUST_300001_SM_1000_NS12placeholders2_9E)
_ZN34_INTERNAL_29a2355a_4_k_cu_0ff5c5f66thrust24THRUST_300001_SM_1000_NS12placeholders2_9E:
	.zero		1
	.type		_ZN34_INTERNAL_29a2355a_4_k_cu_0ff5c5f64cuda3std3__436_GLOBAL__N__29a2355a_4_k_cu_0ff5c5f66ignoreE,@object
	.size		_ZN34_INTERNAL_29a2355a_4_k_cu_0ff5c5f64cuda3std3__436_GLOBAL__N__29a2355a_4_k_cu_0ff5c5f66ignoreE,(_ZN34_INTERNAL_29a2355a_4_k_cu_0ff5c5f64cuda3std6ranges3__45__cpo4dataE - _ZN34_INTERNAL_29a2355a_4_k_cu_0ff5c5f64cuda3std3__436_GLOBAL__N__29a2355a_4_k_cu_0ff5c5f66ignoreE)
_ZN34_INTERNAL_29a2355a_4_k_cu_0ff5c5f64cuda3std3__436_GLOBAL__N__29a2355a_4_k_cu_0ff5c5f66ignoreE:
	.zero		1
	.type		_ZN34_INTERNAL_29a2355a_4_k_cu_0ff5c5f64cuda3std6ranges3__45__cpo4dataE,@object
	.size		_ZN34_INTERNAL_29a2355a_4_k_cu_0ff5c5f64cuda3std6ranges3__45__cpo4dataE,(_ZN34_INTERNAL_29a2355a_4_k_cu_0ff5c5f66thrust24THRUST_300001_SM_1000_NS12placeholders2_1E - _ZN34_INTERNAL_29a2355a_4_k_cu_0ff5c5f64cuda3std6ranges3__45__cpo4dataE)
_ZN34_INTERNAL_29a2355a_4_k_cu_0ff5c5f64cuda3std6ranges3__45__cpo4dataE:
	.zero		1
	.type		_ZN34_INTERNAL_29a2355a_4_k_cu_0ff5c5f66thrust24THRUST_300001_SM_1000_NS12placeholders2_1E,@object
	.size		_ZN34_INTERNAL_29a2355a_4_k_cu_0ff5c5f66thrust24THRUST_300001_SM_1000_NS12placeholders2_1E,(_ZN34_INTERNAL_29a2355a_4_k_cu_0ff5c5f64cuda3std3__45__cpo5beginE - _ZN34_INTERNAL_29a2355a_4_k_cu_0ff5c5f66thrust24THRUST_300001_SM_1000_NS12placeholders2_1E)
_ZN34_INTERNAL_29a2355a_4_k_cu_0ff5c5f66thrust24THRUST_300001_SM_1000_NS12placeholders2_1E:
	.zero		1
	.type		_ZN34_INTERNAL_29a2355a_4_k_cu_0ff5c5f64cuda3std3__45__cpo5beginE,@object
	.size		_ZN34_INTERNAL_29a2355a_4_k_cu_0ff5c5f64cuda3std3__45__cpo5beginE,(_ZN34_INTERNAL_29a2355a_4_k_cu_0ff5c5f64cuda3std6ranges3__45__cpo5beginE - _ZN34_INTERNAL_29a2355a_4_k_cu_0ff5c5f64cuda3std3__45__cpo5beginE)
_ZN34_INTERNAL_29a2355a_4_k_cu_0ff5c5f64cuda3std3__45__cpo5beginE:
	.zero		1
	.type		_ZN34_INTERNAL_29a2355a_4_k_cu_0ff5c5f64cuda3std6ranges3__45__cpo5beginE,@object
	.size		_ZN34_INTERNAL_29a2355a_4_k_cu_0ff5c5f64cuda3std6ranges3__45__cpo5beginE,(_ZN34_INTERNAL_29a2355a_4_k_cu_0ff5c5f66thrust24THRUST_300001_SM_1000_NS12placeholders2_5E - _ZN34_INTERNAL_29a2355a_4_k_cu_0ff5c5f64cuda3std6ranges3__45__cpo5beginE)
_ZN34_INTERNAL_29a2355a_4_k_cu_0ff5c5f64cuda3std6ranges3__45__cpo5beginE:
	.zero		1
	.type		_ZN34_INTERNAL_29a2355a_4_k_cu_0ff5c5f66thrust24THRUST_300001_SM_1000_NS12placeholders2_5E,@object
	.size		_ZN34_INTERNAL_29a2355a_4_k_cu_0ff5c5f66thrust24THRUST_300001_SM_1000_NS12placeholders2_5E,(_ZN34_INTERNAL_29a2355a_4_k_cu_0ff5c5f64cuda3std3__45__cpo6rbeginE - _ZN34_INTERNAL_29a2355a_4_k_cu_0ff5c5f66thrust24THRUST_300001_SM_1000_NS12placeholders2_5E)
_ZN34_INTERNAL_29a2355a_4_k_cu_0ff5c5f66thrust24THRUST_300001_SM_1000_NS12placeholders2_5E:
	.zero		1
	.type		_ZN34_INTERNAL_29a2355a_4_k_cu_0ff5c5f64cuda3std3__45__cpo6rbeginE,@object
	.size		_ZN34_INTERNAL_29a2355a_4_k_cu_0ff5c5f64cuda3std3__45__cpo6rbeginE,(_ZN34_INTERNAL_29a2355a_4_k_cu_0ff5c5f64cuda3std6ranges3__45__cpo7advanceE - _ZN34_INTERNAL_29a2355a_4_k_cu_0ff5c5f64cuda3std3__45__cpo6rbeginE)
_ZN34_INTERNAL_29a2355a_4_k_cu_0ff5c5f64cuda3std3__45__cpo6rbeginE:
	.zero		1
	.type		_ZN34_INTERNAL_29a2355a_4_k_cu_0ff5c5f64cuda3std6ranges3__45__cpo7advanceE,@object
	.size		_ZN34_INTERNAL_29a2355a_4_k_cu_0ff5c5f64cuda3std6ranges3__45__cpo7advanceE,(_ZN34_INTERNAL_29a2355a_4_k_cu_0ff5c5f64cuda3std3__47nulloptE - _ZN34_INTERNAL_29a2355a_4_k_cu_0ff5c5f64cuda3std6ranges3__45__cpo7advanceE)
_ZN34_INTERNAL_29a2355a_4_k_cu_0ff5c5f64cuda3std6ranges3__45__cpo7advanceE:
	.zero		1
	.type		_ZN34_INTERNAL_29a2355a_4_k_cu_0ff5c5f64cuda3std3__47nulloptE,@object
	.size		_ZN34_INTERNAL_29a2355a_4_k_cu_0ff5c5f64cuda3std3__47nulloptE,(_ZN34_INTERNAL_29a2355a_4_k_cu_0ff5c5f64cuda3std6ranges3__45__cpo8distanceE - _ZN34_INTERNAL_29a2355a_4_k_cu_0ff5c5f64cuda3std3__47nulloptE)
_ZN34_INTERNAL_29a2355a_4_k_cu_0ff5c5f64cuda3std3__47nulloptE:
	.zero		1
	.type		_ZN34_INTERNAL_29a2355a_4_k_cu_0ff5c5f64cuda3std6ranges3__45__cpo8distanceE,@object
	.size		_ZN34_INTERNAL_29a2355a_4_k_cu_0ff5c5f64cuda3std6ranges3__45__cpo8distanceE,(_ZN34_INTERNAL_29a2355a_4_k_cu_0ff5c5f66thrust24THRUST_300001_SM_1000_NS12placeholders3_10E - _ZN34_INTERNAL_29a2355a_4_k_cu_0ff5c5f64cuda3std6ranges3__45__cpo8distanceE)
_ZN34_INTERNAL_29a2355a_4_k_cu_0ff5c5f64cuda3std6ranges3__45__cpo8distanceE:
	.zero		1
	.type		_ZN34_INTERNAL_29a2355a_4_k_cu_0ff5c5f66thrust24THRUST_300001_SM_1000_NS12placeholders3_10E,@object
	.size		_ZN34_INTERNAL_29a2355a_4_k_cu_0ff5c5f66thrust24THRUST_300001_SM_1000_NS12placeholders3_10E,(_ZN34_INTERNAL_29a2355a_4_k_cu_0ff5c5f64cuda3std3__419piecewise_constructE - _ZN34_INTERNAL_29a2355a_4_k_cu_0ff5c5f66thrust24THRUST_300001_SM_1000_NS12placeholders3_10E)
_ZN34_INTERNAL_29a2355a_4_k_cu_0ff5c5f66thrust24THRUST_300001_SM_1000_NS12placeholders3_10E:
	.zero		1
	.type		_ZN34_INTERNAL_29a2355a_4_k_cu_0ff5c5f64cuda3std3__419piecewise_constructE,@object
	.size		_ZN34_INTERNAL_29a2355a_4_k_cu_0ff5c5f64cuda3std3__419piecewise_constructE,(_ZN34_INTERNAL_29a2355a_4_k_cu_0ff5c5f64cuda3std6ranges3__45__cpo5cdataE - _ZN34_INTERNAL_29a2355a_4_k_cu_0ff5c5f64cuda3std3__419piecewise_constructE)
_ZN34_INTERNAL_29a2355a_4_k_cu_0ff5c5f64cuda3std3__419piecewise_constructE:
	.zero		1
	.type		_ZN34_INTERNAL_29a2355a_4_k_cu_0ff5c5f64cuda3std6ranges3__45__cpo5cdataE,@object
	.size		_ZN34_INTERNAL_29a2355a_4_k_cu_0ff5c5f64cuda3std6ranges3__45__cpo5cdataE,(_ZN34_INTERNAL_29a2355a_4_k_cu_0ff5c5f66thrust24THRUST_300001_SM_1000_NS12placeholders2_2E - _ZN34_INTERNAL_29a2355a_4_k_cu_0ff5c5f64cuda3std6ranges3__45__cpo5cdataE)
_ZN34_INTERNAL_29a2355a_4_k_cu_0ff5c5f64cuda3std6ranges3__45__cpo5cdataE:
	.zero		1
	.type		_ZN34_INTERNAL_29a2355a_4_k_cu_0ff5c5f66thrust24THRUST_300001_SM_1000_NS12placeholders2_2E,@object
	.size		_ZN34_INTERNAL_29a2355a_4_k_cu_0ff5c5f66thrust24THRUST_300001_SM_1000_NS12placeholders2_2E,(_ZN34_INTERNAL_29a2355a_4_k_cu_0ff5c5f64cuda3std3__45__cpo3endE - _ZN34_INTERNAL_29a2355a_4_k_cu_0ff5c5f66thrust24THRUST_300001_SM_1000_NS12placeholders2_2E)
_ZN34_INTERNAL_29a2355a_4_k_cu_0ff5c5f66thrust24THRUST_300001_SM_1000_NS12placeholders2_2E:
	.zero		1
	.type		_ZN34_INTERNAL_29a2355a_4_k_cu_0ff5c5f64cuda3std3__45__cpo3endE,@object
	.size		_ZN34_INTERNAL_29a2355a_4_k_cu_0ff5c5f64cuda3std3__45__cpo3endE,(_ZN34_INTERNAL_29a2355a_4_k_cu_0ff5c5f64cuda3std6ranges3__45__cpo3endE - _ZN34_INTERNAL_29a2355a_4_k_cu_0ff5c5f64cuda3std3__45__cpo3endE)
_ZN34_INTERNAL_29a2355a_4_k_cu_0ff5c5f64cuda3std3__45__cpo3endE:
	.zero		1
	.type		_ZN34_INTERNAL_29a2355a_4_k_cu_0ff5c5f64cuda3std6ranges3__45__cpo3endE,@object
	.size		_ZN34_INTERNAL_29a2355a_4_k_cu_0ff5c5f64cuda3std6ranges3__45__cpo3endE,(_ZN34_INTERNAL_29a2355a_4_k_cu_0ff5c5f66thrust24THRUST_300001_SM_1000_NS12placeholders2_6E - _ZN34_INTERNAL_29a2355a_4_k_cu_0ff5c5f64cuda3std6ranges3__45__cpo3endE)
_ZN34_INTERNAL_29a2355a_4_k_cu_0ff5c5f64cuda3std6ranges3__45__cpo3endE:
	.zero		1
	.type		_ZN34_INTERNAL_29a2355a_4_k_cu_0ff5c5f66thrust24THRUST_300001_SM_1000_NS12placeholders2_6E,@object
	.size		_ZN34_INTERNAL_29a2355a_4_k_cu_0ff5c5f66thrust24THRUST_300001_SM_1000_NS12placeholders2_6E,(_ZN34_INTERNAL_29a2355a_4_k_cu_0ff5c5f64cuda3std3__45__cpo4rendE - _ZN34_INTERNAL_29a2355a_4_k_cu_0ff5c5f66thrust24THRUST_300001_SM_1000_NS12placeholders2_6E)
_ZN34_INTERNAL_29a2355a_4_k_cu_0ff5c5f66thrust24THRUST_300001_SM_1000_NS12placeholders2_6E:
	.zero		1
	.type		_ZN34_INTERNAL_29a2355a_4_k_cu_0ff5c5f64cuda3std3__45__cpo4rendE,@object
	.size		_ZN34_INTERNAL_29a2355a_4_k_cu_0ff5c5f64cuda3std3__45__cpo4rendE,(_ZN34_INTERNAL_29a2355a_4_k_cu_0ff5c5f64cuda3std6ranges3__45__cpo9iter_swapE - _ZN34_INTERNAL_29a2355a_4_k_cu_0ff5c5f64cuda3std3__45__cpo4rendE)
_ZN34_INTERNAL_29a2355a_4_k_cu_0ff5c5f64cuda3std3__45__cpo4rendE:
	.zero		1
	.type		_ZN34_INTERNAL_29a2355a_4_k_cu_0ff5c5f64cuda3std6ranges3__45__cpo9iter_swapE,@object
	.size		_ZN34_INTERNAL_29a2355a_4_k_cu_0ff5c5f64cuda3std6ranges3__45__cpo9iter_swapE,(_ZN34_INTERNAL_29a2355a_4_k_cu_0ff5c5f64cuda3std3__48unexpectE - _ZN34_INTERNAL_29a2355a_4_k_cu_0ff5c5f64cuda3std6ranges3__45__cpo9iter_swapE)
_ZN34_INTERNAL_29a2355a_4_k_cu_0ff5c5f64cuda3std6ranges3__45__cpo9iter_swapE:
	.zero		1
	.type		_ZN34_INTERNAL_29a2355a_4_k_cu_0ff5c5f64cuda3std3__48unexpectE,@object
	.size		_ZN34_INTERNAL_29a2355a_4_k_cu_0ff5c5f64cuda3std3__48unexpectE,(_ZN34_INTERNAL_29a2355a_4_k_cu_0ff5c5f66thrust24THRUST_300001_SM_1000_NS8cuda_cub3parE - _ZN34_INTERNAL_29a2355a_4_k_cu_0ff5c5f64cuda3std3__48unexpectE)
_ZN34_INTERNAL_29a2355a_4_k_cu_0ff5c5f64cuda3std3__48unexpectE:
	.zero		1
	.type		_ZN34_INTERNAL_29a2355a_4_k_cu_0ff5c5f66thrust24THRUST_300001_SM_1000_NS8cuda_cub3parE,@object
	.size		_ZN34_INTERNAL_29a2355a_4_k_cu_0ff5c5f66thrust24THRUST_300001_SM_1000_NS8cuda_cub3parE,(_ZN34_INTERNAL_29a2355a_4_k_cu_0ff5c5f66thrust24THRUST_300001_SM_1000_NS12placeholders2_4E - _ZN34_INTERNAL_29a2355a_4_k_cu_0ff5c5f66thrust24THRUST_300001_SM_1000_NS8cuda_cub3parE)
_ZN34_INTERNAL_29a2355a_4_k_cu_0ff5c5f66thrust24THRUST_300001_SM_1000_NS8cuda_cub3parE:
	.zero		1
	.type		_ZN34_INTERNAL_29a2355a_4_k_cu_0ff5c5f66thrust24THRUST_300001_SM_1000_NS12placeholders2_4E,@object
	.size		_ZN34_INTERNAL_29a2355a_4_k_cu_0ff5c5f66thrust24THRUST_300001_SM_1000_NS12placeholders2_4E,(_ZN34_INTERNAL_29a2355a_4_k_cu_0ff5c5f64cuda3std3__45__cpo4cendE - _ZN34_INTERNAL_29a2355a_4_k_cu_0ff5c5f66thrust24THRUST_300001_SM_1000_NS12placeholders2_4E)
_ZN34_INTERNAL_29a2355a_4_k_cu_0ff5c5f66thrust24THRUST_300001_SM_1000_NS12placeholders2_4E:
	.zero		1
	.type		_ZN34_INTERNAL_29a2355a_4_k_cu_0ff5c5f64cuda3std3__45__cpo4cendE,@object
	.size		_ZN34_INTERNAL_29a2355a_4_k_cu_0ff5c5f64cuda3std3__45__cpo4cendE,(_ZN34_INTERNAL_29a2355a_4_k_cu_0ff5c5f64cuda3std6ranges3__45__cpo4cendE - _ZN34_INTERNAL_29a2355a_4_k_cu_0ff5c5f64cuda3std3__45__cpo4cendE)
_ZN34_INTERNAL_29a2355a_4_k_cu_0ff5c5f64cuda3std3__45__cpo4cendE:
	.zero		1
	.type		_ZN34_INTERNAL_29a2355a_4_k_cu_0ff5c5f64cuda3std6ranges3__45__cpo4cendE,@object
	.size		_ZN34_INTERNAL_29a2355a_4_k_cu_0ff5c5f64cuda3std6ranges3__45__cpo4cendE,(_ZN34_INTERNAL_29a2355a_4_k_cu_0ff5c5f64cuda3std3__420unreachable_sentinelE - _ZN34_INTERNAL_29a2355a_4_k_cu_0ff5c5f64cuda3std6ranges3__45__cpo4cendE)
_ZN34_INTERNAL_29a2355a_4_k_cu_0ff5c5f64cuda3std6ranges3__45__cpo4cendE:
	.zero		1
	.type		_ZN34_INTERNAL_29a2355a_4_k_cu_0ff5c5f64cuda3std3__420unreachable_sentinelE,@object
	.size		_ZN34_INTERNAL_29a2355a_4_k_cu_0ff5c5f64cuda3std3__420unreachable_sentinelE,(_ZN34_INTERNAL_29a2355a_4_k_cu_0ff5c5f64cuda3std6ranges3__45__cpo5ssizeE - _ZN34_INTERNAL_29a2355a_4_k_cu_0ff5c5f64cuda3std3__420unreachable_sentinelE)
_ZN34_INTERNAL_29a2355a_4_k_cu_0ff5c5f64cuda3std3__420unreachable_sentinelE:
	.zero		1
	.type		_ZN34_INTERNAL_29a2355a_4_k_cu_0ff5c5f64cuda3std6ranges3__45__cpo5ssizeE,@object
	.size		_ZN34_INTERNAL_29a2355a_4_k_cu_0ff5c5f64cuda3std6ranges3__45__cpo5ssizeE,(_ZN34_INTERNAL_29a2355a_4_k_cu_0ff5c5f66thrust24THRUST_300001_SM_1000_NS12placeholders2_8E - _ZN34_INTERNAL_29a2355a_4_k_cu_0ff5c5f64cuda3std6ranges3__45__cpo5ssizeE)
_ZN34_INTERNAL_29a2355a_4_k_cu_0ff5c5f64cuda3std6ranges3__45__cpo5ssizeE:
	.zero		1
	.type		_ZN34_INTERNAL_29a2355a_4_k_cu_0ff5c5f66thrust24THRUST_300001_SM_1000_NS12placeholders2_8E,@object
	.size		_ZN34_INTERNAL_29a2355a_4_k_cu_0ff5c5f66thrust24THRUST_300001_SM_1000_NS12placeholders2_8E,(_ZN34_INTERNAL_29a2355a_4_k_cu_0ff5c5f64cuda3std3__45__cpo5crendE - _ZN34_INTERNAL_29a2355a_4_k_cu_0ff5c5f66thrust24THRUST_300001_SM_1000_NS12placeholders2_8E)
_ZN34_INTERNAL_29a2355a_4_k_cu_0ff5c5f66thrust24THRUST_300001_SM_1000_NS12placeholders2_8E:
	.zero		1
	.type		_ZN34_INTERNAL_29a2355a_4_k_cu_0ff5c5f64cuda3std3__45__cpo5crendE,@object
	.size		_ZN34_INTERNAL_29a2355a_4_k_cu_0ff5c5f64cuda3std3__45__cpo5crendE,(_ZN34_INTERNAL_29a2355a_4_k_cu_0ff5c5f64cuda3std6ranges3__45__cpo4prevE - _ZN34_INTERNAL_29a2355a_4_k_cu_0ff5c5f64cuda3std3__45__cpo5crendE)
_ZN34_INTERNAL_29a2355a_4_k_cu_0ff5c5f64cuda3std3__45__cpo5crendE:
	.zero		1
	.type		_ZN34_INTERNAL_29a2355a_4_k_cu_0ff5c5f64cuda3std6ranges3__45__cpo4prevE,@object
	.size		_ZN34_INTERNAL_29a2355a_4_k_cu_0ff5c5f64cuda3std6ranges3__45__cpo4prevE,(_ZN34_INTERNAL_29a2355a_4_k_cu_0ff5c5f64cuda3std6ranges3__45__cpo9iter_moveE - _ZN34_INTERNAL_29a2355a_4_k_cu_0ff5c5f64cuda3std6ranges3__45__cpo4prevE)
_ZN34_INTERNAL_29a2355a_4_k_cu_0ff5c5f64cuda3std6ranges3__45__cpo4prevE:
	.zero		1
	.type		_ZN34_INTERNAL_29a2355a_4_k_cu_0ff5c5f64cuda3std6ranges3__45__cpo9iter_moveE,@object
	.size		_ZN34_INTERNAL_29a2355a_4_k_cu_0ff5c5f64cuda3std6ranges3__45__cpo9iter_moveE,(_ZN34_INTERNAL_29a2355a_4_k_cu_0ff5c5f66thrust24THRUST_300001_SM_1000_NS6system6detail10sequential3seqE - _ZN34_INTERNAL_29a2355a_4_k_cu_0ff5c5f64cuda3std6ranges3__45__cpo9iter_moveE)
_ZN34_INTERNAL_29a2355a_4_k_cu_0ff5c5f64cuda3std6ranges3__45__cpo9iter_moveE:
	.zero		1
	.type		_ZN34_INTERNAL_29a2355a_4_k_cu_0ff5c5f66thrust24THRUST_300001_SM_1000_NS6system6detail10sequential3seqE,@object
	.size		_ZN34_INTERNAL_29a2355a_4_k_cu_0ff5c5f66thrust24THRUST_300001_SM_1000_NS6system6detail10sequential3seqE,(.L_31 - _ZN34_INTERNAL_29a2355a_4_k_cu_0ff5c5f66thrust24THRUST_300001_SM_1000_NS6system6detail10sequential3seqE)
_ZN34_INTERNAL_29a2355a_4_k_cu_0ff5c5f66thrust24THRUST_300001_SM_1000_NS6system6detail10sequential3seqE:
	.zero		1
.L_31:


//--------------------- .nv.shared._ZN3cub18CUB_300001_SM_10006detail6reduce18DeviceReduceKernelINS2_10policy_hubIiyN4cuda3__47maximumIiEEE10Policy1000EN6thrust24THRUST_300001_SM_1000_NS10device_ptrIiEEyS8_i8AbsValueEEvT0_PT3_T1_NS0_13GridEvenShareISJ_EET2_T4_ --------------------------
	.section	.nv.shared._ZN3cub18CUB_300001_SM_10006detail6reduce18DeviceReduceKernelINS2_10policy_hubIiyN4cuda3__47maximumIiEEE10Policy1000EN6thrust24THRUST_300001_SM_1000_NS10device_ptrIiEEyS8_i8AbsValueEEvT0_PT3_T1_NS0_13GridEvenShareISJ_EET2_T4_,"aw",@nobits
	.sectionflags	@""
	.align	4
.nv.shared._ZN3cub18CUB_300001_SM_10006detail6reduce18DeviceReduceKernelINS2_10policy_hubIiyN4cuda3__47maximumIiEEE10Policy1000EN6thrust24THRUST_300001_SM_1000_NS10device_ptrIiEEyS8_i8AbsValueEEvT0_PT3_T1_NS0_13GridEvenShareISJ_EET2_T4_:
	.zero		1068


//--------------------- .nv.shared._ZN3cub18CUB_300001_SM_10006detail6reduce28DeviceReduceSingleTileKernelINS2_10policy_hubIiyN4cuda3__47maximumIiEEE10Policy1000EN6thrust24THRUST_300001_SM_1000_NS10device_ptrIiEEPfyS8_fi8AbsValueEEvT0_T1_T2_T3_T4_T6_ --------------------------
	.section	.nv.shared._ZN3cub18CUB_300001_SM_10006detail6reduce28DeviceReduceSingleTileKernelINS2_10policy_hubIiyN4cuda3__47maximumIiEEE10Policy1000EN6thrust24THRUST_300001_SM_1000_NS10device_ptrIiEEPfyS8_fi8AbsValueEEvT0_T1_T2_T3_T4_T6_,"aw",@nobits
	.sectionflags	@""
	.align	4
.nv.shared._ZN3cub18CUB_300001_SM_10006detail6reduce28DeviceReduceSingleTileKernelINS2_10policy_hubIiyN4cuda3__47maximumIiEEE10Policy1000EN6thrust24THRUST_300001_SM_1000_NS10device_ptrIiEEPfyS8_fi8AbsValueEEvT0_T1_T2_T3_T4_T6_:
	.zero		1068


//--------------------- .nv.shared._ZN3cub18CUB_300001_SM_10006detail6reduce28DeviceReduceSingleTileKernelINS2_10policy_hubIijN4cuda3__47maximumIiEEE10Policy1000EPiPfiS8_fiNS5_3std3__410__identityEEEvT0_T1_T2_T3_T4_T6_ --------------------------
	.section	.nv.shared._ZN3cub18CUB_300001_SM_10006detail6reduce28DeviceReduceSingleTileKernelINS2_10policy_hubIijN4cuda3__47maximumIiEEE10Policy1000EPiPfiS8_fiNS5_3std3__410__identityEEEvT0_T1_T2_T3_T4_T6_,"aw",@nobits
	.sectionflags	@""
	.align	4
.nv.shared._ZN3cub18CUB_300001_SM_10006detail6reduce28DeviceReduceSingleTileKernelINS2_10policy_hubIijN4cuda3__47maximumIiEEE10Policy1000EPiPfiS8_fiNS5_3std3__410__identityEEEvT0_T1_T2_T3_T4_T6_:
	.zero		1068


//--------------------- .nv.shared._ZN3cub18CUB_300001_SM_10006detail6reduce18DeviceReduceKernelINS2_10policy_hubIijN4cuda3__47maximumIiEEE10Policy1000EN6thrust24THRUST_300001_SM_1000_NS10device_ptrIiEEjS8_i8AbsValueEEvT0_PT3_T1_NS0_13GridEvenShareISJ_EET2_T4_ --------------------------
	.section	.nv.shared._ZN3cub18CUB_300001_SM_10006detail6reduce18DeviceReduceKernelINS2_10policy_hubIijN4cuda3__47maximumIiEEE10Policy1000EN6thrust24THRUST_300001_SM_1000_NS10device_ptrIiEEjS8_i8AbsValueEEvT0_PT3_T1_NS0_13GridEvenShareISJ_EET2_T4_,"aw",@nobits
	.sectionflags	@""
	.align	4
.nv.shared._ZN3cub18CUB_300001_SM_10006detail6reduce18DeviceReduceKernelINS2_10policy_hubIijN4cuda3__47maximumIiEEE10Policy1000EN6thrust24THRUST_300001_SM_1000_NS10device_ptrIiEEjS8_i8AbsValueEEvT0_PT3_T1_NS0_13GridEvenShareISJ_EET2_T4_:
	.zero		1068


//--------------------- .nv.shared._ZN3cub18CUB_300001_SM_10006detail6reduce28DeviceReduceSingleTileKernelINS2_10policy_hubIijN4cuda3__47maximumIiEEE10Policy1000EN6thrust24THRUST_300001_SM_1000_NS10device_ptrIiEEPfjS8_fi8AbsValueEEvT0_T1_T2_T3_T4_T6_ --------------------------
	.section	.nv.shared._ZN3cub18CUB_300001_SM_10006detail6reduce28DeviceReduceSingleTileKernelINS2_10policy_hubIijN4cuda3__47maximumIiEEE10Policy1000EN6thrust24THRUST_300001_SM_1000_NS10device_ptrIiEEPfjS8_fi8AbsValueEEvT0_T1_T2_T3_T4_T6_,"aw",@nobits
	.sectionflags	@""
	.align	4
.nv.shared._ZN3cub18CUB_300001_SM_10006detail6reduce28DeviceReduceSingleTileKernelINS2_10policy_hubIijN4cuda3__47maximumIiEEE10Policy1000EN6thrust24THRUST_300001_SM_1000_NS10device_ptrIiEEPfjS8_fi8AbsValueEEvT0_T1_T2_T3_T4_T6_:
	.zero		1068


//--------------------- .nv.constant0._ZN3cub18CUB_300001_SM_10006detail6reduce28DeviceReduceSingleTileKernelINS2_10policy_hubIiyN4cuda3__47maximumIiEEE10Policy1000EPiPfiS8_fiNS5_3std3__410__identityEEEvT0_T1_T2_T3_T4_T6_ --------------------------
	.section	.nv.constant0._ZN3cub18CUB_300001_SM_10006detail6reduce28DeviceReduceSingleTileKernelINS2_10policy_hubIiyN4cuda3__47maximumIiEEE10Policy1000EPiPfiS8_fiNS5_3std3__410__identityEEEvT0_T1_T2_T3_T4_T6_,"a",@progbits
	.sectionflags	@""
	.align	4
.nv.constant0._ZN3cub18CUB_300001_SM_10006detail6reduce28DeviceReduceSingleTileKernelINS2_10policy_hubIiyN4cuda3__47maximumIiEEE10Policy1000EPiPfiS8_fiNS5_3std3__410__identityEEEvT0_T1_T2_T3_T4_T6_:
	.zero		925


//--------------------- .nv.constant0._ZN3cub18CUB_300001_SM_10006detail6reduce18DeviceReduceKernelINS2_10policy_hubIiyN4cuda3__47maximumIiEEE10Policy1000EN6thrust24THRUST_300001_SM_1000_NS10device_ptrIiEEyS8_i8AbsValueEEvT0_PT3_T1_NS0_13GridEvenShareISJ_EET2_T4_ --------------------------
	.section	.nv.constant0._ZN3cub18CUB_300001_SM_10006detail6reduce18DeviceReduceKernelINS2_10policy_hubIiyN4cuda3__47maximumIiEEE10Policy1000EN6thrust24THRUST_300001_SM_1000_NS10device_ptrIiEEyS8_i8AbsValueEEvT0_PT3_T1_NS0_13GridEvenShareISJ_EET2_T4_,"a",@progbits
	.sectionflags	@""
	.align	4
.nv.constant0._ZN3cub18CUB_300001_SM_10006detail6reduce18DeviceReduceKernelINS2_10policy_hubIiyN4cuda3__47maximumIiEEE10Policy1000EN6thrust24THRUST_300001_SM_1000_NS10device_ptrIiEEyS8_i8AbsValueEEvT0_PT3_T1_NS0_13GridEvenShareISJ_EET2_T4_:
	.zero		994


//--------------------- .nv.constant0._ZN3cub18CUB_300001_SM_10006detail6reduce28DeviceReduceSingleTileKernelINS2_10policy_hubIiyN4cuda3__47maximumIiEEE10Policy1000EN6thrust24THRUST_300001_SM_1000_NS10device_ptrIiEEPfyS8_fi8AbsValueEEvT0_T1_T2_T3_T4_T6_ --------------------------
	.section	.nv.constant0._ZN3cub18CUB_300001_SM_10006detail6reduce28DeviceReduceSingleTileKernelINS2_10policy_hubIiyN4cuda3__47maximumIiEEE10Policy1000EN6thrust24THRUST_300001_SM_1000_NS10device_ptrIiEEPfyS8_fi8AbsValueEEvT0_T1_T2_T3_T4_T6_,"a",@progbits
	.sectionflags	@""
	.align	4
.nv.constant0._ZN3cub18CUB_300001_SM_10006detail6reduce28DeviceReduceSingleTileKernelINS2_10policy_hubIiyN4cuda3__47maximumIiEEE10Policy1000EN6thrust24THRUST_300001_SM_1000_NS10device_ptrIiEEPfyS8_fi8AbsValueEEvT0_T1_T2_T3_T4_T6_:
	.zero		929


//--------------------- .nv.constant0._ZN3cub18CUB_300001_SM_10006detail6reduce28DeviceReduceSingleTileKernelINS2_10policy_hubIijN4cuda3__47maximumIiEEE10Policy1000EPiPfiS8_fiNS5_3std3__410__identityEEEvT0_T1_T2_T3_T4_T6_ --------------------------
	.section	.nv.constant0._ZN3cub18CUB_300001_SM_10006detail6reduce28DeviceReduceSingleTileKernelINS2_10policy_hubIijN4cuda3__47maximumIiEEE10Policy1000EPiPfiS8_fiNS5_3std3__410__identityEEEvT0_T1_T2_T3_T4_T6_,"a",@progbits
	.sectionflags	@""
	.align	4
.nv.constant0._ZN3cub18CUB_300001_SM_10006detail6reduce28DeviceReduceSingleTileKernelINS2_10policy_hubIijN4cuda3__47maximumIiEEE10Policy1000EPiPfiS8_fiNS5_3std3__410__identityEEEvT0_T1_T2_T3_T4_T6_:
	.zero		925


//--------------------- .nv.constant0._ZN3cub18CUB_300001_SM_10006detail6reduce18DeviceReduceKernelINS2_10policy_hubIijN4cuda3__47maximumIiEEE10Policy1000EN6thrust24THRUST_300001_SM_1000_NS10device_ptrIiEEjS8_i8AbsValueEEvT0_PT3_T1_NS0_13GridEvenShareISJ_EET2_T4_ --------------------------
	.section	.nv.constant0._ZN3cub18CUB_300001_SM_10006detail6reduce18DeviceReduceKernelINS2_10policy_hubIijN4cuda3__47maximumIiEEE10Policy1000EN6thrust24THRUST_300001_SM_1000_NS10device_ptrIiEEjS8_i8AbsValueEEvT0_PT3_T1_NS0_13GridEvenShareISJ_EET2_T4_,"a",@progbits
	.sectionflags	@""
	.align	4
.nv.constant0._ZN3cub18CUB_300001_SM_10006detail6reduce18DeviceReduceKernelINS2_10policy_hubIijN4cuda3__47maximumIiEEE10Policy1000EN6thrust24THRUST_300001_SM_1000_NS10device_ptrIiEEjS8_i8AbsValueEEvT0_PT3_T1_NS0_13GridEvenShareISJ_EET2_T4_:
	.zero		958


//--------------------- .nv.constant0._ZN3cub18CUB_300001_SM_10006detail6reduce28DeviceReduceSingleTileKernelINS2_10policy_hubIijN4cuda3__47maximumIiEEE10Policy1000EN6thrust24THRUST_300001_SM_1000_NS10device_ptrIiEEPfjS8_fi8AbsValueEEvT0_T1_T2_T3_T4_T6_ --------------------------
	.section	.nv.constant0._ZN3cub18CUB_300001_SM_10006detail6reduce28DeviceReduceSingleTileKernelINS2_10policy_hubIijN4cuda3__47maximumIiEEE10Policy1000EN6thrust24THRUST_300001_SM_1000_NS10device_ptrIiEEPfjS8_fi8AbsValueEEvT0_T1_T2_T3_T4_T6_,"a",@progbits
	.sectionflags	@""
	.align	4
.nv.constant0._ZN3cub18CUB_300001_SM_10006detail6reduce28DeviceReduceSingleTileKernelINS2_10policy_hubIijN4cuda3__47maximumIiEEE10Policy1000EN6thrust24THRUST_300001_SM_1000_NS10device_ptrIiEEPfjS8_fi8AbsValueEEvT0_T1_T2_T3_T4_T6_:
	.zero		925


//--------------------- .nv.constant0._ZN3cub18CUB_300001_SM_10006detail11EmptyKernelIvEEvv --------------------------
	.section	.nv.constant0._ZN3cub18CUB_300001_SM_10006detail11EmptyKernelIvEEvv,"a",@progbits
	.sectionflags	@""
	.align	4
.nv.constant0._ZN3cub18CUB_300001_SM_10006detail11EmptyKernelIvEEvv:
	.zero		896


//--------------------- .nv.constant0._Z23normalizeAndRoundtoInt8PiPafi --------------------------
	.section	.nv.constant0._Z23normalizeAndRoundtoInt8PiPafi,"a",@progbits
	.sectionflags	@""
	.align	4
.nv.constant0._Z23normalizeAndRoundtoInt8PiPafi:
	.zero		920


//--------------------- SYMBOLS --------------------------

	.type		.nv.reservedSmem.offset0,@object
	.size		.nv.reservedSmem.offset0,0x4
	.type		.nv.reservedSmem.cap,@object
	.size		.nv.reservedSmem.cap,0x4
